def matmul_kernel(
    a_ptr,
    b_ptr,
    c_ptr,
    M,
    N,
    K,
    stride_am,
    stride_ak,
    stride_bk,
    stride_bn,
    stride_cm,
    stride_cn,
    BLOCK_M: tl.constexpr,
    BLOCK_N: tl.constexpr,
    BLOCK_K: tl.constexpr,
    GROUP_M: tl.constexpr,
):
    pid = tl.program_id(axis=0)
    num_pid_m = tl.cdiv(M, BLOCK_M)
    num_pid_n = tl.cdiv(N, BLOCK_N)
    num_pid_in_group = GROUP_M * num_pid_n
    group_id = pid // num_pid_in_group
    first_pid_m = group_id * GROUP_M
    group_size_m = min(num_pid_m - first_pid_m, GROUP_M)
    pid_m = first_pid_m + ((pid % num_pid_in_group) % group_size_m)
    pid_n = (pid % num_pid_in_group) // group_size_m

    offs_am = (pid_m * BLOCK_M + tl.arange(0, BLOCK_M)) % M
    offs_bn = (pid_n * BLOCK_N + tl.arange(0, BLOCK_N)) % N
    offs_k = tl.arange(0, BLOCK_K)
    a_ptrs = a_ptr + offs_am[:, None] * stride_am + offs_k[None, :] * stride_ak
    b_ptrs = b_ptr + offs_k[:, None] * stride_bk + offs_bn[None, :] * stride_bn

    acc = tl.zeros((BLOCK_M, BLOCK_N), dtype=tl.float32)
    for kk in range(0, tl.cdiv(K, BLOCK_K)):
        a = tl.load(a_ptrs, mask=offs_k[None, :] < K - kk * BLOCK_K, other=0.0)
        b = tl.load(b_ptrs, mask=offs_k[:, None] < K - kk * BLOCK_K, other=0.0)
        acc = tl.dot(a, b, acc)
        a_ptrs += BLOCK_K * stride_ak
        b_ptrs += BLOCK_K * stride_bk

    c = acc.to(c_ptr.dtype.element_ty)
    offs_cm = pid_m * BLOCK_M + tl.arange(0, BLOCK_M)
    offs_cn = pid_n * BLOCK_N + tl.arange(0, BLOCK_N)
    c_ptrs = c_ptr + offs_cm[:, None] * stride_cm + offs_cn[None, :] * stride_cn
    mask = (offs_cm[:, None] < M) & (offs_cn[None, :] < N)
    tl.store(c_ptrs, c, mask=mask)

# config = {"BLOCK_K": 64, "BLOCK_M": 128, "BLOCK_N": 256, "GROUP_M": 8, "arch": "sm_100", "dtype": "fp8e5m2", "num_ctas": 1, "num_stages": 3, "num_warps": 16}
# arch = sm_100


// ===== COMPILED SASS (sm_100a) =====

	.target	sm_100a

	.elftype	@"ET_EXEC"


//--------------------- .note.nv.tkinfo           --------------------------
	.section	.note.nv.tkinfo,"",@"SHT_NOTE"
	.sectionflags	@"SHF_NOTE_NV_TKINFO"
	.tkinfo
        /*0018*/ 	.word	0x00000081
        /*0030*/ 	.string	""
        /*0030*/ 	.string	"ptxas-blackwell"
        /*0030*/ 	.string	"Cuda compilation tools, release 12.9, V12.9.86"
        /*0030*/ 	.string	"Build cuda_12.9.r12.9/compiler.36037853_0"
        /*0030*/ 	.string	"-v  -suppress-debug-info  -lineinfo  -arch sm_100a "



//--------------------- .note.nv.cuver            --------------------------
	.section	.note.nv.cuver,"",@"SHT_NOTE"
	.sectionflags	@"SHF_NOTE_NV_CUVER"
        /*0018*/ 	.short	0x0001
        /*001a*/ 	.short	0x0064
        /*001c*/ 	.short	0x0001
        /*001e*/ 	.short	0x0000
        /*0020*/ 	.short	0x0001
        /*0022*/ 	.short	0x0000


//--------------------- .nv.info                  --------------------------
	.section	.nv.info,"",@"SHT_CUDA_INFO"
	.align	4


	//----- nvinfo : EIATTR_REGCOUNT
	.align		4
        /*0000*/ 	.byte	0x04, 0x2f
        /*0002*/ 	.short	(.L_1 - .L_0)
	.align		4
.L_0:
        /*0004*/ 	.word	index@(matmul_kernel)
        /*0008*/ 	.word	0x00000020


	//----- nvinfo : EIATTR_FRAME_SIZE
	.align		4
.L_1:
        /*000c*/ 	.byte	0x04, 0x11
        /*000e*/ 	.short	(.L_3 - .L_2)
	.align		4
.L_2:
        /*0010*/ 	.word	index@(matmul_kernel)
        /*0014*/ 	.word	0x00000888


	//----- nvinfo : EIATTR_MIN_STACK_SIZE
	.align		4
.L_3:
        /*0018*/ 	.byte	0x04, 0x12
        /*001a*/ 	.short	(.L_5 - .L_4)
	.align		4
.L_4:
        /*001c*/ 	.word	index@(matmul_kernel)
        /*0020*/ 	.word	0x00000888
.L_5:


//--------------------- .nv.info.matmul_kernel    --------------------------
	.section	.nv.info.matmul_kernel,"",@"SHT_CUDA_INFO"
	.sectionflags	@""
	.align	4


	//----- nvinfo : EIATTR_CUDA_API_VERSION
	.align		4
        /*0000*/ 	.byte	0x04, 0x37
        /*0002*/ 	.short	(.L_7 - .L_6)
.L_6:
        /*0004*/ 	.word	0x00000081


	//----- nvinfo : EIATTR_KPARAM_INFO
	.align		4
.L_7:
        /*0008*/ 	.byte	0x04, 0x17
        /*000a*/ 	.short	(.L_9 - .L_8)
.L_8:
        /*000c*/ 	.word	0x00000000
        /*0010*/ 	.short	0x000d
        /*0012*/ 	.short	0x0048
        /*0014*/ 	.byte	0x00, 0xf4, 0x21, 0x00


	//----- nvinfo : EIATTR_KPARAM_INFO
	.align		4
.L_9:
        /*0018*/ 	.byte	0x04, 0x17
        /*001a*/ 	.short	(.L_11 - .L_10)
.L_10:
        /*001c*/ 	.word	0x00000000
        /*0020*/ 	.short	0x000c
        /*0022*/ 	.short	0x0040
        /*0024*/ 	.byte	0x00, 0xf4, 0x21, 0x00


	//----- nvinfo : EIATTR_KPARAM_INFO
	.align		4
.L_11:
        /*0028*/ 	.byte	0x04, 0x17
        /*002a*/ 	.short	(.L_13 - .L_12)
.L_12:
        /*002c*/ 	.word	0x00000000
        /*0030*/ 	.short	0x000b
        /*0032*/ 	.short	0x0038
        /*0034*/ 	.byte	0x00, 0xf0, 0x11, 0x00


	//----- nvinfo : EIATTR_KPARAM_INFO
	.align		4
.L_13:
        /*0038*/ 	.byte	0x04, 0x17
        /*003a*/ 	.short	(.L_15 - .L_14)
.L_14:
        /*003c*/ 	.word	0x00000000
        /*0040*/ 	.short	0x000a
        /*0042*/ 	.short	0x0034
        /*0044*/ 	.byte	0x00, 0xf0, 0x11, 0x00


	//----- nvinfo : EIATTR_KPARAM_INFO
	.align		4
.L_15:
        /*0048*/ 	.byte	0x04, 0x17
        /*004a*/ 	.short	(.L_17 - .L_16)
.L_16:
        /*004c*/ 	.word	0x00000000
        /*0050*/ 	.short	0x0009
        /*0052*/ 	.short	0x0030
        /*0054*/ 	.byte	0x00, 0xf0, 0x11, 0x00


	//----- nvinfo : EIATTR_KPARAM_INFO
	.align		4
.L_17:
        /*0058*/ 	.byte	0x04, 0x17
        /*005a*/ 	.short	(.L_19 - .L_18)
.L_18:
        /*005c*/ 	.word	0x00000000
        /*0060*/ 	.short	0x0008
        /*0062*/ 	.short	0x002c
        /*0064*/ 	.byte	0x00, 0xf0, 0x11, 0x00


	//----- nvinfo : EIATTR_KPARAM_INFO
	.align		4
.L_19:
        /*0068*/ 	.byte	0x04, 0x17
        /*006a*/ 	.short	(.L_21 - .L_20)
.L_20:
        /*006c*/ 	.word	0x00000000
        /*0070*/ 	.short	0x0007
        /*0072*/ 	.short	0x0028
        /*0074*/ 	.byte	0x00, 0xf0, 0x11, 0x00


	//----- nvinfo : EIATTR_KPARAM_INFO
	.align		4
.L_21:
        /*0078*/ 	.byte	0x04, 0x17
        /*007a*/ 	.short	(.L_23 - .L_22)
.L_22:
        /*007c*/ 	.word	0x00000000
        /*0080*/ 	.short	0x0006
        /*0082*/ 	.short	0x0024
        /*0084*/ 	.byte	0x00, 0xf0, 0x11, 0x00


	//----- nvinfo : EIATTR_KPARAM_INFO
	.align		4
.L_23:
        /*0088*/ 	.byte	0x04, 0x17
        /*008a*/ 	.short	(.L_25 - .L_24)
.L_24:
        /*008c*/ 	.word	0x00000000
        /*0090*/ 	.short	0x0005
        /*0092*/ 	.short	0x0020
        /*0094*/ 	.byte	0x00, 0xf0, 0x11, 0x00


	//----- nvinfo : EIATTR_KPARAM_INFO
	.align		4
.L_25:
        /*0098*/ 	.byte	0x04, 0x17
        /*009a*/ 	.short	(.L_27 - .L_26)
.L_26:
        /*009c*/ 	.word	0x00000000
        /*00a0*/ 	.short	0x0004
        /*00a2*/ 	.short	0x001c
        /*00a4*/ 	.byte	0x00, 0xf0, 0x11, 0x00


	//----- nvinfo : EIATTR_KPARAM_INFO
	.align		4
.L_27:
        /*00a8*/ 	.byte	0x04, 0x17
        /*00aa*/ 	.short	(.L_29 - .L_28)
.L_28:
        /*00ac*/ 	.word	0x00000000
        /*00b0*/ 	.short	0x0003
        /*00b2*/ 	.short	0x0018
        /*00b4*/ 	.byte	0x00, 0xf0, 0x11, 0x00


	//----- nvinfo : EIATTR_KPARAM_INFO
	.align		4
.L_29:
        /*00b8*/ 	.byte	0x04, 0x17
        /*00ba*/ 	.short	(.L_31 - .L_30)
.L_30:
        /*00bc*/ 	.word	0x00000000
        /*00c0*/ 	.short	0x0002
        /*00c2*/ 	.short	0x0010
        /*00c4*/ 	.byte	0x00, 0xf4, 0x21, 0x00


	//----- nvinfo : EIATTR_KPARAM_INFO
	.align		4
.L_31:
        /*00c8*/ 	.byte	0x04, 0x17
        /*00ca*/ 	.short	(.L_33 - .L_32)
.L_32:
        /*00cc*/ 	.word	0x00000000
        /*00d0*/ 	.short	0x0001
        /*00d2*/ 	.short	0x0008
        /*00d4*/ 	.byte	0x00, 0xf4, 0x21, 0x00


	//----- nvinfo : EIATTR_KPARAM_INFO
	.align		4
.L_33:
        /*00d8*/ 	.byte	0x04, 0x17
        /*00da*/ 	.short	(.L_35 - .L_34)
.L_34:
        /*00dc*/ 	.word	0x00000000
        /*00e0*/ 	.short	0x0000
        /*00e2*/ 	.short	0x0000
        /*00e4*/ 	.byte	0x00, 0xf4, 0x21, 0x00


	//----- nvinfo : EIATTR_SPARSE_MMA_MASK
	.align		4
.L_35:
        /*00e8*/ 	.byte	0x03, 0x50
        /*00ea*/ 	.short	0x0000


	//----- nvinfo : EIATTR_MAXREG_COUNT
	.align		4
        /*00ec*/ 	.byte	0x03, 0x1b
        /*00ee*/ 	.short	0x0080


	//----- nvinfo : EIATTR_NUM_BARRIERS
	.align		4
        /*00f0*/ 	.byte	0x02, 0x4c
        /*00f2*/ 	.byte	0x01
	.zero		1


	//----- nvinfo : EIATTR_ANNOTATIONS
	.align		4
        /*00f4*/ 	.byte	0x04, 0x55
        /*00f6*/ 	.short	(.L_37 - .L_36)


	//   ....[0]....
.L_36:
        /*00f8*/ 	.word	0x00000001
        /*00fc*/ 	.byte	0x50, 0x05, 0x00, 0x00, 0x01, 0x00, 0x00, 0x00, 0x80, 0x05, 0x00, 0x00, 0x01, 0x00, 0x00, 0x00
        /* <DEDUP_REMOVED lines=823> */
        /*347c*/ 	.byte	0xc0, 0xf9, 0x00, 0x00


	//----- nvinfo : EIATTR_VRC_CTA_INIT_COUNT
	.align		4
.L_37:
        /*3480*/ 	.byte	0x02, 0x4a
	.zero		1
	.zero		1


	//----- nvinfo : EIATTR_EXIT_INSTR_OFFSETS
	.align		4
        /*3484*/ 	.byte	0x04, 0x1c
        /*3486*/ 	.short	(.L_39 - .L_38)


	//   ....[0]....
.L_38:
        /*3488*/ 	.word	0x0000fd10


	//   ....[1]....
        /*348c*/ 	.word	0x0000fd30


	//----- nvinfo : EIATTR_REQNTID
	.align		4
.L_39:
        /*3490*/ 	.byte	0x04, 0x10
        /*3492*/ 	.short	(.L_41 - .L_40)
.L_40:
        /*3494*/ 	.word	0x00000200
        /*3498*/ 	.word	0x00000001
        /*349c*/ 	.word	0x00000001


	//----- nvinfo : EIATTR_CBANK_PARAM_SIZE
	.align		4
.L_41:
        /*34a0*/ 	.byte	0x03, 0x19
        /*34a2*/ 	.short	0x0050


	//----- nvinfo : EIATTR_PARAM_CBANK
	.align		4
        /*34a4*/ 	.byte	0x04, 0x0a
        /*34a6*/ 	.short	(.L_43 - .L_42)
	.align		4
.L_42:
        /*34a8*/ 	.word	index@(.nv.constant0.matmul_kernel)
        /*34ac*/ 	.short	0x0380
        /*34ae*/ 	.short	0x0050


	//----- nvinfo : EIATTR_SW_WAR
	.align		4
.L_43:
        /*34b0*/ 	.byte	0x04, 0x36
        /*34b2*/ 	.short	(.L_45 - .L_44)
.L_44:
        /*34b4*/ 	.word	0x00000008
.L_45:


//--------------------- .nv.compat                --------------------------
	.section	.nv.compat,"",@"SHT_CUDA_COMPAT_INFO"
	.align	4
        /*0000*/ 	.byte	0x02, 0x02, 0x02, 0x00, 0x02, 0x05, 0x05, 0x00, 0x02, 0x03, 0x00, 0x00, 0x02, 0x06, 0x01, 0x00


//--------------------- .nv.callgraph             --------------------------
	.section	.nv.callgraph,"",@"SHT_CUDA_CALLGRAPH"
	.align	4
	.sectionentsize	8
	.align		4
        /*0000*/ 	.word	0x00000000
	.align		4
        /*0004*/ 	.word	0xffffffff
	.align		4
        /*0008*/ 	.word	0x00000000
	.align		4
        /*000c*/ 	.word	0xfffffffe
	.align		4
        /*0010*/ 	.word	0x00000000
	.align		4
        /*0014*/ 	.word	0xfffffffd
	.align		4
        /*0018*/ 	.word	0x00000000
	.align		4
        /*001c*/ 	.word	0xfffffffc


//--------------------- .text.matmul_kernel       --------------------------
	.section	.text.matmul_kernel,"ax",@progbits
	.align	128
        .global         matmul_kernel
        .type           matmul_kernel,@function
        .size           matmul_kernel,(.L_x_4 - matmul_kernel)
        .other          matmul_kernel,@"STO_CUDA_ENTRY STV_DEFAULT"
matmul_kernel:
.text.matmul_kernel:
[----:B------:R-:W0:Y:S08]  /*0000*/  LDC R1, c[0x0][0x37c] ;  /* 0x0000df00ff017b82 */ /* 0x000e300000000800 */
[----:B------:R-:W1:Y:S01]  /*0010*/  LDC.64 R4, c[0x0][0x398] ;  /* 0x0000e600ff047b82 */ /* 0x000e620000000a00 */
[----:B------:R-:W2:Y:S01]  /*0020*/  S2R R20, SR_TID.X ;  /* 0x0000000000147919 */ /* 0x000ea20000002100 */
[----:B------:R-:W3:Y:S01]  /*0030*/  LDCU UR4, c[0x0][0x3a0] ;  /* 0x00007400ff0477ac */ /* 0x000ee20008000800 */
[----:B0-----:R-:W-:Y:S01]  /*0040*/  VIADD R1, R1, 0xfffff778 ;  /* 0xfffff77801017836 */ /* 0x001fe20000000000 */
[----:B------:R-:W-:Y:S01]  /*0050*/  UMOV UR5, 0x400 ;  /* 0x0000040000057882 */ /* 0x000fe20000000000 */
[----:B------:R-:W0:Y:S03]  /*0060*/  LDCU.64 UR8, c[0x0][0x358] ;  /* 0x00006b00ff0877ac */ /* 0x000e260008000a00 */
[----:B------:R-:W4:Y:S01]  /*0070*/  S2UR UR6, SR_CgaCtaId ;  /* 0x00000000000679c3 */ /* 0x000f220000008800 */
[----:B------:R-:W0:Y:S01]  /*0080*/  LDCU UR7, c[0x0][0x3a0] ;  /* 0x00007400ff0777ac */ /* 0x000e220008000800 */
[----:B---3--:R-:W-:Y:S01]  /*0090*/  UIADD3 UR4, UPT, UPT, UR4, 0x3f, URZ ;  /* 0x0000003f04047890 */ /* 0x008fe2000fffe0ff */
[----:B-1----:R-:W-:-:S03]  /*00a0*/  VIADD R0, R5, 0xff ;  /* 0x000000ff05007836 */ /* 0x002fc60000000000 */
[----:B------:R-:W-:Y:S02]  /*00b0*/  UISETP.GT.AND UP0, UPT, UR4, 0x3f, UPT ;  /* 0x0000003f0400788c */ /* 0x000fe4000bf04270 */
[----:B------:R-:W-:Y:S01]  /*00c0*/  SHF.R.S32.HI R3, RZ, 0x1f, R0 ;  /* 0x0000001fff037819 */ /* 0x000fe20000011400 */
[----:B----4-:R-:W-:-:S03]  /*00d0*/  ULEA UR5, UR6, UR5, 0x18 ;  /* 0x0000000506057291 */ /* 0x010fc6000f8ec0ff */
[----:B------:R-:W-:-:S04]  /*00e0*/  LEA.HI R3, R3, R0, RZ, 0x8 ;  /* 0x0000000003037211 */ /* 0x000fc800078f40ff */
[----:B------:R-:W-:Y:S02]  /*00f0*/  SHF.R.S32.HI R0, RZ, 0x8, R3 ;  /* 0x00000008ff007819 */ /* 0x000fe40000011403 */
[----:B------:R-:W1:Y:S03]  /*0100*/  S2R R3, SR_CTAID.X ;  /* 0x0000000000037919 */ /* 0x000e660000002500 */
[----:B------:R-:W-:-:S05]  /*0110*/  IMAD.SHL.U32 R0, R0, 0x8, RZ ;  /* 0x0000000800007824 */ /* 0x000fca00078e00ff */
[-C--:B------:R-:W-:Y:S02]  /*0120*/  IABS R9, R0.reuse ;  /* 0x0000000000097213 */ /* 0x080fe40000000000 */
[----:B------:R-:W-:Y:S02]  /*0130*/  IABS R12, R0 ;  /* 0x00000000000c7213 */ /* 0x000fe40000000000 */
[----:B------:R-:W3:Y:S08]  /*0140*/  I2F.RP R2, R9 ;  /* 0x0000000900027306 */ /* 0x000ef00000209400 */
[----:B---3--:R-:W3:Y:S01]  /*0150*/  MUFU.RCP R2, R2 ;  /* 0x0000000200027308 */ /* 0x008ee20000001000 */
[----:B-1----:R-:W-:Y:S01]  /*0160*/  IABS R10, R3 ;  /* 0x00000003000a7213 */ /* 0x002fe20000000000 */
[----:B---3--:R-:W-:-:S02]  /*0170*/  VIADD R6, R2, 0xffffffe ;  /* 0x0ffffffe02067836 */ /* 0x008fc40000000000 */
[----:B------:R-:W-:-:S04]  /*0180*/  IMAD.MOV R2, RZ, RZ, -R12 ;  /* 0x000000ffff027224 */ /* 0x000fc800078e0a0c */
[----:B------:R1:W3:Y:S02]  /*0190*/  F2I.FTZ.U32.TRUNC.NTZ R7, R6 ;  /* 0x0000000600077305 */ /* 0x0002e4000021f000 */
[----:B-1----:R-:W-:Y:S02]  /*01a0*/  IMAD.MOV.U32 R6, RZ, RZ, RZ ;  /* 0x000000ffff067224 */ /* 0x002fe400078e00ff */
[----:B---3--:R-:W-:-:S04]  /*01b0*/  IMAD.MOV R8, RZ, RZ, -R7 ;  /* 0x000000ffff087224 */ /* 0x008fc800078e0a07 */
[----:B------:R-:W-:Y:S02]  /*01c0*/  IMAD R11, R8, R9, RZ ;  /* 0x00000009080b7224 */ /* 0x000fe400078e02ff */
[----:B------:R-:W-:Y:S02]  /*01d0*/  IMAD.MOV.U32 R8, RZ, RZ, R10 ;  /* 0x000000ffff087224 */ /* 0x000fe400078e000a */
[----:B------:R-:W-:-:S06]  /*01e0*/  IMAD.HI.U32 R7, R7, R11, R6 ;  /* 0x0000000b07077227 */ /* 0x000fcc00078e0006 */
[----:B------:R-:W-:-:S04]  /*01f0*/  IMAD.HI.U32 R7, R7, R8, RZ ;  /* 0x0000000807077227 */ /* 0x000fc800078e00ff */
[----:B------:R-:W-:-:S05]  /*0200*/  IMAD R2, R7, R2, R8 ;  /* 0x0000000207027224 */ /* 0x000fca00078e0208 */
[----:B------:R-:W-:-:S13]  /*0210*/  ISETP.GT.U32.AND P1, PT, R9, R2, PT ;  /* 0x000000020900720c */ /* 0x000fda0003f24070 */
[----:B------:R-:W-:Y:S02]  /*0220*/  @!P1 IMAD.IADD R2, R2, 0x1, -R9 ;  /* 0x0000000102029824 */ /* 0x000fe400078e0a09 */
[----:B------:R-:W-:Y:S01]  /*0230*/  @!P1 VIADD R7, R7, 0x1 ;  /* 0x0000000107079836 */ /* 0x000fe20000000000 */
[----:B------:R-:W-:Y:S02]  /*0240*/  ISETP.NE.AND P1, PT, R0, RZ, PT ;  /* 0x000000ff0000720c */ /* 0x000fe40003f25270 */
[----:B------:R-:W-:Y:S02]  /*0250*/  ISETP.GE.U32.AND P0, PT, R2, R9, PT ;  /* 0x000000090200720c */ /* 0x000fe40003f06070 */
[----:B------:R-:W-:-:S04]  /*0260*/  LOP3.LUT R2, R3, R0, RZ, 0x3c, !PT ;  /* 0x0000000003027212 */ /* 0x000fc800078e3cff */
[----:B------:R-:W-:Y:S01]  /*0270*/  ISETP.GE.AND P2, PT, R2, RZ, PT ;  /* 0x000000ff0200720c */ /* 0x000fe20003f46270 */
[----:B------:R-:W-:-:S06]  /*0280*/  VIADD R2, R4, 0x7f ;  /* 0x0000007f04027836 */ /* 0x000fcc0000000000 */
[----:B------:R-:W-:-:S04]  /*0290*/  @P0 VIADD R7, R7, 0x1 ;  /* 0x0000000107070836 */ /* 0x000fc80000000000 */
[----:B------:R-:W-:Y:S01]  /*02a0*/  IMAD.MOV.U32 R6, RZ, RZ, R7 ;  /* 0x000000ffff067224 */ /* 0x000fe200078e0007 */
[----:B------:R-:W-:-:S03]  /*02b0*/  SHF.R.S32.HI R7, RZ, 0x1f, R2 ;  /* 0x0000001fff077819 */ /* 0x000fc60000011402 */
[----:B------:R-:W-:Y:S01]  /*02c0*/  @!P2 IMAD.MOV R6, RZ, RZ, -R6 ;  /* 0x000000ffff06a224 */ /* 0x000fe200078e0a06 */
[----:B------:R-:W-:Y:S02]  /*02d0*/  @!P1 LOP3.LUT R6, RZ, R0, RZ, 0x33, !PT ;  /* 0x00000000ff069212 */ /* 0x000fe400078e33ff */
[----:B------:R-:W-:-:S03]  /*02e0*/  LEA.HI R7, R7, R2, RZ, 0x7 ;  /* 0x0000000207077211 */ /* 0x000fc600078f38ff */
[----:B------:R-:W-:Y:S02]  /*02f0*/  IMAD.SHL.U32 R2, R6, 0x8, RZ ;  /* 0x0000000806027824 */ /* 0x000fe400078e00ff */
[----:B------:R-:W-:-:S03]  /*0300*/  IMAD.MOV R6, RZ, RZ, -R6 ;  /* 0x000000ffff067224 */ /* 0x000fc600078e0a06 */
[----:B------:R-:W-:Y:S01]  /*0310*/  LEA.HI.SX32 R7, R7, -R2, 0x19 ;  /* 0x8000000207077211 */ /* 0x000fe200078fcaff */
[----:B------:R-:W-:Y:S02]  /*0320*/  IMAD R15, R0, R6, R3 ;  /* 0x00000006000f7224 */ /* 0x000fe400078e0203 */
[----:B------:R-:W-:Y:S01]  /*0330*/  IMAD.MOV.U32 R6, RZ, RZ, RZ ;  /* 0x000000ffff067224 */ /* 0x000fe200078e00ff */
[----:B------:R-:W-:Y:S02]  /*0340*/  VIMNMX R8, PT, PT, R7, 0x8, PT ;  /* 0x0000000807087848 */ /* 0x000fe40003fe0100 */
[----:B------:R-:W-:Y:S02]  /*0350*/  IABS R13, R15 ;  /* 0x0000000f000d7213 */ /* 0x000fe40000000000 */
[----:B------:R-:W-:-:S04]  /*0360*/  IABS R11, R8 ;  /* 0x00000008000b7213 */ /* 0x000fc80000000000 */
[----:B------:R-:W1:Y:S08]  /*0370*/  I2F.RP R9, R11 ;  /* 0x0000000b00097306 */ /* 0x000e700000209400 */
[----:B-1----:R-:W1:Y:S02]  /*0380*/  MUFU.RCP R9, R9 ;  /* 0x0000000900097308 */ /* 0x002e640000001000 */
[----:B-1----:R-:W-:-:S06]  /*0390*/  VIADD R7, R9, 0xffffffe ;  /* 0x0ffffffe09077836 */ /* 0x002fcc0000000000 */
[----:B------:R-:W1:Y:S02]  /*03a0*/  F2I.FTZ.U32.TRUNC.NTZ R7, R7 ;  /* 0x0000000700077305 */ /* 0x000e64000021f000 */
[----:B-1----:R-:W-:-:S04]  /*03b0*/  IMAD.MOV R10, RZ, RZ, -R7 ;  /* 0x000000ffff0a7224 */ /* 0x002fc800078e0a07 */
[----:B------:R-:W-:-:S04]  /*03c0*/  IMAD.MOV.U32 R0, RZ, RZ, R10 ;  /* 0x000000ffff007224 */ /* 0x000fc800078e000a */
[----:B------:R-:W-:Y:S01]  /*03d0*/  IMAD R3, R0, R11, RZ ;  /* 0x0000000b00037224 */ /* 0x000fe200078e02ff */
[----:B------:R-:W-:-:S03]  /*03e0*/  IABS R0, R8 ;  /* 0x0000000800007213 */ /* 0x000fc60000000000 */
[----:B------:R-:W-:-:S04]  /*03f0*/  IMAD.HI.U32 R6, R7, R3, R6 ;  /* 0x0000000307067227 */ /* 0x000fc800078e0006 */
[----:B------:R-:W-:Y:S02]  /*0400*/  IMAD.MOV R0, RZ, RZ, -R0 ;  /* 0x000000ffff007224 */ /* 0x000fe400078e0a00 */
        /* <DEDUP_REMOVED lines=8> */
[----:B------:R-:W-:Y:S02]  /*0490*/  ISETP.GE.AND P2, PT, R0, RZ, PT ;  /* 0x000000ff0000720c */ /* 0x000fe40003f46270 */
[----:B--2---:R-:W-:-:S05]  /*04a0*/  LOP3.LUT R0, R20, 0x7f, RZ, 0xc0, !PT ;  /* 0x0000007f14007812 */ /* 0x004fca00078ec0ff */
[----:B------:R-:W-:-:S06]  /*04b0*/  @P0 VIADD R6, R6, 0x1 ;  /* 0x0000000106060836 */ /* 0x000fcc0000000000 */
[----:B------:R-:W-:Y:S01]  /*04c0*/  @!P2 IMAD.MOV R6, RZ, RZ, -R6 ;  /* 0x000000ffff06a224 */ /* 0x000fe200078e0a06 */
[----:B------:R-:W-:-:S05]  /*04d0*/  @!P1 LOP3.LUT R6, RZ, R8, RZ, 0x33, !PT ;  /* 0x00000008ff069212 */ /* 0x000fca00078e33ff */
[----:B------:R-:W-:Y:S02]  /*04e0*/  IMAD.MOV R3, RZ, RZ, -R6 ;  /* 0x000000ffff037224 */ /* 0x000fe400078e0a06 */
[----:B------:R-:W-:Y:S02]  /*04f0*/  IMAD.SHL.U32 R13, R6, 0x100, RZ ;  /* 0x00000100060d7824 */ /* 0x000fe400078e00ff */
[----:B------:R-:W-:-:S04]  /*0500*/  IMAD R3, R8, R3, R15 ;  /* 0x0000000308037224 */ /* 0x000fc800078e020f */
[----:B------:R-:W-:Y:S01]  /*0510*/  IMAD.IADD R3, R2, 0x1, R3 ;  /* 0x0000000102037824 */ /* 0x000fe200078e0203 */
[----:B------:R-:W-:-:S03]  /*0520*/  SHF.R.U32.HI R2, RZ, 0x7, R20 ;  /* 0x00000007ff027819 */ /* 0x000fc60000011614 */
[----:B------:R-:W-:Y:S01]  /*0530*/  IMAD R14, R3, 0x80, R0 ;  /* 0x00000080030e7824 */ /* 0x000fe200078e0200 */
[----:B------:R-:W-:-:S04]  /*0540*/  SGXT.U32 R16, R2, 0x2 ;  /* 0x000000020210781a */ /* 0x000fc80000000000 */
[----:B------:R1:W-:Y:S01]  /*0550*/  STL [R1+0x498], R14 ;  /* 0x0004980e01007387 */ /* 0x0003e20000100800 */
[C---:B------:R-:W-:Y:S02]  /*0560*/  LOP3.LUT R0, R16.reuse, 0x4, RZ, 0xfc, !PT ;  /* 0x0000000410007812 */ /* 0x040fe400078efcff */
[C---:B------:R-:W-:Y:S01]  /*0570*/  LOP3.LUT R2, R16.reuse, 0x8, RZ, 0xfc, !PT ;  /* 0x0000000810027812 */ /* 0x040fe200078efcff */
[----:B------:R1:W-:Y:S01]  /*0580*/  STL [R1+0x234], R13 ;  /* 0x0002340d01007387 */ /* 0x0003e20000100800 */
[C---:B------:R-:W-:Y:S02]  /*0590*/  LOP3.LUT R0, R16.reuse, 0xc, RZ, 0xfc, !PT ;  /* 0x0000000c10007812 */ /* 0x040fe400078efcff */
[C---:B------:R-:W-:Y:S02]  /*05a0*/  LOP3.LUT R3, R16.reuse, 0x10, RZ, 0xfc, !PT ;  /* 0x0000001010037812 */ /* 0x040fe400078efcff */
[C---:B------:R-:W-:Y:S02]  /*05b0*/  LOP3.LUT R2, R16.reuse, 0x14, RZ, 0xfc, !PT ;  /* 0x0000001410027812 */ /* 0x040fe400078efcff */
[----:B------:R-:W-:-:S02]  /*05c0*/  LOP3.LUT R0, R16, 0x18, RZ, 0xfc, !PT ;  /* 0x0000001810007812 */ /* 0x000fc400078efcff */
[C---:B------:R-:W-:Y:S02]  /*05d0*/  LOP3.LUT R3, R16.reuse, 0x1c, RZ, 0xfc, !PT ;  /* 0x0000001c10037812 */ /* 0x040fe400078efcff */
[C---:B------:R-:W-:Y:S02]  /*05e0*/  LOP3.LUT R2, R16.reuse, 0x20, RZ, 0xfc, !PT ;  /* 0x0000002010027812 */ /* 0x040fe400078efcff */
[C---:B------:R-:W-:Y:S02]  /*05f0*/  LOP3.LUT R0, R16.reuse, 0x24, RZ, 0xfc, !PT ;  /* 0x0000002410007812 */ /* 0x040fe400078efcff */
[C---:B------:R-:W-:Y:S02]  /*0600*/  LOP3.LUT R3, R16.reuse, 0x28, RZ, 0xfc, !PT ;  /* 0x0000002810037812 */ /* 0x040fe400078efcff */
[C---:B------:R-:W-:Y:S02]  /*0610*/  LOP3.LUT R2, R16.reuse, 0x2c, RZ, 0xfc, !PT ;  /* 0x0000002c10027812 */ /* 0x040fe400078efcff */
[----:B------:R-:W-:-:S02]  /*0620*/  LOP3.LUT R0, R16, 0x30, RZ, 0xfc, !PT ;  /* 0x0000003010007812 */ /* 0x000fc400078efcff */
[C---:B------:R-:W-:Y:S02]  /*0630*/  LOP3.LUT R3, R16.reuse, 0x34, RZ, 0xfc, !PT ;  /* 0x0000003410037812 */ /* 0x040fe400078efcff */
[C---:B------:R-:W-:Y:S02]  /*0640*/  LOP3.LUT R2, R16.reuse, 0x38, RZ, 0xfc, !PT ;  /* 0x0000003810027812 */ /* 0x040fe400078efcff */
[----:B------:R-:W-:Y:S01]  /*0650*/  LOP3.LUT R0, R16, 0x3c, RZ, 0xfc, !PT ;  /* 0x0000003c10007812 */ /* 0x000fe200078efcff */
[----:B01----:R-:W-:Y:S06]  /*0660*/  BRA.U UP0, `(.L_x_0) ;  /* 0x0000000500147547 */ /* 0x003fec000b800000 */
[C---:B------:R-:W-:Y:S01]  /*0670*/  IMAD.SHL.U32 R0, R20.reuse, 0x2, RZ ;  /* 0x0000000214007824 */ /* 0x040fe200078e00ff */
[----:B------:R-:W-:Y:S01]  /*0680*/  CS2R R24, SRZ ;  /* 0x0000000000187805 */ /* 0x000fe2000001ff00 */
[C---:B------:R-:W-:Y:S01]  /*0690*/  IMAD.SHL.U32 R3, R20.reuse, 0x40, RZ ;  /* 0x0000004014037824 */ /* 0x040fe200078e00ff */
[----:B------:R-:W-:Y:S01]  /*06a0*/  CS2R R26, SRZ ;  /* 0x00000000001a7805 */ /* 0x000fe2000001ff00 */
[----:B------:R-:W-:Y:S01]  /*06b0*/  IMAD.SHL.U32 R2, R20, 0x8, RZ ;  /* 0x0000000814027824 */ /* 0x000fe200078e00ff */
[----:B------:R0:W-:Y:S01]  /*06c0*/  STL [R1+0x49c], R0 ;  /* 0x00049c0001007387 */ /* 0x0001e20000100800 */
[----:B------:R-:W-:Y:S02]  /*06d0*/  CS2R R16, SRZ ;  /* 0x0000000000107805 */ /* 0x000fe4000001ff00 */
[----:B------:R-:W-:Y:S01]  /*06e0*/  CS2R R18, SRZ ;  /* 0x0000000000127805 */ /* 0x000fe2000001ff00 */
[----:B------:R1:W-:Y:S04]  /*06f0*/  STL [R1+0x4a4], R3 ;  /* 0x0004a40301007387 */ /* 0x0003e80000100800 */
[----:B------:R1:W-:Y:S01]  /*0700*/  STL [R1+0x4a0], R2 ;  /* 0x0004a00201007387 */ /* 0x0003e20000100800 */
[----:B0-----:R-:W-:-:S03]  /*0710*/  SHF.R.U32.HI R0, RZ, 0x2, R20 ;  /* 0x00000002ff007819 */ /* 0x001fc60000011614 */
[----:B------:R1:W-:Y:S04]  /*0720*/  STL [R1], RZ ;  /* 0x000000ff01007387 */ /* 0x0003e80000100800 */
[----:B------:R1:W-:Y:S04]  /*0730*/  STL [R1+0x4b4], R0 ;  /* 0x0004b40001007387 */ /* 0x0003e80000100800 */
[----:B------:R1:W-:Y:S04]  /*0740*/  STL [R1+0x4], RZ ;  /* 0x000004ff01007387 */ /* 0x0003e80000100800 */
        /* <DEDUP_REMOVED lines=53> */
[----:B------:R1:W-:Y:S01]  /*0aa0*/  STL [R1+0x1c], RZ ;  /* 0x00001cff01007387 */ /* 0x0003e20000100800 */
[----:B------:R-:W-:Y:S05]  /*0ab0*/  BRA `(.L_x_1) ;  /* 0x000000b0008c7947 */ /* 0x000fea0003800000 */
.L_x_0:
[----:B------:R-:W-:Y:S01]  /*0ac0*/  IABS R12, R4 ;  /* 0x00000004000c7213 */ /* 0x000fe20000000000 */
[----:B------:R0:W-:Y:S01]  /*0ad0*/  STL [R1+0x4d8], R5 ;  /* 0x0004d80501007387 */ /* 0x0001e20000100800 */
[----:B------:R-:W-:Y:S01]  /*0ae0*/  IABS R3, R5 ;  /* 0x0000000500037213 */ /* 0x000fe20000000000 */
[----:B------:R-:W1:Y:S01]  /*0af0*/  LDCU UR11, c[0x0][0x3a4] ;  /* 0x00007480ff0b77ac */ /* 0x000e620008000800 */
[----:B------:R-:W2:Y:S01]  /*0b00*/  I2F.RP R2, R12 ;  /* 0x0000000c00027306 */ /* 0x000ea20000209400 */
[----:B------:R-:W-:Y:S02]  /*0b10*/  ISETP.GE.AND P3, PT, R14, RZ, PT ;  /* 0x000000ff0e00720c */ /* 0x000fe40003f66270 */
[----:B------:R-:W-:Y:S01]  /*0b20*/  ISETP.NE.AND P5, PT, R4, RZ, PT ;  /* 0x000000ff0400720c */ /* 0x000fe20003fa5270 */
[----:B------:R-:W3:Y:S04]  /*0b30*/  LDCU UR10, c[0x0][0x3b0] ;  /* 0x00007600ff0a77ac */ /* 0x000ee80008000800 */
[----:B------:R-:W4:Y:S01]  /*0b40*/  I2F.RP R0, R3 ;  /* 0x0000000300007306 */ /* 0x000f220000209400 */
[----:B------:R-:W5:Y:S07]  /*0b50*/  LDCU.128 UR12, c[0x0][0x380] ;  /* 0x00007000ff0c77ac */ /* 0x000f6e0008000c00 */
[----:B--2---:R-:W2:Y:S08]  /*0b60*/  MUFU.RCP R2, R2 ;  /* 0x0000000200027308 */ /* 0x004eb00000001000 */
[----:B----4-:R-:W4:Y:S01]  /*0b70*/  MUFU.RCP R0, R0 ;  /* 0x0000000000007308 */ /* 0x010f220000001000 */
[----:B--2---:R-:W-:Y:S01]  /*0b80*/  VIADD R6, R2, 0xffffffe ;  /* 0x0ffffffe02067836 */ /* 0x004fe20000000000 */
[----:B------:R-:W-:-:S06]  /*0b90*/  IABS R2, R14 ;  /* 0x0000000e00027213 */ /* 0x000fcc0000000000 */
[----:B------:R2:W0:Y:S01]  /*0ba0*/  F2I.FTZ.U32.TRUNC.NTZ R7, R6 ;  /* 0x0000000600077305 */ /* 0x000422000021f000 */
[----:B----4-:R-:W-:Y:S01]  /*0bb0*/  VIADD R9, R0, 0xffffffe ;  /* 0x0ffffffe00097836 */ /* 0x010fe20000000000 */
[----:B------:R-:W-:Y:S01]  /*0bc0*/  SHF.R.U32.HI R0, RZ, 0x6, R20 ;  /* 0x00000006ff007819 */ /* 0x000fe20000011614 */
[----:B--2---:R-:W-:-:S05]  /*0bd0*/  IMAD.MOV.U32 R6, RZ, RZ, RZ ;  /* 0x000000ffff067224 */ /* 0x004fca00078e00ff */
[----:B------:R-:W2:Y:S01]  /*0be0*/  F2I.FTZ.U32.TRUNC.NTZ R9, R9 ;  /* 0x0000000900097305 */ /* 0x000ea2000021f000 */
[----:B------:R-:W-:Y:S01]  /*0bf0*/  SGXT.U32 R0, R0, 0x3 ;  /* 0x000000030000781a */ /* 0x000fe20000000000 */
[----:B0-----:R-:W-:-:S03]  /*0c00*/  IMAD.MOV R11, RZ, RZ, -R7 ;  /* 0x000000ffff0b7224 */ /* 0x001fc600078e0a07 */
[----:B------:R-:W-:Y:S01]  /*0c10*/  LOP3.LUT R0, R13, R0, RZ, 0xfc, !PT ;  /* 0x000000000d007212 */ /* 0x000fe200078efcff */
[----:B------:R-:W-:-:S03]  /*0c20*/  IMAD R11, R11, R12, RZ ;  /* 0x0000000c0b0b7224 */ /* 0x000fc600078e02ff */
[----:B------:R-:W-:Y:S01]  /*0c30*/  LOP3.LUT R23, R0, 0xa0, RZ, 0xfc, !PT ;  /* 0x000000a000177812 */ /* 0x000fe200078efcff */
[----:B------:R-:W-:-:S04]  /*0c40*/  IMAD.HI.U32 R7, R7, R11, R6 ;  /* 0x0000000b07077227 */ /* 0x000fc800078e0006 */
[----:B--2---:R-:W-:Y:S02]  /*0c50*/  IMAD.MOV R6, RZ, RZ, -R9 ;  /* 0x000000ffff067224 */ /* 0x004fe400078e0a09 */
[----:B------:R-:W-:Y:S01]  /*0c60*/  IMAD.HI.U32 R8, R7, R2, RZ ;  /* 0x0000000207087227 */ /* 0x000fe200078e00ff */
[----:B------:R-:W-:-:S03]  /*0c70*/  LEA.HI R7, R20, R13, RZ, 0x1a ;  /* 0x0000000d14077211 */ /* 0x000fc600078fd0ff */
[----:B------:R-:W-:Y:S02]  /*0c80*/  IMAD.MOV R8, RZ, RZ, -R8 ;  /* 0x000000ffff087224 */ /* 0x000fe400078e0a08 */
[C---:B------:R-:W-:Y:S02]  /*0c90*/  VIADD R11, R7.reuse, 0xf8 ;  /* 0x000000f8070b7836 */ /* 0x040fe40000000000 */
[----:B------:R-:W-:Y:S02]  /*0ca0*/  IMAD R2, R12, R8, R2 ;  /* 0x000000080c027224 */ /* 0x000fe400078e0202 */
[----:B------:R-:W-:Y:S01]  /*0cb0*/  IMAD R6, R6, R3, RZ ;  /* 0x0000000306067224 */ /* 0x000fe200078e02ff */
[----:B------:R-:W-:Y:S01]  /*0cc0*/  IABS R10, R11 ;  /* 0x0000000b000a7213 */ /* 0x000fe20000000000 */
[----:B------:R-:W-:Y:S01]  /*0cd0*/  IMAD.MOV.U32 R8, RZ, RZ, RZ ;  /* 0x000000ffff087224 */ /* 0x000fe200078e00ff */
[----:B------:R-:W-:Y:S01]  /*0ce0*/  ISETP.GT.U32.AND P0, PT, R12, R2, PT ;  /* 0x000000020c00720c */ /* 0x000fe20003f04070 */
[----:B------:R-:W-:Y:S01]  /*0cf0*/  VIADD R15, R7, 0xc8 ;  /* 0x000000c8070f7836 */ /* 0x000fe20000000000 */
[----:B------:R-:W-:Y:S01]  /*0d00*/  ISETP.GE.AND P6, PT, R11, RZ, PT ;  /* 0x000000ff0b00720c */ /* 0x000fe20003fc6270 */
[----:B------:R-:W-:Y:S01]  /*0d10*/  IMAD.HI.U32 R6, R9, R6, R8 ;  /* 0x0000000609067227 */ /* 0x000fe200078e0008 */
[----:B------:R-:W-:-:S03]  /*0d20*/  LOP3.LUT R8, R0, 0xf0, RZ, 0xfc, !PT ;  /* 0x000000f000087812 */ /* 0x000fc600078efcff */
[----:B------:R-:W-:Y:S01]  /*0d30*/  VIADD R20, R7, 0xa8 ;  /* 0x000000a807147836 */ /* 0x000fe20000000000 */
[----:B------:R-:W-:Y:S01]  /*0d40*/  IABS R29, R8 ;  /* 0x00000008001d7213 */ /* 0x000fe20000000000 */
[----:B------:R-:W-:Y:S01]  /*0d50*/  IMAD.HI.U32 R9, R6, R10, RZ ;  /* 0x0000000a06097227 */ /* 0x000fe200078e00ff */
[----:B------:R-:W-:-:S03]  /*0d60*/  ISETP.GE.AND P4, PT, R8, RZ, PT ;  /* 0x000000ff0800720c */ /* 0x000fc60003f86270 */
[----:B------:R-:W-:Y:S02]  /*0d70*/  IMAD.MOV R9, RZ, RZ, -R9 ;  /* 0x000000ffff097224 */ /* 0x000fe400078e0a09 */
[----:B------:R-:W-:Y:S02]  /*0d80*/  @!P0 IMAD.IADD R2, R2, 0x1, -R12 ;  /* 0x0000000102028824 */ /* 0x000fe400078e0a0c */
[----:B------:R-:W-:Y:S02]  /*0d90*/  IMAD R10, R3, R9, R10 ;  /* 0x00000009030a7224 */ /* 0x000fe400078e020a */
[----:B------:R-:W-:Y:S01]  /*0da0*/  VIADD R9, R7, 0xe8 ;  /* 0x000000e807097836 */ /* 0x000fe20000000000 */
[----:B------:R-:W-:Y:S01]  /*0db0*/  ISETP.GT.U32.AND P2, PT, R12, R2, PT ;  /* 0x000000020c00720c */ /* 0x000fe20003f44070 */
[----:B------:R-:W-:Y:S01]  /*0dc0*/  IMAD.HI.U32 R13, R6, R29, RZ ;  /* 0x0000001d060d7227 */ /* 0x000fe200078e00ff */
[----:B------:R-:W-:Y:S02]  /*0dd0*/  ISETP.GT.U32.AND P0, PT, R3, R10, PT ;  /* 0x0000000a0300720c */ /* 0x000fe40003f04070 */
[----:B------:R-:W-:Y:S01]  /*0de0*/  IABS R11, R9 ;  /* 0x00000009000b7213 */ /* 0x000fe20000000000 */
[----:B------:R-:W-:Y:S01]  /*0df0*/  IMAD.MOV R13, RZ, RZ, -R13 ;  /* 0x000000ffff0d7224 */ /* 0x000fe200078e0a0d */
[----:B------:R-:W-:Y:S01]  /*0e00*/  ISETP.GE.AND P1, PT, R9, RZ, PT ;  /* 0x000000ff0900720c */ /* 0x000fe20003f26270 */
[----:B------:R-:W-:Y:S01]  /*0e10*/  VIADD R25, R7, 0x88 ;  /* 0x0000008807197836 */ /* 0x000fe20000000000 */
[----:B------:R-:W-:Y:S01]  /*0e20*/  LOP3.LUT R9, R0, 0xe0, RZ, 0xfc, !PT ;  /* 0x000000e000097812 */ /* 0x000fe200078efcff */
[----:B------:R-:W-:-:S03]  /*0e30*/  IMAD.HI.U32 R14, R6, R11, RZ ;  /* 0x0000000b060e7227 */ /* 0x000fc600078e00ff */
[----:B------:R-:W-:Y:S01]  /*0e40*/  IABS R8, R9 ;  /* 0x0000000900087213 */ /* 0x000fe20000000000 */
[----:B------:R-:W-:Y:S02]  /*0e50*/  IMAD.MOV R14, RZ, RZ, -R14 ;  /* 0x000000ffff0e7224 */ /* 0x000fe400078e0a0e */
[----:B------:R-:W-:Y:S02]  /*0e60*/  @!P0 IMAD.IADD R10, R10, 0x1, -R3 ;  /* 0x000000010a0a8824 */ /* 0x000fe400078e0a03 */
[----:B------:R-:W-:Y:S02]  /*0e70*/  @!P2 IMAD.IADD R2, R2, 0x1, -R12 ;  /* 0x000000010202a824 */ /* 0x000fe400078e0a0c */
[C---:B------:R-:W-:Y:S01]  /*0e80*/  IMAD R11, R3.reuse, R14, R11 ;  /* 0x0000000e030b7224 */ /* 0x040fe200078e020b */
[C---:B------:R-:W-:Y:S01]  /*0e90*/  ISETP.GT.U32.AND P0, PT, R3.reuse, R10, PT ;  /* 0x0000000a0300720c */ /* 0x040fe20003f04070 */
[C---:B------:R-:W-:Y:S02]  /*0ea0*/  IMAD R29, R3.reuse, R13, R29 ;  /* 0x0000000d031d7224 */ /* 0x040fe400078e021d */
[----:B------:R-:W-:Y:S01]  /*0eb0*/  @!P3 IMAD.MOV R2, RZ, RZ, -R2 ;  /* 0x000000ffff02b224 */ /* 0x000fe200078e0a02 */
[----:B------:R-:W-:Y:S01]  /*0ec0*/  @!P5 LOP3.LUT R2, RZ, R4, RZ, 0x33, !PT ;  /* 0x00000004ff02d212 */ /* 0x000fe200078e33ff */
[----:B------:R-:W-:Y:S01]  /*0ed0*/  IMAD.MOV.U32 R12, RZ, RZ, R8 ;  /* 0x000000ffff0c7224 */ /* 0x000fe200078e0008 */
[----:B------:R-:W-:Y:S01]  /*0ee0*/  ISETP.GT.U32.AND P5, PT, R3, R11, PT ;  /* 0x0000000b0300720c */ /* 0x000fe20003fa4070 */
[----:B------:R-:W-:Y:S01]  /*0ef0*/  VIADD R13, R7, 0xd8 ;  /* 0x000000d8070d7836 */ /* 0x000fe20000000000 */
[----:B------:R-:W-:Y:S01]  /*0f00*/  ISETP.GT.U32.AND P2, PT, R3, R29, PT ;  /* 0x0000001d0300720c */ /* 0x000fe20003f44070 */
[----:B------:R-:W-:Y:S01]  /*0f10*/  IMAD.HI.U32 R8, R6, R12, RZ ;  /* 0x0000000c06087227 */ /* 0x000fe200078e00ff */
[----:B------:R-:W-:Y:S01]  /*0f20*/  LOP3.LUT R4, R0, 0xd0, RZ, 0xfc, !PT ;  /* 0x000000d000047812 */ /* 0x000fe200078efcff */
[----:B------:R-:W-:Y:S01]  /*0f30*/  STL [R1+0x4cc], R2 ;  /* 0x0004cc0201007387 */ /* 0x000fe20000100800 */
[----:B------:R-:W-:Y:S01]  /*0f40*/  ISETP.GE.AND P3, PT, R13, RZ, PT ;  /* 0x000000ff0d00720c */ /* 0x000fe20003f66270 */
[----:B------:R-:W-:Y:S01]  /*0f50*/  IMAD.MOV R8, RZ, RZ, -R8 ;  /* 0x000000ffff087224 */ /* 0x000fe200078e0a08 */
[----:B------:R-:W-:Y:S01]  /*0f60*/  IABS R14, R4 ;  /* 0x00000004000e7213 */ /* 0x000fe20000000000 */
[--C-:B------:R-:W-:Y:S01]  /*0f70*/  @!P0 IMAD.IADD R10, R10, 0x1, -R3.reuse ;  /* 0x000000010a0a8824 */ /* 0x100fe200078e0a03 */
[----:B------:R-:W-:Y:S01]  /*0f80*/  IABS R13, R13 ;  /* 0x0000000d000d7213 */ /* 0x000fe20000000000 */
[----:B------:R-:W-:Y:S01]  /*0f90*/  IMAD R12, R3, R8, R12 ;  /* 0x00000008030c7224 */ /* 0x000fe200078e020c */
[----:B------:R-:W-:Y:S01]  /*0fa0*/  ISETP.GE.AND P0, PT, R15, RZ, PT ;  /* 0x000000ff0f00720c */ /* 0x000fe20003f06270 */
[----:B------:R-:W-:Y:S01]  /*0fb0*/  IMAD.MOV.U32 R5, RZ, RZ, R10 ;  /* 0x000000ffff057224 */ /* 0x000fe200078e000a */
[----:B------:R-:W-:Y:S01]  /*0fc0*/  IABS R15, R15 ;  /* 0x0000000f000f7213 */ /* 0x000fe20000000000 */
[----:B------:R-:W-:-:S02]  /*0fd0*/  @!P5 IMAD.IADD R11, R11, 0x1, -R3 ;  /* 0x000000010b0bd824 */ /* 0x000fc400078e0a03 */
[----:B------:R-:W-:Y:S02]  /*0fe0*/  @!P2 IMAD.IADD R29, R29, 0x1, -R3 ;  /* 0x000000011d1da824 */ /* 0x000fe400078e0a03 */
[----:B------:R-:W-:Y:S01]  /*0ff0*/  @!P6 IMAD.MOV R5, RZ, RZ, -R5 ;  /* 0x000000ffff05e224 */ /* 0x000fe200078e0a05 */
[C---:B------:R-:W-:Y:S01]  /*1000*/  ISETP.GT.U32.AND P6, PT, R3.reuse, R12, PT ;  /* 0x0000000c0300720c */ /* 0x040fe20003fc4070 */
[C---:B------:R-:W-:Y:S01]  /*1010*/  IMAD.HI.U32 R16, R6.reuse, R14, RZ ;  /* 0x0000000e06107227 */ /* 0x040fe200078e00ff */
[C---:B------:R-:W-:Y:S02]  /*1020*/  ISETP.GT.U32.AND P5, PT, R3.reuse, R11, PT ;  /* 0x0000000b0300720c */ /* 0x040fe40003fa4070 */
[----:B------:R-:W-:Y:S01]  /*1030*/  ISETP.GT.U32.AND P2, PT, R3, R29, PT ;  /* 0x0000001d0300720c */ /* 0x000fe20003f44070 */
[----:B------:R-:W-:Y:S01]  /*1040*/  IMAD.MOV R16, RZ, RZ, -R16 ;  /* 0x000000ffff107224 */ /* 0x000fe200078e0a10 */
[----:B------:R-:W-:Y:S01]  /*1050*/  STL [R1], R5 ;  /* 0x0000000501007387 */ /* 0x000fe20000100800 */
[----:B------:R-:W-:-:S04]  /*1060*/  IMAD.HI.U32 R8, R6, R13, RZ ;  /* 0x0000000d06087227 */ /* 0x000fc800078e00ff */
[----:B------:R-:W-:Y:S02]  /*1070*/  IMAD R14, R3, R16, R14 ;  /* 0x00000010030e7224 */ /* 0x000fe400078e020e */
[----:B------:R-:W-:Y:S02]  /*1080*/  IMAD.MOV R8, RZ, RZ, -R8 ;  /* 0x000000ffff087224 */ /* 0x000fe400078e0a08 */
[--C-:B------:R-:W-:Y:S02]  /*1090*/  @!P6 IMAD.IADD R12, R12, 0x1, -R3.reuse ;  /* 0x000000010c0ce824 */ /* 0x100fe400078e0a03 */
[--C-:B------:R-:W-:Y:S01]  /*10a0*/  @!P5 IMAD.IADD R11, R11, 0x1, -R3.reuse ;  /* 0x000000010b0bd824 */ /* 0x100fe200078e0a03 */
[----:B------:R-:W-:Y:S01]  /*10b0*/  ISETP.GT.U32.AND P5, PT, R3, R14, PT ;  /* 0x0000000e0300720c */ /* 0x000fe20003fa4070 */
[----:B------:R-:W-:Y:S01]  /*10c0*/  @!P2 IMAD.IADD R29, R29, 0x1, -R3 ;  /* 0x000000011d1da824 */ /* 0x000fe200078e0a03 */
[C---:B------:R-:W-:Y:S01]  /*10d0*/  ISETP.GT.U32.AND P6, PT, R3.reuse, R12, PT ;  /* 0x0000000c0300720c */ /* 0x040fe20003fc4070 */
[----:B------:R-:W-:Y:S01]  /*10e0*/  IMAD R13, R3, R8, R13 ;  /* 0x00000008030d7224 */ /* 0x000fe200078e020d */
[----:B------:R-:W-:Y:S01]  /*10f0*/  ISETP.GE.AND P2, PT, R9, RZ, PT ;  /* 0x000000ff0900720c */ /* 0x000fe20003f46270 */
[----:B------:R-:W-:Y:S01]  /*1100*/  IMAD.HI.U32 R10, R6, R15, RZ ;  /* 0x0000000f060a7227 */ /* 0x000fe200078e00ff */
[----:B------:R-:W-:-:S03]  /*1110*/  LOP3.LUT R8, R0, 0xc0, RZ, 0xfc, !PT ;  /* 0x000000c000087812 */ /* 0x000fc600078efcff */
[----:B------:R-:W-:Y:S01]  /*1120*/  @!P4 IMAD.MOV R29, RZ, RZ, -R29 ;  /* 0x000000ffff1dc224 */ /* 0x000fe200078e0a1d */
[C---:B------:R-:W-:Y:S01]  /*1130*/  ISETP.GT.U32.AND P4, PT, R3.reuse, R13, PT ;  /* 0x0000000d0300720c */ /* 0x040fe20003f84070 */
[----:B------:R-:W-:Y:S01]  /*1140*/  IMAD.MOV R10, RZ, RZ, -R10 ;  /* 0x000000ffff0a7224 */ /* 0x000fe200078e0a0a */
[----:B------:R-:W-:Y:S01]  /*1150*/  IABS R16, R8 ;  /* 0x0000000800107213 */ /* 0x000fe20000000000 */
[----:B------:R-:W-:Y:S01]  /*1160*/  @!P5 IMAD.IADD R14, R14, 0x1, -R3 ;  /* 0x000000010e0ed824 */ /* 0x000fe200078e0a03 */
[----:B------:R0:W-:Y:S01]  /*1170*/  STL [R1+0x4d0], R29 ;  /* 0x0004d01d01007387 */ /* 0x0001e20000100800 */
[----:B------:R-:W-:Y:S02]  /*1180*/  IMAD R15, R3, R10, R15 ;  /* 0x0000000a030f7224 */ /* 0x000fe400078e020f */
[----:B------:R-:W-:Y:S01]  /*1190*/  VIADD R9, R7, 0xb8 ;  /* 0x000000b807097836 */ /* 0x000fe20000000000 */
[C---:B------:R-:W-:Y:S01]  /*11a0*/  ISETP.GT.U32.AND P5, PT, R3.reuse, R14, PT ;  /* 0x0000000e0300720c */ /* 0x040fe20003fa4070 */
[----:B------:R-:W-:Y:S01]  /*11b0*/  @!P6 IMAD.IADD R12, R12, 0x1, -R3 ;  /* 0x000000010c0ce824 */ /* 0x000fe200078e0a03 */
[----:B------:R-:W-:Y:S01]  /*11c0*/  ISETP.GT.U32.AND P6, PT, R3, R15, PT ;  /* 0x0000000f0300720c */ /* 0x000fe20003fc4070 */
[----:B------:R-:W-:Y:S01]  /*11d0*/  IMAD.HI.U32 R10, R6, R16, RZ ;  /* 0x00000010060a7227 */ /* 0x000fe200078e00ff */
[----:B------:R-:W-:-:S02]  /*11e0*/  IABS R17, R9 ;  /* 0x0000000900117213 */ /* 0x000fc40000000000 */
[----:B0-----:R-:W-:Y:S01]  /*11f0*/  LOP3.LUT R29, R0, 0x10, RZ, 0xfc, !PT ;  /* 0x00000010001d7812 */ /* 0x001fe200078efcff */
[----:B------:R-:W-:Y:S02]  /*1200*/  @!P4 IMAD.IADD R13, R13, 0x1, -R3 ;  /* 0x000000010d0dc824 */ /* 0x000fe400078e0a03 */
[----:B------:R-:W-:Y:S01]  /*1210*/  @!P1 IMAD.MOV R11, RZ, RZ, -R11 ;  /* 0x000000ffff0b9224 */ /* 0x000fe200078e0a0b */
[----:B------:R-:W-:Y:S01]  /*1220*/  ISETP.GE.AND P1, PT, R9, RZ, PT ;  /* 0x000000ff0900720c */ /* 0x000fe20003f26270 */
[----:B------:R-:W-:Y:S01]  /*1230*/  @!P2 IMAD.MOV R12, RZ, RZ, -R12 ;  /* 0x000000ffff0ca224 */ /* 0x000fe200078e0a0c */
[C---:B------:R-:W-:Y:S01]  /*1240*/  ISETP.GT.U32.AND P4, PT, R3.reuse, R13, PT ;  /* 0x0000000d0300720c */ /* 0x040fe20003f84070 */
[----:B------:R-:W-:Y:S01]  /*1250*/  IMAD.MOV R10, RZ, RZ, -R10 ;  /* 0x000000ffff0a7224 */ /* 0x000fe200078e0a0a */
[----:B------:R-:W-:Y:S01]  /*1260*/  ISETP.GE.AND P2, PT, R4, RZ, PT ;  /* 0x000000ff0400720c */ /* 0x000fe20003f46270 */
[----:B------:R-:W-:Y:S01]  /*1270*/  IMAD.HI.U32 R9, R6, R17, RZ ;  /* 0x0000001106097227 */ /* 0x000fe200078e00ff */
[----:B------:R0:W-:Y:S03]  /*1280*/  STL [R1+0x4d4], R11 ;  /* 0x0004d40b01007387 */ /* 0x0001e60000100800 */
[----:B------:R-:W-:Y:S01]  /*1290*/  IMAD R16, R3, R10, R16 ;  /* 0x0000000a03107224 */ /* 0x000fe200078e0210 */
[----:B------:R-:W-:Y:S01]  /*12a0*/  STL [R1+0x4dc], R12 ;  /* 0x0004dc0c01007387 */ /* 0x000fe20000100800 */
[----:B------:R-:W-:Y:S01]  /*12b0*/  IMAD.MOV R4, RZ, RZ, -R9 ;  /* 0x000000ffff047224 */ /* 0x000fe200078e0a09 */
[----:B------:R-:W-:Y:S01]  /*12c0*/  LOP3.LUT R9, R0, 0xb0, RZ, 0xfc, !PT ;  /* 0x000000b000097812 */ /* 0x000fe200078efcff */
[----:B------:R-:W-:-:S02]  /*12d0*/  @!P6 IMAD.IADD R15, R15, 0x1, -R3 ;  /* 0x000000010f0fe824 */ /* 0x000fc400078e0a03 */
[----:B------:R-:W-:Y:S01]  /*12e0*/  @!P5 IMAD.IADD R14, R14, 0x1, -R3 ;  /* 0x000000010e0ed824 */ /* 0x000fe200078e0a03 */
[C---:B------:R-:W-:Y:S01]  /*12f0*/  ISETP.GT.U32.AND P5, PT, R3.reuse, R16, PT ;  /* 0x000000100300720c */ /* 0x040fe20003fa4070 */
[----:B------:R-:W-:Y:S01]  /*1300*/  IMAD R17, R3, R4, R17 ;  /* 0x0000000403117224 */ /* 0x000fe200078e0211 */
[----:B------:R-:W-:Y:S01]  /*1310*/  IABS R18, R9 ;  /* 0x0000000900127213 */ /* 0x000fe20000000000 */
[--C-:B------:R-:W-:Y:S01]  /*1320*/  @!P4 IMAD.IADD R13, R13, 0x1, -R3.reuse ;  /* 0x000000010d0dc824 */ /* 0x100fe200078e0a03 */
[C---:B------:R-:W-:Y:S01]  /*1330*/  ISETP.GT.U32.AND P6, PT, R3.reuse, R15, PT ;  /* 0x0000000f0300720c */ /* 0x040fe20003fc4070 */
[----:B------:R-:W-:Y:S01]  /*1340*/  @!P2 IMAD.MOV R14, RZ, RZ, -R14 ;  /* 0x000000ffff0ea224 */ /* 0x000fe200078e0a0e */
[----:B------:R-:W-:Y:S01]  /*1350*/  ISETP.GE.AND P4, PT, R8, RZ, PT ;  /* 0x000000ff0800720c */ /* 0x000fe20003f86270 */
[----:B------:R-:W-:Y:S01]  /*1360*/  IMAD.HI.U32 R8, R6, R18, RZ ;  /* 0x0000001206087227 */ /* 0x000fe200078e00ff */
[----:B------:R-:W-:Y:S02]  /*1370*/  ISETP.GT.U32.AND P2, PT, R3, R17, PT ;  /* 0x000000110300720c */ /* 0x000fe40003f44070 */
[----:B------:R-:W-:Y:S01]  /*1380*/  IABS R4, R23 ;  /* 0x0000001700047213 */ /* 0x000fe20000000000 */
[----:B------:R-:W-:Y:S01]  /*1390*/  IMAD.MOV R8, RZ, RZ, -R8 ;  /* 0x000000ffff087224 */ /* 0x000fe200078e0a08 */
[----:B0-----:R-:W-:Y:S01]  /*13a0*/  LOP3.LUT R11, R0, 0x20, RZ, 0xfc, !PT ;  /* 0x00000020000b7812 */ /* 0x001fe200078efcff */
[----:B------:R-:W-:-:S02]  /*13b0*/  @!P5 IMAD.IADD R16, R16, 0x1, -R3 ;  /* 0x000000011010d824 */ /* 0x000fc400078e0a03 */
[----:B------:R-:W-:Y:S02]  /*13c0*/  IMAD R18, R3, R8, R18 ;  /* 0x0000000803127224 */ /* 0x000fe400078e0212 */
[----:B------:R-:W-:Y:S01]  /*13d0*/  @!P6 IMAD.IADD R15, R15, 0x1, -R3 ;  /* 0x000000010f0fe824 */ /* 0x000fe200078e0a03 */
[----:B------:R-:W-:Y:S01]  /*13e0*/  ISETP.GT.U32.AND P5, PT, R3, R16, PT ;  /* 0x000000100300720c */ /* 0x000fe20003fa4070 */
[----:B------:R-:W-:Y:S01]  /*13f0*/  @!P3 IMAD.MOV R13, RZ, RZ, -R13 ;  /* 0x000000ffff0db224 */ /* 0x000fe200078e0a0d */
[----:B------:R-:W-:Y:S01]  /*1400*/  ISETP.GE.AND P3, PT, R20, RZ, PT ;  /* 0x000000ff1400720c */ /* 0x000fe20003f66270 */
[----:B------:R-:W-:Y:S01]  /*1410*/  @!P2 IMAD.IADD R17, R17, 0x1, -R3 ;  /* 0x000000011111a824 */ /* 0x000fe200078e0a03 */
[----:B------:R-:W-:Y:S01]  /*1420*/  IABS R20, R20 ;  /* 0x0000001400147213 */ /* 0x000fe20000000000 */
[----:B------:R-:W-:Y:S01]  /*1430*/  @!P0 IMAD.MOV R15, RZ, RZ, -R15 ;  /* 0x000000ffff0f8224 */ /* 0x000fe200078e0a0f */
[----:B------:R-:W-:Y:S01]  /*1440*/  ISETP.GT.U32.AND P0, PT, R3, R18, PT ;  /* 0x000000120300720c */ /* 0x000fe20003f04070 */
[----:B------:R-:W-:Y:S01]  /*1450*/  VIADD R10, R7, 0x98 ;  /* 0x00000098070a7836 */ /* 0x000fe20000000000 */
[----:B------:R-:W-:Y:S01]  /*1460*/  ISETP.GT.U32.AND P2, PT, R3, R17, PT ;  /* 0x000000110300720c */ /* 0x000fe20003f44070 */
[----:B------:R-:W-:Y:S01]  /*1470*/  IMAD.HI.U32 R21, R6, R20, RZ ;  /* 0x0000001406157227 */ /* 0x000fe200078e00ff */
[----:B------:R-:W-:Y:S02]  /*1480*/  STL [R1+0x4e0], R13 ;  /* 0x0004e00d01007387 */ /* 0x000fe40000100800 */
[----:B------:R-:W-:Y:S01]  /*1490*/  ISETP.GE.AND P6, PT, R10, RZ, PT ;  /* 0x000000ff0a00720c */ /* 0x000fe20003fc6270 */
[----:B------:R-:W-:Y:S01]  /*14a0*/  IMAD.HI.U32 R19, R6, R4, RZ ;  /* 0x0000000406137227 */ /* 0x000fe200078e00ff */
[----:B------:R-:W-:Y:S01]  /*14b0*/  IABS R10, R10 ;  /* 0x0000000a000a7213 */ /* 0x000fe20000000000 */
[----:B------:R-:W-:Y:S02]  /*14c0*/  STL [R1+0x4e4], R14 ;  /* 0x0004e40e01007387 */ /* 0x000fe40000100800 */
[----:B------:R-:W-:-:S02]  /*14d0*/  IMAD.MOV R21, RZ, RZ, -R21 ;  /* 0x000000ffff157224 */ /* 0x000fc400078e0a15 */
[----:B------:R-:W-:Y:S01]  /*14e0*/  @!P5 IMAD.IADD R16, R16, 0x1, -R3 ;  /* 0x000000011010d824 */ /* 0x000fe200078e0a03 */
[----:B------:R-:W-:Y:S01]  /*14f0*/  ISETP.GE.AND P5, PT, R9, RZ, PT ;  /* 0x000000ff0900720c */ /* 0x000fe20003fa6270 */
[----:B------:R-:W-:Y:S01]  /*1500*/  IMAD.MOV R19, RZ, RZ, -R19 ;  /* 0x000000ffff137224 */ /* 0x000fe200078e0a13 */
[----:B------:R-:W-:Y:S01]  /*1510*/  STL [R1+0x4e8], R15 ;  /* 0x0004e80f01007387 */ /* 0x000fe20000100800 */
[C---:B------:R-:W-:Y:S02]  /*1520*/  IMAD R9, R3.reuse, R21, R20 ;  /* 0x0000001503097224 */ /* 0x040fe400078e0214 */
[--C-:B------:R-:W-:Y:S02]  /*1530*/  @!P0 IMAD.IADD R18, R18, 0x1, -R3.reuse ;  /* 0x0000000112128824 */ /* 0x100fe400078e0a03 */
[----:B------:R-:W-:Y:S01]  /*1540*/  IMAD R4, R3, R19, R4 ;  /* 0x0000001303047224 */ /* 0x000fe200078e0204 */
[----:B------:R-:W-:Y:S01]  /*1550*/  LOP3.LUT R19, R0, 0x80, RZ, 0xfc, !PT ;  /* 0x0000008000137812 */ /* 0x000fe200078efcff */
[----:B------:R-:W-:Y:S01]  /*1560*/  @!P2 IMAD.IADD R17, R17, 0x1, -R3 ;  /* 0x000000011111a824 */ /* 0x000fe200078e0a03 */
[C---:B------:R-:W-:Y:S01]  /*1570*/  ISETP.GT.U32.AND P2, PT, R3.reuse, R9, PT ;  /* 0x000000090300720c */ /* 0x040fe20003f44070 */
[----:B------:R-:W-:Y:S01]  /*1580*/  IMAD.HI.U32 R8, R6, R10, RZ ;  /* 0x0000000a06087227 */ /* 0x000fe200078e00ff */
[----:B------:R-:W-:-:S02]  /*1590*/  ISETP.GT.U32.AND P0, PT, R3, R18, PT ;  /* 0x000000120300720c */ /* 0x000fc40003f04070 */
[----:B------:R-:W-:Y:S01]  /*15a0*/  IABS R24, R19 ;  /* 0x0000001300187213 */ /* 0x000fe20000000000 */
[----:B------:R-:W-:Y:S01]  /*15b0*/  @!P4 IMAD.MOV R16, RZ, RZ, -R16 ;  /* 0x000000ffff10c224 */ /* 0x000fe200078e0a10 */
[----:B------:R-:W-:Y:S01]  /*15c0*/  ISETP.GT.U32.AND P4, PT, R3, R4, PT ;  /* 0x000000040300720c */ /* 0x000fe20003f84070 */
[----:B------:R-:W-:Y:S02]  /*15d0*/  IMAD.MOV R8, RZ, RZ, -R8 ;  /* 0x000000ffff087224 */ /* 0x000fe400078e0a08 */
[----:B------:R-:W-:Y:S01]  /*15e0*/  @!P1 IMAD.MOV R17, RZ, RZ, -R17 ;  /* 0x000000ffff119224 */ /* 0x000fe200078e0a11 */
[----:B------:R-:W-:Y:S01]  /*15f0*/  ISETP.GE.AND P1, PT, R25, RZ, PT ;  /* 0x000000ff1900720c */ /* 0x000fe20003f26270 */
[----:B------:R-:W-:Y:S01]  /*1600*/  IMAD R10, R3, R8, R10 ;  /* 0x00000008030a7224 */ /* 0x000fe200078e020a */
[----:B------:R-:W-:Y:S01]  /*1610*/  LOP3.LUT R8, R0, 0x90, RZ, 0xfc, !PT ;  /* 0x0000009000087812 */ /* 0x000fe200078efcff */
[--C-:B------:R-:W-:Y:S01]  /*1620*/  @!P2 IMAD.IADD R9, R9, 0x1, -R3.reuse ;  /* 0x000000010909a824 */ /* 0x100fe200078e0a03 */
[----:B------:R-:W-:Y:S01]  /*1630*/  IABS R25, R25 ;  /* 0x0000001900197213 */ /* 0x000fe20000000000 */
[--C-:B------:R-:W-:Y:S01]  /*1640*/  @!P0 IMAD.IADD R18, R18, 0x1, -R3.reuse ;  /* 0x0000000112128824 */ /* 0x100fe200078e0a03 */
[C---:B------:R-:W-:Y:S01]  /*1650*/  ISETP.GT.U32.AND P0, PT, R3.reuse, R10, PT ;  /* 0x0000000a0300720c */ /* 0x040fe20003f04070 */
[----:B------:R-:W-:Y:S01]  /*1660*/  IMAD.HI.U32 R20, R6, R24, RZ ;  /* 0x0000001806147227 */ /* 0x000fe200078e00ff */
[----:B------:R-:W-:Y:S01]  /*1670*/  ISETP.GT.U32.AND P2, PT, R3, R9, PT ;  /* 0x000000090300720c */ /* 0x000fe20003f44070 */
[----:B------:R-:W-:Y:S01]  /*1680*/  STL [R1+0x4ec], R16 ;  /* 0x0004ec1001007387 */ /* 0x000fe20000100800 */
[----:B------:R-:W-:Y:S01]  /*1690*/  IABS R22, R8 ;  /* 0x0000000800167213 */ /* 0x000fe20000000000 */
[----:B------:R-:W-:-:S02]  /*16a0*/  @!P4 IMAD.IADD R4, R4, 0x1, -R3 ;  /* 0x000000010404c824 */ /* 0x000fc400078e0a03 */
[----:B------:R-:W-:Y:S01]  /*16b0*/  @!P5 IMAD.MOV R18, RZ, RZ, -R18 ;  /* 0x000000ffff12d224 */ /* 0x000fe200078e0a12 */
[----:B------:R-:W-:Y:S01]  /*16c0*/  ISETP.GE.AND P5, PT, R23, RZ, PT ;  /* 0x000000ff1700720c */ /* 0x000fe20003fa6270 */
[----:B------:R-:W-:Y:S01]  /*16d0*/  IMAD.HI.U32 R26, R6, R22, RZ ;  /* 0x00000016061a7227 */ /* 0x000fe200078e00ff */
[----:B------:R-:W-:-:S03]  /*16e0*/  ISETP.GT.U32.AND P4, PT, R3, R4, PT ;  /* 0x000000040300720c */ /* 0x000fc60003f84070 */
[----:B------:R-:W-:Y:S02]  /*16f0*/  @!P0 IMAD.IADD R10, R10, 0x1, -R3 ;  /* 0x000000010a0a8824 */ /* 0x000fe400078e0a03 */
[----:B------:R-:W-:Y:S02]  /*1700*/  IMAD.MOV R23, RZ, RZ, -R26 ;  /* 0x000000ffff177224 */ /* 0x000fe400078e0a1a */
[----:B------:R-:W-:Y:S01]  /*1710*/  IMAD.HI.U32 R21, R6, R25, RZ ;  /* 0x0000001906157227 */ /* 0x000fe200078e00ff */
[----:B------:R-:W-:-:S03]  /*1720*/  ISETP.GT.U32.AND P0, PT, R3, R10, PT ;  /* 0x0000000a0300720c */ /* 0x000fc60003f04070 */
[----:B------:R-:W-:Y:S01]  /*1730*/  @!P2 IMAD.IADD R9, R9, 0x1, -R3 ;  /* 0x000000010909a824 */ /* 0x000fe200078e0a03 */
[----:B------:R-:W-:Y:S01]  /*1740*/  ISETP.GE.AND P2, PT, R8, RZ, PT ;  /* 0x000000ff0800720c */ /* 0x000fe20003f46270 */
[C---:B------:R-:W-:Y:S02]  /*1750*/  IMAD R8, R3.reuse, R23, R22 ;  /* 0x0000001703087224 */ /* 0x040fe400078e0216 */
[----:B------:R-:W-:Y:S02]  /*1760*/  IMAD.MOV R21, RZ, RZ, -R21 ;  /* 0x000000ffff157224 */ /* 0x000fe400078e0a15 */
[----:B------:R-:W-:Y:S01]  /*1770*/  @!P4 IMAD.IADD R4, R4, 0x1, -R3 ;  /* 0x000000010404c824 */ /* 0x000fe200078e0a03 */
[C---:B------:R-:W-:Y:S01]  /*1780*/  ISETP.GT.U32.AND P4, PT, R3.reuse, R8, PT ;  /* 0x000000080300720c */ /* 0x040fe20003f84070 */
[----:B------:R-:W-:Y:S01]  /*1790*/  IMAD.MOV.U32 R5, RZ, RZ, R9 ;  /* 0x000000ffff057224 */ /* 0x000fe200078e0009 */
[----:B------:R-:W-:Y:S01]  /*17a0*/  LOP3.LUT R9, R0, 0x70, RZ, 0xfc, !PT ;  /* 0x0000007000097812 */ /* 0x000fe200078efcff */
[----:B------:R-:W-:-:S02]  /*17b0*/  IMAD R25, R3, R21, R25 ;  /* 0x0000001503197224 */ /* 0x000fc400078e0219 */
[----:B------:R-:W-:Y:S01]  /*17c0*/  IMAD.MOV.U32 R2, RZ, RZ, R4 ;  /* 0x000000ffff027224 */ /* 0x000fe200078e0004 */
[----:B------:R-:W-:Y:S01]  /*17d0*/  LOP3.LUT R4, R0, 0x60, RZ, 0xfc, !PT ;  /* 0x0000006000047812 */ /* 0x000fe200078efcff */
[----:B------:R-:W-:Y:S02]  /*17e0*/  @!P3 IMAD.MOV R5, RZ, RZ, -R5 ;  /* 0x000000ffff05b224 */ /* 0x000fe400078e0a05 */
[----:B------:R-:W-:Y:S01]  /*17f0*/  @!P5 IMAD.MOV R2, RZ, RZ, -R2 ;  /* 0x000000ffff02d224 */ /* 0x000fe200078e0a02 */
[C---:B------:R-:W-:Y:S01]  /*1800*/  ISETP.GT.U32.AND P5, PT, R3.reuse, R25, PT ;  /* 0x000000190300720c */ /* 0x040fe20003fa4070 */
[----:B------:R-:W-:Y:S01]  /*1810*/  IMAD.MOV R20, RZ, RZ, -R20 ;  /* 0x000000ffff147224 */ /* 0x000fe200078e0a14 */
[----:B------:R-:W-:Y:S01]  /*1820*/  STL [R1+0x1c], R5 ;  /* 0x00001c0501007387 */ /* 0x000fe20000100800 */
[--C-:B------:R-:W-:Y:S02]  /*1830*/  @!P0 IMAD.IADD R10, R10, 0x1, -R3.reuse ;  /* 0x000000010a0a8824 */ /* 0x100fe400078e0a03 */
[----:B------:R-:W-:Y:S01]  /*1840*/  IMAD R24, R3, R20, R24 ;  /* 0x0000001403187224 */ /* 0x000fe200078e0218 */
[----:B------:R0:W-:Y:S01]  /*1850*/  STL [R1+0x24], R2 ;  /* 0x0000240201007387 */ /* 0x0001e20000100800 */
[----:B------:R-:W-:Y:S01]  /*1860*/  @!P4 IMAD.IADD R8, R8, 0x1, -R3 ;  /* 0x000000010808c824 */ /* 0x000fe200078e0a03 */
[----:B------:R-:W-:Y:S01]  /*1870*/  IABS R20, R9 ;  /* 0x0000000900147213 */ /* 0x000fe20000000000 */
[----:B------:R-:W-:-:S02]  /*1880*/  VIADD R22, R7, 0x78 ;  /* 0x0000007807167836 */ /* 0x000fc40000000000 */
[----:B------:R-:W-:Y:S01]  /*1890*/  VIADD R21, R7, 0x68 ;  /* 0x0000006807157836 */ /* 0x000fe20000000000 */
[----:B------:R-:W-:Y:S01]  /*18a0*/  ISETP.GT.U32.AND P4, PT, R3, R8, PT ;  /* 0x000000080300720c */ /* 0x000fe20003f84070 */
[----:B------:R-:W-:Y:S01]  /*18b0*/  @!P5 IMAD.IADD R25, R25, 0x1, -R3 ;  /* 0x000000011919d824 */ /* 0x000fe200078e0a03 */
[----:B------:R-:W-:Y:S01]  /*18c0*/  ISETP.GE.AND P3, PT, R22, RZ, PT ;  /* 0x000000ff1600720c */ /* 0x000fe20003f66270 */
[C---:B------:R-:W-:Y:S01]  /*18d0*/  IMAD.HI.U32 R23, R6.reuse, R20, RZ ;  /* 0x0000001406177227 */ /* 0x040fe200078e00ff */
[----:B------:R-:W-:Y:S02]  /*18e0*/  IABS R22, R22 ;  /* 0x0000001600167213 */ /* 0x000fe40000000000 */
[----:B------:R-:W-:Y:S01]  /*18f0*/  ISETP.GT.U32.AND P5, PT, R3, R25, PT ;  /* 0x000000190300720c */ /* 0x000fe20003fa4070 */
[----:B0-----:R-:W-:Y:S01]  /*1900*/  IMAD.MOV.U32 R2, RZ, RZ, R10 ;  /* 0x000000ffff027224 */ /* 0x001fe200078e000a */
[----:B------:R-:W-:Y:S01]  /*1910*/  ISETP.GE.AND P0, PT, R21, RZ, PT ;  /* 0x000000ff1500720c */ /* 0x000fe20003f06270 */
[----:B------:R-:W-:Y:S01]  /*1920*/  IMAD.HI.U32 R26, R6, R22, RZ ;  /* 0x00000016061a7227 */ /* 0x000fe200078e00ff */
[----:B------:R-:W-:-:S03]  /*1930*/  IABS R21, R21 ;  /* 0x0000001500157213 */ /* 0x000fc60000000000 */
[----:B------:R-:W-:Y:S01]  /*1940*/  @!P6 IMAD.MOV R2, RZ, RZ, -R2 ;  /* 0x000000ffff02e224 */ /* 0x000fe200078e0a02 */
[----:B------:R-:W-:Y:S01]  /*1950*/  ISETP.GT.U32.AND P6, PT, R3, R24, PT ;  /* 0x000000180300720c */ /* 0x000fe20003fc4070 */
[----:B------:R-:W-:Y:S02]  /*1960*/  IMAD.MOV R26, RZ, RZ, -R26 ;  /* 0x000000ffff1a7224 */ /* 0x000fe400078e0a1a */
[--C-:B------:R-:W-:Y:S01]  /*1970*/  @!P4 IMAD.IADD R8, R8, 0x1, -R3.reuse ;  /* 0x000000010808c824 */ /* 0x100fe200078e0a03 */
[----:B------:R-:W-:Y:S01]  /*1980*/  ISETP.GE.AND P4, PT, R19, RZ, PT ;  /* 0x000000ff1300720c */ /* 0x000fe20003f86270 */
[----:B------:R-:W-:Y:S01]  /*1990*/  IMAD R19, R3, R26, R22 ;  /* 0x0000001a03137224 */ /* 0x000fe200078e0216 */
[----:B------:R-:W-:Y:S01]  /*19a0*/  IABS R22, R4 ;  /* 0x0000000400167213 */ /* 0x000fe20000000000 */
[----:B------:R-:W-:Y:S01]  /*19b0*/  @!P5 IMAD.IADD R25, R25, 0x1, -R3 ;  /* 0x000000011919d824 */ /* 0x000fe200078e0a03 */
[----:B------:R0:W-:Y:S01]  /*19c0*/  STL [R1+0x28], R2 ;  /* 0x0000280201007387 */ /* 0x0001e20000100800 */
[----:B------:R-:W-:Y:S01]  /*19d0*/  IMAD.MOV R23, RZ, RZ, -R23 ;  /* 0x000000ffff177224 */ /* 0x000fe200078e0a17 */
[----:B------:R-:W-:Y:S01]  /*19e0*/  ISETP.GT.U32.AND P5, PT, R3, R19, PT ;  /* 0x000000130300720c */ /* 0x000fe20003fa4070 */
[----:B------:R-:W-:-:S02]  /*19f0*/  IMAD.MOV.U32 R5, RZ, RZ, R8 ;  /* 0x000000ffff057224 */ /* 0x000fc400078e0008 */
[----:B------:R-:W-:Y:S02]  /*1a00*/  @!P6 IMAD.IADD R24, R24, 0x1, -R3 ;  /* 0x000000011818e824 */ /* 0x000fe400078e0a03 */
[C---:B------:R-:W-:Y:S02]  /*1a10*/  IMAD R20, R3.reuse, R23, R20 ;  /* 0x0000001703147224 */ /* 0x040fe400078e0214 */
[----:B------:R-:W-:Y:S01]  /*1a20*/  IMAD.HI.U32 R8, R6, R22, RZ ;  /* 0x0000001606087227 */ /* 0x000fe200078e00ff */
[----:B------:R-:W-:-:S03]  /*1a30*/  ISETP.GT.U32.AND P6, PT, R3, R24, PT ;  /* 0x000000180300720c */ /* 0x000fc60003fc4070 */
[----:B0-----:R-:W-:Y:S02]  /*1a40*/  IMAD.MOV.U32 R2, RZ, RZ, R25 ;  /* 0x000000ffff027224 */ /* 0x001fe400078e0019 */
[----:B------:R-:W-:Y:S01]  /*1a50*/  @!P2 IMAD.MOV R5, RZ, RZ, -R5 ;  /* 0x000000ffff05a224 */ /* 0x000fe200078e0a05 */
[----:B------:R-:W-:Y:S01]  /*1a60*/  ISETP.GT.U32.AND P2, PT, R3, R20, PT ;  /* 0x000000140300720c */ /* 0x000fe20003f44070 */
[----:B------:R-:W-:Y:S02]  /*1a70*/  @!P1 IMAD.MOV R2, RZ, RZ, -R2 ;  /* 0x000000ffff029224 */ /* 0x000fe400078e0a02 */
[----:B------:R-:W-:Y:S01]  /*1a80*/  IMAD.MOV R8, RZ, RZ, -R8 ;  /* 0x000000ffff087224 */ /* 0x000fe200078e0a08 */
[----:B------:R0:W-:Y:S01]  /*1a90*/  STL [R1+0x10], R5 ;  /* 0x0000100501007387 */ /* 0x0001e20000100800 */
[--C-:B------:R-:W-:Y:S02]  /*1aa0*/  @!P5 IMAD.IADD R19, R19, 0x1, -R3.reuse ;  /* 0x000000011313d824 */ /* 0x100fe400078e0a03 */
[----:B------:R-:W-:Y:S01]  /*1ab0*/  @!P6 IMAD.IADD R24, R24, 0x1, -R3 ;  /* 0x000000011818e824 */ /* 0x000fe200078e0a03 */
[----:B------:R2:W-:Y:S01]  /*1ac0*/  STL [R1+0x14], R2 ;  /* 0x0000140201007387 */ /* 0x0005e20000100800 */
[C---:B------:R-:W-:Y:S01]  /*1ad0*/  IMAD R22, R3.reuse, R8, R22 ;  /* 0x0000000803167224 */ /* 0x040fe200078e0216 */
[----:B------:R-:W-:Y:S01]  /*1ae0*/  ISETP.GT.U32.AND P5, PT, R3, R19, PT ;  /* 0x000000130300720c */ /* 0x000fe20003fa4070 */
[----:B------:R-:W-:Y:S01]  /*1af0*/  VIADD R23, R7, 0x58 ;  /* 0x0000005807177836 */ /* 0x000fe20000000000 */
[----:B------:R-:W-:Y:S01]  /*1b00*/  LOP3.LUT R8, R0, 0x50, RZ, 0xfc, !PT ;  /* 0x0000005000087812 */ /* 0x000fe200078efcff */
[----:B------:R-:W-:Y:S01]  /*1b10*/  IMAD.HI.U32 R10, R6, R21, RZ ;  /* 0x00000015060a7227 */ /* 0x000fe200078e00ff */
[----:B0-----:R-:W-:-:S02]  /*1b20*/  LOP3.LUT R5, R0, 0x30, RZ, 0xfc, !PT ;  /* 0x0000003000057812 */ /* 0x001fc400078efcff */
[----:B------:R-:W-:Y:S01]  /*1b30*/  ISETP.GE.AND P1, PT, R23, RZ, PT ;  /* 0x000000ff1700720c */ /* 0x000fe20003f26270 */
[----:B------:R-:W-:Y:S01]  /*1b40*/  IMAD.MOV R10, RZ, RZ, -R10 ;  /* 0x000000ffff0a7224 */ /* 0x000fe200078e0a0a */
[----:B------:R-:W-:Y:S01]  /*1b50*/  IABS R23, R23 ;  /* 0x0000001700177213 */ /* 0x000fe20000000000 */
[----:B--2---:R-:W-:Y:S01]  /*1b60*/  IMAD.MOV.U32 R2, RZ, RZ, R24 ;  /* 0x000000ffff027224 */ /* 0x004fe200078e0018 */
[----:B------:R-:W-:Y:S01]  /*1b70*/  IABS R24, R8 ;  /* 0x0000000800187213 */ /* 0x000fe20000000000 */
[----:B------:R-:W-:Y:S01]  /*1b80*/  @!P2 IMAD.IADD R20, R20, 0x1, -R3 ;  /* 0x000000011414a824 */ /* 0x000fe200078e0a03 */
[----:B------:R-:W-:Y:S01]  /*1b90*/  IABS R28, R5 ;  /* 0x00000005001c7213 */ /* 0x000fe20000000000 */
[----:B------:R-:W-:Y:S01]  /*1ba0*/  @!P4 IMAD.MOV R2, RZ, RZ, -R2 ;  /* 0x000000ffff02c224 */ /* 0x000fe200078e0a02 */
[C---:B------:R-:W-:Y:S01]  /*1bb0*/  ISETP.GT.U32.AND P4, PT, R3.reuse, R22, PT ;  /* 0x000000160300720c */ /* 0x040fe20003f84070 */
[C---:B------:R-:W-:Y:S01]  /*1bc0*/  IMAD R21, R3.reuse, R10, R21 ;  /* 0x0000000a03157224 */ /* 0x040fe200078e0215 */
[----:B------:R-:W-:Y:S01]  /*1bd0*/  ISETP.GT.U32.AND P2, PT, R3, R20, PT ;  /* 0x000000140300720c */ /* 0x000fe20003f44070 */
[----:B------:R-:W-:-:S03]  /*1be0*/  IMAD.HI.U32 R26, R6, R23, RZ ;  /* 0x00000017061a7227 */ /* 0x000fc600078e00ff */
[----:B------:R-:W-:Y:S01]  /*1bf0*/  ISETP.GT.U32.AND P6, PT, R3, R21, PT ;  /* 0x000000150300720c */ /* 0x000fe20003fc4070 */
[----:B------:R-:W-:Y:S01]  /*1c00*/  @!P5 IMAD.IADD R19, R19, 0x1, -R3 ;  /* 0x000000011313d824 */ /* 0x000fe200078e0a03 */
[----:B------:R-:W-:Y:S01]  /*1c10*/  ISETP.GE.AND P5, PT, R9, RZ, PT ;  /* 0x000000ff0900720c */ /* 0x000fe20003fa6270 */
[----:B------:R-:W-:Y:S02]  /*1c20*/  IMAD.MOV R26, RZ, RZ, -R26 ;  /* 0x000000ffff1a7224 */ /* 0x000fe400078e0a1a */
[----:B------:R-:W-:Y:S02]  /*1c30*/  @!P3 IMAD.MOV R19, RZ, RZ, -R19 ;  /* 0x000000ffff13b224 */ /* 0x000fe400078e0a13 */
[----:B------:R-:W-:Y:S02]  /*1c40*/  @!P4 IMAD.IADD R22, R22, 0x1, -R3 ;  /* 0x000000011616c824 */ /* 0x000fe400078e0a03 */
[C---:B------:R-:W-:Y:S02]  /*1c50*/  IMAD R23, R3.reuse, R26, R23 ;  /* 0x0000001a03177224 */ /* 0x040fe400078e0217 */
[----:B------:R-:W-:Y:S01]  /*1c60*/  IMAD.HI.U32 R9, R6, R24, RZ ;  /* 0x0000001806097227 */ /* 0x000fe200078e00ff */
[----:B------:R-:W-:-:S03]  /*1c70*/  ISETP.GT.U32.AND P3, PT, R3, R22, PT ;  /* 0x000000160300720c */ /* 0x000fc60003f64070 */
[----:B------:R-:W-:Y:S01]  /*1c80*/  @!P2 IMAD.IADD R20, R20, 0x1, -R3 ;  /* 0x000000011414a824 */ /* 0x000fe200078e0a03 */
[----:B------:R-:W-:Y:S01]  /*1c90*/  ISETP.GT.U32.AND P2, PT, R3, R23, PT ;  /* 0x000000170300720c */ /* 0x000fe20003f44070 */
[----:B------:R-:W-:Y:S02]  /*1ca0*/  IMAD.MOV R9, RZ, RZ, -R9 ;  /* 0x000000ffff097224 */ /* 0x000fe400078e0a09 */
[--C-:B------:R-:W-:Y:S02]  /*1cb0*/  @!P6 IMAD.IADD R21, R21, 0x1, -R3.reuse ;  /* 0x000000011515e824 */ /* 0x100fe400078e0a03 */
[----:B------:R-:W-:Y:S01]  /*1cc0*/  IMAD R24, R3, R9, R24 ;  /* 0x0000000903187224 */ /* 0x000fe200078e0218 */
[----:B------:R-:W-:Y:S01]  /*1cd0*/  IABS R9, R11 ;  /* 0x0000000b00097213 */ /* 0x000fe20000000000 */
[----:B------:R-:W-:Y:S01]  /*1ce0*/  VIADD R10, R7, 0x48 ;  /* 0x00000048070a7836 */ /* 0x000fe20000000000 */
[C---:B------:R-:W-:Y:S01]  /*1cf0*/  ISETP.GT.U32.AND P6, PT, R3.reuse, R21, PT ;  /* 0x000000150300720c */ /* 0x040fe20003fc4070 */
[--C-:B------:R-:W-:Y:S01]  /*1d00*/  @!P3 IMAD.IADD R22, R22, 0x1, -R3.reuse ;  /* 0x000000011616b824 */ /* 0x100fe200078e0a03 */
[----:B------:R-:W-:Y:S01]  /*1d10*/  ISETP.GT.U32.AND P3, PT, R3, R24, PT ;  /* 0x000000180300720c */ /* 0x000fe20003f64070 */
[----:B------:R-:W-:Y:S01]  /*1d20*/  @!P5 IMAD.MOV R20, RZ, RZ, -R20 ;  /* 0x000000ffff14d224 */ /* 0x000fe200078e0a14 */
[----:B------:R-:W-:Y:S01]  /*1d30*/  ISETP.GE.AND P5, PT, R4, RZ, PT ;  /* 0x000000ff0400720c */ /* 0x000fe20003fa6270 */
[----:B------:R-:W-:Y:S01]  /*1d40*/  @!P2 IMAD.IADD R23, R23, 0x1, -R3 ;  /* 0x000000011717a824 */ /* 0x000fe200078e0a03 */
[----:B------:R-:W-:Y:S01]  /*1d50*/  IABS R25, R10 ;  /* 0x0000000a00197213 */ /* 0x000fe20000000000 */
[C---:B------:R-:W-:Y:S01]  /*1d60*/  VIADD R27, R7.reuse, 0x38 ;  /* 0x00000038071b7836 */ /* 0x040fe20000000000 */
[----:B------:R-:W-:Y:S01]  /*1d70*/  LOP3.LUT R4, R0, 0x40, RZ, 0xfc, !PT ;  /* 0x0000004000047812 */ /* 0x000fe200078efcff */
[----:B------:R-:W-:Y:S01]  /*1d80*/  VIADD R14, R7, 0x8 ;  /* 0x00000008070e7836 */ /* 0x000fe20000000000 */
[----:B------:R-:W-:-:S02]  /*1d90*/  ISETP.GT.U32.AND P2, PT, R3, R23, PT ;  /* 0x000000170300720c */ /* 0x000fc40003f44070 */
[----:B------:R-:W-:Y:S01]  /*1da0*/  ISETP.GE.AND P4, PT, R10, RZ, PT ;  /* 0x000000ff0a00720c */ /* 0x000fe20003f86270 */
[--C-:B------:R-:W-:Y:S01]  /*1db0*/  @!P6 IMAD.IADD R21, R21, 0x1, -R3.reuse ;  /* 0x000000011515e824 */ /* 0x100fe200078e0a03 */
[----:B------:R-:W-:Y:S01]  /*1dc0*/  IABS R26, R4 ;  /* 0x00000004001a7213 */ /* 0x000fe20000000000 */
[----:B------:R-:W-:Y:S01]  /*1dd0*/  @!P3 IMAD.IADD R24, R24, 0x1, -R3 ;  /* 0x000000011818b824 */ /* 0x000fe200078e0a03 */
[----:B------:R-:W-:Y:S01]  /*1de0*/  ISETP.GE.AND P6, PT, R8, RZ, PT ;  /* 0x000000ff0800720c */ /* 0x000fe20003fc6270 */
[----:B------:R-:W-:-:S03]  /*1df0*/  IMAD.HI.U32 R10, R6, R25, RZ ;  /* 0x00000019060a7227 */ /* 0x000fc600078e00ff */
[----:B------:R-:W-:Y:S01]  /*1e00*/  ISETP.GT.U32.AND P3, PT, R3, R24, PT ;  /* 0x000000180300720c */ /* 0x000fe20003f64070 */
[----:B------:R-:W-:Y:S01]  /*1e10*/  @!P0 IMAD.MOV R21, RZ, RZ, -R21 ;  /* 0x000000ffff158224 */ /* 0x000fe200078e0a15 */
[----:B------:R-:W-:Y:S01]  /*1e20*/  ISETP.GE.AND P0, PT, R4, RZ, PT ;  /* 0x000000ff0400720c */ /* 0x000fe20003f06270 */
[----:B------:R-:W-:Y:S02]  /*1e30*/  IMAD.MOV R10, RZ, RZ, -R10 ;  /* 0x000000ffff0a7224 */ /* 0x000fe400078e0a0a */
[----:B------:R-:W-:-:S04]  /*1e40*/  IMAD.HI.U32 R4, R6, R26, RZ ;  /* 0x0000001a06047227 */ /* 0x000fc800078e00ff */
[----:B------:R-:W-:Y:S02]  /*1e50*/  IMAD R25, R3, R10, R25 ;  /* 0x0000000a03197224 */ /* 0x000fe400078e0219 */
[----:B------:R-:W-:Y:S02]  /*1e60*/  @!P2 IMAD.IADD R23, R23, 0x1, -R3 ;  /* 0x000000011717a824 */ /* 0x000fe400078e0a03 */
[----:B------:R-:W-:Y:S02]  /*1e70*/  IMAD.MOV R4, RZ, RZ, -R4 ;  /* 0x000000ffff047224 */ /* 0x000fe400078e0a04 */
[----:B------:R-:W-:Y:S01]  /*1e80*/  @!P1 IMAD.MOV R23, RZ, RZ, -R23 ;  /* 0x000000ffff179224 */ /* 0x000fe200078e0a17 */
[C---:B------:R-:W-:Y:S01]  /*1e90*/  ISETP.GT.U32.AND P1, PT, R3.reuse, R25, PT ;  /* 0x000000190300720c */ /* 0x040fe20003f24070 */
[----:B------:R-:W-:Y:S02]  /*1ea0*/  IMAD R26, R3, R4, R26 ;  /* 0x00000004031a7224 */ /* 0x000fe400078e021a */
[----:B------:R-:W-:-:S02]  /*1eb0*/  @!P3 IMAD.IADD R24, R24, 0x1, -R3 ;  /* 0x000000011818b824 */ /* 0x000fc400078e0a03 */
[----:B------:R-:W-:Y:S01]  /*1ec0*/  VIADD R8, R7, 0x28 ;  /* 0x0000002807087836 */ /* 0x000fe20000000000 */
[----:B------:R-:W-:Y:S01]  /*1ed0*/  ISETP.GT.U32.AND P3, PT, R3, R26, PT ;  /* 0x0000001a0300720c */ /* 0x000fe20003f64070 */
[----:B------:R-:W-:Y:S01]  /*1ee0*/  @!P5 IMAD.MOV R22, RZ, RZ, -R22 ;  /* 0x000000ffff16d224 */ /* 0x000fe200078e0a16 */
[----:B------:R-:W-:Y:S01]  /*1ef0*/  ISETP.GE.AND P5, PT, R27, RZ, PT ;  /* 0x000000ff1b00720c */ /* 0x000fe20003fa6270 */
[----:B------:R-:W-:Y:S01]  /*1f00*/  IMAD.HI.U32 R4, R6, R28, RZ ;  /* 0x0000001c06047227 */ /* 0x000fe200078e00ff */
[----:B------:R-:W-:Y:S02]  /*1f10*/  ISETP.GE.AND P2, PT, R8, RZ, PT ;  /* 0x000000ff0800720c */ /* 0x000fe40003f46270 */
[----:B------:R-:W-:Y:S01]  /*1f20*/  IABS R8, R8 ;  /* 0x0000000800087213 */ /* 0x000fe20000000000 */
[----:B------:R-:W-:Y:S01]  /*1f30*/  @!P1 IMAD.IADD R25, R25, 0x1, -R3 ;  /* 0x0000000119199824 */ /* 0x000fe200078e0a03 */
[----:B------:R-:W-:Y:S01]  /*1f40*/  IABS R27, R27 ;  /* 0x0000001b001b7213 */ /* 0x000fe20000000000 */
[----:B------:R-:W-:-:S02]  /*1f50*/  IMAD.MOV R4, RZ, RZ, -R4 ;  /* 0x000000ffff047224 */ /* 0x000fc400078e0a04 */
[----:B------:R-:W-:Y:S01]  /*1f60*/  IMAD.MOV.U32 R12, RZ, RZ, R8 ;  /* 0x000000ffff0c7224 */ /* 0x000fe200078e0008 */
[----:B------:R-:W-:Y:S01]  /*1f70*/  ISETP.GT.U32.AND P1, PT, R3, R25, PT ;  /* 0x000000190300720c */ /* 0x000fe20003f24070 */
[----:B------:R-:W-:Y:S02]  /*1f80*/  @!P3 IMAD.IADD R26, R26, 0x1, -R3 ;  /* 0x000000011a1ab824 */ /* 0x000fe400078e0a03 */
[----:B------:R-:W-:-:S03]  /*1f90*/  IMAD.HI.U32 R8, R6, R27, RZ ;  /* 0x0000001b06087227 */ /* 0x000fc600078e00ff */
[----:B------:R-:W-:Y:S01]  /*1fa0*/  ISETP.GT.U32.AND P3, PT, R3, R26, PT ;  /* 0x0000001a0300720c */ /* 0x000fe20003f64070 */
[----:B------:R-:W-:-:S04]  /*1fb0*/  IMAD.HI.U32 R10, R6, R12, RZ ;  /* 0x0000000c060a7227 */ /* 0x000fc800078e00ff */
[----:B------:R-:W-:Y:S02]  /*1fc0*/  IMAD.MOV R8, RZ, RZ, -R8 ;  /* 0x000000ffff087224 */ /* 0x000fe400078e0a08 */
[----:B------:R-:W-:Y:S02]  /*1fd0*/  IMAD.MOV R10, RZ, RZ, -R10 ;  /* 0x000000ffff0a7224 */ /* 0x000fe400078e0a0a */
[C---:B------:R-:W-:Y:S02]  /*1fe0*/  IMAD R27, R3.reuse, R8, R27 ;  /* 0x00000008031b7224 */ /* 0x040fe400078e021b */
[C---:B------:R-:W-:Y:S02]  /*1ff0*/  IMAD R28, R3.reuse, R4, R28 ;  /* 0x00000004031c7224 */ /* 0x040fe400078e021c */
[----:B------:R-:W-:Y:S02]  /*2000*/  IMAD R10, R3, R10, R12 ;  /* 0x0000000a030a7224 */ /* 0x000fe400078e020c */
[----:B------:R-:W-:Y:S01]  /*2010*/  @!P1 IMAD.IADD R25, R25, 0x1, -R3 ;  /* 0x0000000119199824 */ /* 0x000fe200078e0a03 */
[----:B------:R-:W-:Y:S01]  /*2020*/  ISETP.GT.U32.AND P1, PT, R3, R27, PT ;  /* 0x0000001b0300720c */ /* 0x000fe20003f24070 */
[----:B------:R-:W-:-:S04]  /*2030*/  IMAD.HI.U32 R8, R6, R9, RZ ;  /* 0x0000000906087227 */ /* 0x000fc800078e00ff */
[----:B------:R-:W-:Y:S02]  /*2040*/  VIADD R12, R7, 0x18 ;  /* 0x00000018070c7836 */ /* 0x000fe40000000000 */
[----:B------:R-:W-:Y:S01]  /*2050*/  @!P4 IMAD.MOV R25, RZ, RZ, -R25 ;  /* 0x000000ffff19c224 */ /* 0x000fe200078e0a19 */
[C---:B------:R-:W-:Y:S01]  /*2060*/  ISETP.GT.U32.AND P4, PT, R3.reuse, R28, PT ;  /* 0x0000001c0300720c */ /* 0x040fe20003f84070 */
[----:B------:R-:W-:Y:S01]  /*2070*/  @!P3 IMAD.IADD R26, R26, 0x1, -R3 ;  /* 0x000000011a1ab824 */ /* 0x000fe200078e0a03 */
[C---:B------:R-:W-:Y:S01]  /*2080*/  ISETP.GT.U32.AND P3, PT, R3.reuse, R10, PT ;  /* 0x0000000a0300720c */ /* 0x040fe20003f64070 */
[----:B------:R-:W-:Y:S01]  /*2090*/  IMAD.MOV R4, RZ, RZ, -R8 ;  /* 0x000000ffff047224 */ /* 0x000fe200078e0a08 */
[----:B------:R-:W-:Y:S01]  /*20a0*/  IABS R8, R12 ;  /* 0x0000000c00087213 */ /* 0x000fe20000000000 */
[----:B------:R-:W-:Y:S01]  /*20b0*/  @!P6 IMAD.MOV R24, RZ, RZ, -R24 ;  /* 0x000000ffff18e224 */ /* 0x000fe200078e0a18 */
[----:B------:R-:W-:Y:S01]  /*20c0*/  ISETP.GE.AND P6, PT, R12, RZ, PT ;  /* 0x000000ff0c00720c */ /* 0x000fe20003fc6270 */
[----:B------:R-:W-:Y:S01]  /*20d0*/  IMAD R9, R3, R4, R9 ;  /* 0x0000000403097224 */ /* 0x000fe200078e0209 */
[----:B------:R-:W-:Y:S01]  /*20e0*/  IABS R4, R14 ;  /* 0x0000000e00047213 */ /* 0x000fe20000000000 */
[----:B------:R-:W-:Y:S01]  /*20f0*/  IMAD.HI.U32 R7, R6, R8, RZ ;  /* 0x0000000806077227 */ /* 0x000fe200078e00ff */
[----:B------:R-:W-:-:S03]  /*2100*/  IABS R12, R0 ;  /* 0x00000000000c7213 */ /* 0x000fc60000000000 */
[----:B------:R-:W-:Y:S01]  /*2110*/  @!P1 IMAD.IADD R27, R27, 0x1, -R3 ;  /* 0x000000011b1b9824 */ /* 0x000fe200078e0a03 */
[C---:B------:R-:W-:Y:S01]  /*2120*/  ISETP.GT.U32.AND P1, PT, R3.reuse, R9, PT ;  /* 0x000000090300720c */ /* 0x040fe20003f24070 */
[----:B------:R-:W-:Y:S01]  /*2130*/  IMAD.MOV.U32 R13, RZ, RZ, R4 ;  /* 0x000000ffff0d7224 */ /* 0x000fe200078e0004 */
[----:B------:R-:W-:Y:S01]  /*2140*/  IABS R4, R29 ;  /* 0x0000001d00047213 */ /* 0x000fe20000000000 */
[----:B------:R-:W-:Y:S02]  /*2150*/  IMAD.MOV R7, RZ, RZ, -R7 ;  /* 0x000000ffff077224 */ /* 0x000fe400078e0a07 */
[--C-:B------:R-:W-:Y:S01]  /*2160*/  @!P4 IMAD.IADD R28, R28, 0x1, -R3.reuse ;  /* 0x000000011c1cc824 */ /* 0x100fe200078e0a03 */
[C---:B------:R-:W-:Y:S01]  /*2170*/  ISETP.GT.U32.AND P4, PT, R3.reuse, R27, PT ;  /* 0x0000001b0300720c */ /* 0x040fe20003f84070 */
[----:B------:R-:W-:Y:S02]  /*2180*/  @!P3 IMAD.IADD R10, R10, 0x1, -R3 ;  /* 0x000000010a0ab824 */ /* 0x000fe400078e0a03 */
[----:B------:R-:W-:Y:S01]  /*2190*/  IMAD.MOV.U32 R15, RZ, RZ, R12 ;  /* 0x000000ffff0f7224 */ /* 0x000fe200078e000c */
[C---:B------:R-:W-:Y:S01]  /*21a0*/  ISETP.GT.U32.AND P3, PT, R3.reuse, R28, PT ;  /* 0x0000001c0300720c */ /* 0x040fe20003f64070 */
[----:B------:R-:W-:-:S02]  /*21b0*/  IMAD R8, R3, R7, R8 ;  /* 0x0000000703087224 */ /* 0x000fc400078e0208 */
[----:B------:R-:W-:Y:S01]  /*21c0*/  @!P0 IMAD.MOV R26, RZ, RZ, -R26 ;  /* 0x000000ffff1a8224 */ /* 0x000fe200078e0a1a */
[----:B------:R-:W-:Y:S01]  /*21d0*/  ISETP.GT.U32.AND P0, PT, R3, R10, PT ;  /* 0x0000000a0300720c */ /* 0x000fe20003f04070 */
[----:B------:R-:W-:-:S04]  /*21e0*/  IMAD.HI.U32 R7, R6, R13, RZ ;  /* 0x0000000d06077227 */ /* 0x000fc800078e00ff */
[----:B------:R-:W-:-:S04]  /*21f0*/  IMAD.HI.U32 R12, R6, R4, RZ ;  /* 0x00000004060c7227 */ /* 0x000fc800078e00ff */
[----:B------:R-:W-:-:S04]  /*2200*/  IMAD.HI.U32 R6, R6, R15, RZ ;  /* 0x0000000f06067227 */ /* 0x000fc800078e00ff */
[----:B------:R-:W-:Y:S02]  /*2210*/  IMAD.MOV R6, RZ, RZ, -R6 ;  /* 0x000000ffff067224 */ /* 0x000fe400078e0a06 */
[----:B------:R-:W-:Y:S01]  /*2220*/  @!P4 IMAD.IADD R27, R27, 0x1, -R3 ;  /* 0x000000011b1bc824 */ /* 0x000fe200078e0a03 */
[C---:B------:R-:W-:Y:S01]  /*2230*/  ISETP.GT.U32.AND P4, PT, R3.reuse, R8, PT ;  /* 0x000000080300720c */ /* 0x040fe20003f84070 */
[C---:B------:R-:W-:Y:S02]  /*2240*/  IMAD R6, R3.reuse, R6, R15 ;  /* 0x0000000603067224 */ /* 0x040fe400078e020f */
[----:B------:R-:W-:Y:S02]  /*2250*/  @!P0 IMAD.IADD R10, R10, 0x1, -R3 ;  /* 0x000000010a0a8824 */ /* 0x000fe400078e0a03 */
[----:B------:R-:W-:Y:S01]  /*2260*/  IMAD.MOV R7, RZ, RZ, -R7 ;  /* 0x000000ffff077224 */ /* 0x000fe200078e0a07 */
[----:B------:R-:W-:Y:S01]  /*2270*/  ISETP.GT.U32.AND P0, PT, R3, R6, PT ;  /* 0x000000060300720c */ /* 0x000fe20003f04070 */
[----:B------:R-:W-:-:S02]  /*2280*/  @!P1 IMAD.IADD R9, R9, 0x1, -R3 ;  /* 0x0000000109099824 */ /* 0x000fc400078e0a03 */
[C---:B------:R-:W-:Y:S02]  /*2290*/  IMAD R7, R3.reuse, R7, R13 ;  /* 0x0000000703077224 */ /* 0x040fe400078e020d */
[----:B------:R-:W0:Y:S01]  /*22a0*/  S2R R13, SR_TID.X ;  /* 0x00000000000d7919 */ /* 0x000e220000002100 */
[--C-:B------:R-:W-:Y:S01]  /*22b0*/  @!P3 IMAD.IADD R28, R28, 0x1, -R3.reuse ;  /* 0x000000011c1cb824 */ /* 0x100fe200078e0a03 */
[C---:B------:R-:W-:Y:S01]  /*22c0*/  ISETP.GT.U32.AND P1, PT, R3.reuse, R9, PT ;  /* 0x000000090300720c */ /* 0x040fe20003f24070 */
[----:B------:R-:W-:Y:S01]  /*22d0*/  @!P4 IMAD.IADD R8, R8, 0x1, -R3 ;  /* 0x000000010808c824 */ /* 0x000fe200078e0a03 */
[C---:B------:R-:W-:Y:S01]  /*22e0*/  ISETP.GT.U32.AND P3, PT, R3.reuse, R7, PT ;  /* 0x000000070300720c */ /* 0x040fe20003f64070 */
[----:B------:R-:W-:Y:S02]  /*22f0*/  IMAD.MOV R12, RZ, RZ, -R12 ;  /* 0x000000ffff0c7224 */ /* 0x000fe400078e0a0c */
[----:B------:R-:W-:Y:S02]  /*2300*/  @!P5 IMAD.MOV R27, RZ, RZ, -R27 ;  /* 0x000000ffff1bd224 */ /* 0x000fe400078e0a1b */
[----:B------:R-:W-:Y:S01]  /*2310*/  @!P0 IMAD.IADD R6, R6, 0x1, -R3 ;  /* 0x0000000106068824 */ /* 0x000fe200078e0a03 */
[C---:B------:R-:W-:Y:S01]  /*2320*/  ISETP.GT.U32.AND P0, PT, R3.reuse, R8, PT ;  /* 0x000000080300720c */ /* 0x040fe20003f04070 */
[----:B------:R-:W-:-:S03]  /*2330*/  IMAD R4, R3, R12, R4 ;  /* 0x0000000c03047224 */ /* 0x000fc600078e0204 */
[----:B------:R-:W-:Y:S01]  /*2340*/  ISETP.GT.U32.AND P5, PT, R3, R6, PT ;  /* 0x000000060300720c */ /* 0x000fe20003fa4070 */
[--C-:B------:R-:W-:Y:S01]  /*2350*/  @!P1 IMAD.IADD R9, R9, 0x1, -R3.reuse ;  /* 0x0000000109099824 */ /* 0x100fe200078e0a03 */
[----:B------:R-:W-:Y:S01]  /*2360*/  ISETP.GT.U32.AND P4, PT, R3, R4, PT ;  /* 0x000000040300720c */ /* 0x000fe20003f84070 */
[----:B------:R-:W-:Y:S01]  /*2370*/  @!P3 IMAD.IADD R7, R7, 0x1, -R3 ;  /* 0x000000010707b824 */ /* 0x000fe200078e0a03 */
[----:B------:R-:W-:Y:S02]  /*2380*/  ISETP.GE.AND P3, PT, R5, RZ, PT ;  /* 0x000000ff0500720c */ /* 0x000fe40003f66270 */
[----:B------:R-:W-:-:S03]  /*2390*/  ISETP.GE.AND P1, PT, R14, RZ, PT ;  /* 0x000000ff0e00720c */ /* 0x000fc60003f26270 */
[--C-:B------:R-:W-:Y:S01]  /*23a0*/  @!P0 IMAD.IADD R8, R8, 0x1, -R3.reuse ;  /* 0x0000000108088824 */ /* 0x100fe200078e0a03 */
[----:B------:R-:W-:Y:S02]  /*23b0*/  ISETP.GE.AND P0, PT, R0, RZ, PT ;  /* 0x000000ff0000720c */ /* 0x000fe40003f06270 */
[----:B------:R-:W2:Y:S03]  /*23c0*/  S2R R0, SR_TID.X ;  /* 0x0000000000007919 */ /* 0x000ea60000002100 */
[----:B------:R-:W-:Y:S01]  /*23d0*/  @!P4 IMAD.IADD R4, R4, 0x1, -R3 ;  /* 0x000000010404c824 */ /* 0x000fe200078e0a03 */
[----:B------:R-:W-:Y:S01]  /*23e0*/  ISETP.GT.U32.AND P4, PT, R3, R7, PT ;  /* 0x000000070300720c */ /* 0x000fe20003f84070 */
[----:B------:R-:W-:Y:S01]  /*23f0*/  @!P3 IMAD.MOV R28, RZ, RZ, -R28 ;  /* 0x000000ffff1cb224 */ /* 0x000fe200078e0a1c */
[----:B0-----:R-:W-:Y:S01]  /*2400*/  SHF.R.U32.HI R12, RZ, 0x2, R13 ;  /* 0x00000002ff0c7819 */ /* 0x001fe2000001160d */
[----:B------:R-:W-:-:S02]  /*2410*/  IMAD.SHL.U32 R15, R13, 0x40, RZ ;  /* 0x000000400d0f7824 */ /* 0x000fc400078e00ff */
[C---:B------:R-:W-:Y:S01]  /*2420*/  IMAD.SHL.U32 R5, R13.reuse, 0x8, RZ ;  /* 0x000000080d057824 */ /* 0x040fe200078e00ff */
[----:B------:R-:W-:Y:S01]  /*2430*/  SGXT.U32 R14, R12, 0x3 ;  /* 0x000000030c0e781a */ /* 0x000fe20000000000 */
[----:B------:R-:W-:Y:S01]  /*2440*/  IMAD.SHL.U32 R12, R13, 0x10, RZ ;  /* 0x000000100d0c7824 */ /* 0x000fe200078e00ff */
[----:B------:R0:W-:Y:S01]  /*2450*/  STL [R1+0x4a4], R15 ;  /* 0x0004a40f01007387 */ /* 0x0001e20000100800 */
[----:B------:R-:W-:-:S03]  /*2460*/  LOP3.LUT R16, R15, 0x1c0, RZ, 0xc0, !PT ;  /* 0x000001c00f107812 */ /* 0x000fc600078ec0ff */
[----:B------:R-:W-:Y:S01]  /*2470*/  LOP3.LUT R12, R12, 0xe00, RZ, 0xc0, !PT ;  /* 0x00000e000c0c7812 */ /* 0x000fe200078ec0ff */
[----:B------:R4:W-:Y:S01]  /*2480*/  STL [R1+0x4a0], R5 ;  /* 0x0004a00501007387 */ /* 0x0009e20000100800 */
[----:B------:R-:W-:Y:S02]  /*2490*/  ISETP.GT.U32.AND P3, PT, R3, R4, PT ;  /* 0x000000040300720c */ /* 0x000fe40003f64070 */
[----:B------:R-:W-:Y:S01]  /*24a0*/  IADD3 R12, PT, PT, R12, UR5, R16 ;  /* 0x000000050c0c7c10 */ /* 0x000fe2000fffe010 */
[----:B0-----:R-:W-:Y:S01]  /*24b0*/  IMAD.SHL.U32 R15, R13, 0x2, RZ ;  /* 0x000000020d0f7824 */ /* 0x001fe200078e00ff */
[----:B--2---:R-:W-:Y:S01]  /*24c0*/  LOP3.LUT R0, R0, 0x3, RZ, 0xc0, !PT ;  /* 0x0000000300007812 */ /* 0x004fe200078ec0ff */
[----:B------:R-:W2:Y:S01]  /*24d0*/  LDL.LU R16, [R1+0x4ec] ;  /* 0x0004ec0001107983 */ /* 0x000ea20000300800 */
[----:B------:R-:W-:Y:S02]  /*24e0*/  SHF.R.U32.HI R13, RZ, 0x4, R13 ;  /* 0x00000004ff0d7819 */ /* 0x000fe4000001160d */
[----:B----4-:R-:W-:Y:S01]  /*24f0*/  LOP3.LUT R5, R5, 0x30, R15, 0x48, !PT ;  /* 0x0000003005057812 */ /* 0x010fe200078e480f */
[----:B------:R-:W-:Y:S01]  /*2500*/  IMAD R0, R0, 0x220, RZ ;  /* 0x0000022000007824 */ /* 0x000fe200078e02ff */
[----:B------:R0:W-:Y:S04]  /*2510*/  STL [R1+0x49c], R15 ;  /* 0x00049c0f01007387 */ /* 0x0001e80000100800 */
[----:B------:R-:W-:-:S04]  /*2520*/  LOP3.LUT R0, R0, R14, RZ, 0xfc, !PT ;  /* 0x0000000e00007212 */ /* 0x000fc800078efcff */
[----:B------:R-:W-:Y:S01]  /*2530*/  LOP3.LUT R0, R0, 0x10, R13, 0xf8, !PT ;  /* 0x0000001000007812 */ /* 0x000fe200078ef80d */
[----:B0-----:R-:W4:Y:S04]  /*2540*/  LDL.LU R15, [R1+0x4e8] ;  /* 0x0004e800010f7983 */ /* 0x001f280000300800 */
[----:B------:R-:W2:Y:S04]  /*2550*/  LDL.LU R14, [R1+0x4e4] ;  /* 0x0004e400010e7983 */ /* 0x000ea80000300800 */
[----:B------:R-:W2:Y:S04]  /*2560*/  LDL.LU R13, [R1+0x4e0] ;  /* 0x0004e000010d7983 */ /* 0x000ea80000300800 */
[----:B------:R0:W-:Y:S01]  /*2570*/  STL [R1+0x4b8], R0 ;  /* 0x0004b80001007387 */ /* 0x0001e20000100800 */
[--C-:B------:R-:W-:Y:S01]  /*2580*/  @!P4 IMAD.IADD R7, R7, 0x1, -R3.reuse ;  /* 0x000000010707c824 */ /* 0x100fe200078e0a03 */
[----:B------:R-:W-:Y:S01]  /*2590*/  ISETP.GE.AND P4, PT, R11, RZ, PT ;  /* 0x000000ff0b00720c */ /* 0x000fe20003f86270 */
[----:B------:R-:W-:Y:S01]  /*25a0*/  @!P5 IMAD.IADD R6, R6, 0x1, -R3 ;  /* 0x000000010606d824 */ /* 0x000fe200078e0a03 */
[----:B------:R-:W-:Y:S01]  /*25b0*/  ISETP.GE.AND P5, PT, R29, RZ, PT ;  /* 0x000000ff1d00720c */ /* 0x000fe20003fa6270 */
[----:B0-----:R-:W-:-:S02]  /*25c0*/  IMAD.IADD R0, R5, 0x1, R12 ;  /* 0x0000000105007824 */ /* 0x001fc400078e020c */
[----:B------:R-:W2:Y:S01]  /*25d0*/  LDL.LU R12, [R1+0x4dc] ;  /* 0x0004dc00010c7983 */ /* 0x000ea20000300800 */
[----:B------:R-:W-:-:S03]  /*25e0*/  @!P3 IMAD.IADD R4, R4, 0x1, -R3 ;  /* 0x000000010404b824 */ /* 0x000fc600078e0a03 */
[----:B------:R-:W2:Y:S01]  /*25f0*/  LDL.LU R5, [R1+0x4d8] ;  /* 0x0004d80001057983 */ /* 0x000ea20000300800 */
[----:B------:R-:W-:-:S03]  /*2600*/  USHF.R.S32.HI UR6, URZ, 0x1f, UR4 ;  /* 0x0000001fff067899 */ /* 0x000fc60008011404 */
[----:B------:R0:W-:Y:S04]  /*2610*/  STL [R1+0x248], R0 ;  /* 0x0002480001007387 */ /* 0x0001e80000100800 */
[----:B------:R-:W3:Y:S04]  /*2620*/  LDL.LU R11, [R1+0x4d4] ;  /* 0x0004d400010b7983 */ /* 0x000ee80000300800 */
[----:B------:R-:W3:Y:S04]  /*2630*/  LDL.LU R29, [R1+0x4d0] ;  /* 0x0004d000011d7983 */ /* 0x000ee80000300800 */
[----:B------:R-:W3:Y:S01]  /*2640*/  LDL.LU R3, [R1] ;  /* 0x0000000001037983 */ /* 0x000ee20000300800 */
[----:B------:R-:W-:-:S02]  /*2650*/  @!P5 IMAD.MOV R4, RZ, RZ, -R4 ;  /* 0x000000ffff04d224 */ /* 0x000fc400078e0a04 */
[----:B------:R-:W-:Y:S02]  /*2660*/  @!P2 IMAD.MOV R10, RZ, RZ, -R10 ;  /* 0x000000ffff0aa224 */ /* 0x000fe400078e0a0a */
[----:B------:R-:W-:Y:S02]  /*2670*/  @!P4 IMAD.MOV R9, RZ, RZ, -R9 ;  /* 0x000000ffff09c224 */ /* 0x000fe400078e0a09 */
[----:B------:R-:W-:Y:S02]  /*2680*/  @!P6 IMAD.MOV R8, RZ, RZ, -R8 ;  /* 0x000000ffff08e224 */ /* 0x000fe400078e0a08 */
[----:B------:R-:W-:Y:S02]  /*2690*/  @!P1 IMAD.MOV R7, RZ, RZ, -R7 ;  /* 0x000000ffff079224 */ /* 0x000fe400078e0a07 */
[----:B------:R-:W-:Y:S01]  /*26a0*/  @!P0 IMAD.MOV R6, RZ, RZ, -R6 ;  /* 0x000000ffff068224 */ /* 0x000fe200078e0a06 */
[----:B--2---:R-:W-:Y:S02]  /*26b0*/  ISETP.NE.AND P3, PT, R5, RZ, PT ;  /* 0x000000ff0500720c */ /* 0x004fe40003f65270 */
[----:B0-----:R-:W-:-:S04]  /*26c0*/  LOP3.LUT R0, RZ, R5, RZ, 0x33, !PT ;  /* 0x00000005ff007212 */ /* 0x001fc800078e33ff */
[C---:B---3--:R-:W-:Y:S02]  /*26d0*/  SEL R5, R0.reuse, R3, !P3 ;  /* 0x0000000300057207 */ /* 0x048fe40005800000 */
[----:B------:R-:W-:-:S03]  /*26e0*/  SEL R3, R0, R29, !P3 ;  /* 0x0000001d00037207 */ /* 0x000fc60005800000 */
[----:B------:R0:W-:Y:S01]  /*26f0*/  STL [R1+0xc], R5 ;  /* 0x00000c0501007387 */ /* 0x0001e20000100800 */
[C---:B------:R-:W-:Y:S02]  /*2700*/  SEL R29, R0.reuse, R14, !P3 ;  /* 0x0000000e001d7207 */ /* 0x040fe40005800000 */
[C---:B0-----:R-:W-:Y:S02]  /*2710*/  SEL R5, R0.reuse, R11, !P3 ;  /* 0x0000000b00057207 */ /* 0x041fe40005800000 */
[----:B------:R-:W2:Y:S04]  /*2720*/  LDL.LU R11, [R1+0x14] ;  /* 0x00001400010b7983 */ /* 0x000ea80000300800 */
[----:B------:R0:W-:Y:S04]  /*2730*/  STL [R1+0x8], R3 ;  /* 0x0000080301007387 */ /* 0x0001e80000100800 */
[----:B------:R3:W-:Y:S01]  /*2740*/  STL [R1+0x4], R5 ;  /* 0x0000040501007387 */ /* 0x0007e20000100800 */
[----:B0-----:R-:W-:-:S03]  /*2750*/  SEL R3, R0, R12, !P3 ;  /* 0x0000000c00037207 */ /* 0x001fc60005800000 */
[----:B------:R-:W5:Y:S01]  /*2760*/  LDL.LU R12, [R1+0x10] ;  /* 0x00001000010c7983 */ /* 0x000f620000300800 */
[----:B---3--:R-:W-:-:S03]  /*2770*/  SEL R5, R0, R13, !P3 ;  /* 0x0000000d00057207 */ /* 0x008fc60005800000 */
[----:B------:R4:W-:Y:S04]  /*2780*/  STL [R1], R3 ;  /* 0x0000000301007387 */ /* 0x0009e80000100800 */
[----:B------:R-:W3:Y:S04]  /*2790*/  LDL.LU R13, [R1+0x28] ;  /* 0x00002800010d7983 */ /* 0x000ee80000300800 */
[----:B------:R-:W3:Y:S01]  /*27a0*/  LDL.LU R14, [R1+0x24] ;  /* 0x00002400010e7983 */ /* 0x000ee20000300800 */
[----:B----4-:R-:W-:-:S03]  /*27b0*/  SEL R3, R0, R15, !P3 ;  /* 0x0000000f00037207 */ /* 0x010fc60005800000 */
[----:B------:R-:W4:Y:S01]  /*27c0*/  LDL.LU R15, [R1+0x1c] ;  /* 0x00001c00010f7983 */ /* 0x000f220000300800 */
[C---:B------:R-:W-:Y:S02]  /*27d0*/  SEL R19, R0.reuse, R19, !P3 ;  /* 0x0000001300137207 */ /* 0x040fe40005800000 */
[C---:B------:R-:W-:Y:S02]  /*27e0*/  SEL R16, R0.reuse, R16, !P3 ;  /* 0x0000001000107207 */ /* 0x040fe40005800000 */
[C---:B------:R-:W-:Y:S02]  /*27f0*/  SEL R17, R0.reuse, R17, !P3 ;  /* 0x0000001100117207 */ /* 0x040fe40005800000 */
[C---:B------:R-:W-:Y:S02]  /*2800*/  SEL R18, R0.reuse, R18, !P3 ;  /* 0x0000001200127207 */ /* 0x040fe40005800000 */
[C---:B--2---:R-:W-:Y:S02]  /*2810*/  SEL R11, R0.reuse, R11, !P3 ;  /* 0x0000000b000b7207 */ /* 0x044fe40005800000 */
[----:B-----5:R-:W-:-:S02]  /*2820*/  SEL R12, R0, R12, !P3 ;  /* 0x0000000c000c7207 */ /* 0x020fc40005800000 */
[C---:B---3--:R-:W-:Y:S02]  /*2830*/  SEL R13, R0.reuse, R13, !P3 ;  /* 0x0000000d000d7207 */ /* 0x048fe40005800000 */
[C---:B------:R-:W-:Y:S02]  /*2840*/  SEL R14, R0.reuse, R14, !P3 ;  /* 0x0000000e000e7207 */ /* 0x040fe40005800000 */
[----:B----4-:R-:W-:-:S05]  /*2850*/  SEL R15, R0, R15, !P3 ;  /* 0x0000000f000f7207 */ /* 0x010fca0005800000 */
[----:B------:R0:W-:Y:S04]  /*2860*/  STL [R1+0x1c], R15 ;  /* 0x00001c0f01007387 */ /* 0x0001e80000100800 */
[----:B------:R2:W-:Y:S04]  /*2870*/  STL [R1+0x24], R14 ;  /* 0x0000240e01007387 */ /* 0x0005e80000100800 */
[----:B------:R-:W-:Y:S04]  /*2880*/  STL [R1+0x28], R13 ;  /* 0x0000280d01007387 */ /* 0x000fe80000100800 */
[----:B0-----:R-:W3:Y:S04]  /*2890*/  LDL.LU R15, [R1+0xc] ;  /* 0x00000c00010f7983 */ /* 0x001ee80000300800 */
[----:B------:R0:W-:Y:S04]  /*28a0*/  STL [R1+0x18], R12 ;  /* 0x0000180c01007387 */ /* 0x0001e80000100800 */
[----:B--2---:R-:W2:Y:S04]  /*28b0*/  LDL.LU R14, [R1+0x8] ;  /* 0x00000800010e7983 */ /* 0x004ea80000300800 */
[----:B------:R4:W-:Y:S04]  /*28c0*/  STL [R1+0x14], R11 ;  /* 0x0000140b01007387 */ /* 0x0009e80000100800 */
[----:B0-----:R-:W5:Y:S01]  /*28d0*/  LDL.LU R12, [R1+0x4] ;  /* 0x00000400010c7983 */ /* 0x001f620000300800 */
[----:B----4-:R-:W-:-:S03]  /*28e0*/  SEL R11, R0, R2, !P3 ;  /* 0x00000002000b7207 */ /* 0x010fc60005800000 */
[----:B------:R-:W1:Y:S04]  /*28f0*/  LDL.LU R2, [R1+0x4cc] ;  /* 0x0004cc0001027983 */ /* 0x000e680000300800 */
[----:B------:R0:W-:Y:S04]  /*2900*/  STL [R1+0x4c0], R19 ;  /* 0x0004c01301007387 */ /* 0x0001e80000100800 */
[----:B------:R-:W-:Y:S04]  /*2910*/  STL [R1+0x10], R11 ;  /* 0x0000100b01007387 */ /* 0x000fe80000100800 */
[----:B0-----:R-:W4:Y:S04]  /*2920*/  LDL.LU R19, [R1+0x14] ;  /* 0x0000140001137983 */ /* 0x001f280000300800 */
[----:B----4-:R0:W-:Y:S04]  /*2930*/  STL [R1+0x4c4], R19 ;  /* 0x0004c41301007387 */ /* 0x0101e80000100800 */
[----:B0-----:R-:W4:Y:S01]  /*2940*/  LDL.LU R19, [R1+0x18] ;  /* 0x0000180001137983 */ /* 0x001f220000300800 */
[----:B------:R-:W-:-:S02]  /*2950*/  SEL R11, R0, R4, !P3 ;  /* 0x00000004000b7207 */ /* 0x000fc40005800000 */
[C---:B------:R-:W-:Y:S01]  /*2960*/  SEL R20, R0.reuse, R20, !P3 ;  /* 0x0000001400147207 */ /* 0x040fe20005800000 */
[----:B----4-:R0:W-:Y:S04]  /*2970*/  STL [R1+0x4c8], R19 ;  /* 0x0004c81301007387 */ /* 0x0101e80000100800 */
[----:B0-----:R-:W4:Y:S01]  /*2980*/  LDL.LU R19, [R1+0x28] ;  /* 0x0000280001137983 */ /* 0x001f220000300800 */
[C---:B------:R-:W-:Y:S02]  /*2990*/  SEL R21, R0.reuse, R21, !P3 ;  /* 0x0000001500157207 */ /* 0x040fe40005800000 */
[C---:B------:R-:W-:Y:S01]  /*29a0*/  SEL R22, R0.reuse, R22, !P3 ;  /* 0x0000001600167207 */ /* 0x040fe20005800000 */
[----:B------:R-:W2:Y:S01]  /*29b0*/  LDL.LU R4, [R1] ;  /* 0x0000000001047983 */ /* 0x000ea20000300800 */
[----:B------:R-:W-:-:S02]  /*29c0*/  SEL R23, R0, R23, !P3 ;  /* 0x0000001700177207 */ /* 0x000fc40005800000 */
[C---:B------:R-:W-:Y:S02]  /*29d0*/  SEL R24, R0.reuse, R24, !P3 ;  /* 0x0000001800187207 */ /* 0x040fe40005800000 */
[C---:B------:R-:W-:Y:S02]  /*29e0*/  SEL R25, R0.reuse, R25, !P3 ;  /* 0x0000001900197207 */ /* 0x040fe40005800000 */
[C---:B------:R-:W-:Y:S02]  /*29f0*/  SEL R26, R0.reuse, R26, !P3 ;  /* 0x0000001a001a7207 */ /* 0x040fe40005800000 */
[C---:B------:R-:W-:Y:S02]  /*2a00*/  SEL R27, R0.reuse, R27, !P3 ;  /* 0x0000001b001b7207 */ /* 0x040fe40005800000 */
[C---:B------:R-:W-:Y:S02]  /*2a10*/  SEL R28, R0.reuse, R28, !P3 ;  /* 0x0000001c001c7207 */ /* 0x040fe40005800000 */
[----:B------:R-:W-:-:S02]  /*2a20*/  SEL R10, R0, R10, !P3 ;  /* 0x0000000a000a7207 */ /* 0x000fc40005800000 */
[C---:B------:R-:W-:Y:S02]  /*2a30*/  SEL R9, R0.reuse, R9, !P3 ;  /* 0x0000000900097207 */ /* 0x040fe40005800000 */
[C---:B------:R-:W-:Y:S02]  /*2a40*/  SEL R8, R0.reuse, R8, !P3 ;  /* 0x0000000800087207 */ /* 0x040fe40005800000 */
[C---:B------:R-:W-:Y:S02]  /*2a50*/  SEL R7, R0.reuse, R7, !P3 ;  /* 0x0000000700077207 */ /* 0x040fe40005800000 */
[----:B------:R-:W-:Y:S01]  /*2a60*/  SEL R13, R0, R6, !P3 ;  /* 0x00000006000d7207 */ /* 0x000fe20005800000 */
[----:B-1----:R-:W-:Y:S02]  /*2a70*/  IMAD R0, R2, UR11, RZ ;  /* 0x0000000b02007c24 */ /* 0x002fe4000f8e02ff */
[----:B------:R-:W-:-:S03]  /*2a80*/  IMAD R2, R16, UR10, RZ ;  /* 0x0000000a10027c24 */ /* 0x000fc6000f8e02ff */
[----:B------:R0:W-:Y:S04]  /*2a90*/  STL [R1+0x4bc], R0 ;  /* 0x0004bc0001007387 */ /* 0x0001e80000100800 */
[----:B0-----:R-:W3:Y:S01]  /*2aa0*/  LDL.LU R0, [R1+0x10] ;  /* 0x0000100001007983 */ /* 0x001ee20000300800 */
[----:B----4-:R-:W-:Y:S02]  /*2ab0*/  IMAD R19, R19, UR10, RZ ;  /* 0x0000000a13137c24 */ /* 0x010fe4000f8e02ff */
[----:B--2---:R-:W-:Y:S02]  /*2ac0*/  IMAD R6, R4, UR10, RZ ;  /* 0x0000000a04067c24 */ /* 0x004fe4000f8e02ff */
[----:B------:R-:W-:Y:S02]  /*2ad0*/  IMAD R4, R29, UR10, RZ ;  /* 0x0000000a1d047c24 */ /* 0x000fe4000f8e02ff */
[----:B------:R-:W2:Y:S04]  /*2ae0*/  LDL.LU R29, [R1+0x24] ;  /* 0x00002400011d7983 */ /* 0x000ea80000300800 */
[----:B------:R-:W4:Y:S04]  /*2af0*/  LDL.LU R16, [R1+0x1c] ;  /* 0x00001c0001107983 */ /* 0x000f280000300800 */
[----:B------:R0:W-:Y:S04]  /*2b00*/  STL [R1], R19 ;  /* 0x0000001301007387 */ /* 0x0001e80000100800 */
[----:B0-----:R-:W2:Y:S02]  /*2b10*/  LDL.LU R19, [R1+0x4c8] ;  /* 0x0004c80001137983 */ /* 0x001ea40000300800 */
[----:B--2---:R-:W-:-:S05]  /*2b20*/  IMAD R19, R19, UR10, RZ ;  /* 0x0000000a13137c24 */ /* 0x004fca000f8e02ff */
[----:B------:R0:W-:Y:S04]  /*2b30*/  STL [R1+0x4], R19 ;  /* 0x0000041301007387 */ /* 0x0001e80000100800 */
[----:B0-----:R-:W2:Y:S01]  /*2b40*/  LDL.LU R19, [R1+0x4c4] ;  /* 0x0004c40001137983 */ /* 0x001ea20000300800 */
[----:B------:R-:W-:Y:S02]  /*2b50*/  IMAD R10, R10, UR10, RZ ;  /* 0x0000000a0a0a7c24 */ /* 0x000fe4000f8e02ff */
[----:B---3--:R-:W-:Y:S02]  /*2b60*/  IMAD R15, R15, UR10, RZ ;  /* 0x0000000a0f0f7c24 */ /* 0x008fe4000f8e02ff */
[----:B------:R-:W-:Y:S02]  /*2b70*/  IMAD R14, R14, UR10, RZ ;  /* 0x0000000a0e0e7c24 */ /* 0x000fe4000f8e02ff */
[----:B-----5:R-:W-:-:S02]  /*2b80*/  IMAD R12, R12, UR10, RZ ;  /* 0x0000000a0c0c7c24 */ /* 0x020fc4000f8e02ff */
[----:B------:R-:W-:Y:S02]  /*2b90*/  IMAD R5, R5, UR10, RZ ;  /* 0x0000000a05057c24 */ /* 0x000fe4000f8e02ff */
[----:B------:R-:W-:Y:S02]  /*2ba0*/  IMAD R3, R3, UR10, RZ ;  /* 0x0000000a03037c24 */ /* 0x000fe4000f8e02ff */
[----:B--2---:R-:W-:-:S05]  /*2bb0*/  IMAD R19, R19, UR10, RZ ;  /* 0x0000000a13137c24 */ /* 0x004fca000f8e02ff */
[----:B------:R0:W-:Y:S04]  /*2bc0*/  STL [R1+0x8], R19 ;  /* 0x0000081301007387 */ /* 0x0001e80000100800 */
[----:B0-----:R-:W2:Y:S04]  /*2bd0*/  LDL.LU R19, [R1+0x4c0] ;  /* 0x0004c00001137983 */ /* 0x001ea80000300800 */
[----:B------:R0:W-:Y:S02]  /*2be0*/  STL [R1+0x1c], R10 ;  /* 0x00001c0a01007387 */ /* 0x0001e40000100800 */
[----:B0-----:R-:W-:-:S02]  /*2bf0*/  IMAD R10, R9, UR10, RZ ;  /* 0x0000000a090a7c24 */ /* 0x001fc4000f8e02ff */
[----:B------:R-:W-:Y:S02]  /*2c00*/  IMAD R9, R8, UR10, RZ ;  /* 0x0000000a08097c24 */ /* 0x000fe4000f8e02ff */
[----:B------:R-:W-:Y:S01]  /*2c10*/  IMAD R8, R7, UR10, RZ ;  /* 0x0000000a07087c24 */ /* 0x000fe2000f8e02ff */
[----:B------:R0:W-:Y:S01]  /*2c20*/  STL [R1+0x18], R10 ;  /* 0x0000180a01007387 */ /* 0x0001e20000100800 */
[----:B------:R-:W-:-:S03]  /*2c30*/  IMAD R7, R11, UR10, RZ ;  /* 0x0000000a0b077c24 */ /* 0x000fc6000f8e02ff */
[----:B------:R-:W-:Y:S04]  /*2c40*/  STL [R1+0x14], R9 ;  /* 0x0000140901007387 */ /* 0x000fe80000100800 */
[----:B------:R1:W-:Y:S04]  /*2c50*/  STL [R1+0x24], R8 ;  /* 0x0000240801007387 */ /* 0x0003e80000100800 */
[----:B------:R3:W-:Y:S01]  /*2c60*/  STL [R1+0x10], R7 ;  /* 0x0000100701007387 */ /* 0x0007e20000100800 */
[----:B0-----:R-:W-:Y:S02]  /*2c70*/  SHF.R.S32.HI R10, RZ, 0x1f, R14 ;  /* 0x0000001fff0a7819 */ /* 0x001fe4000001140e */
[----:B-1----:R-:W-:-:S02]  /*2c80*/  IADD3 R8, P5, PT, R15, UR14, RZ ;  /* 0x0000000e0f087c10 */ /* 0x002fc4000ffbe0ff */
[----:B---3--:R-:W-:-:S03]  /*2c90*/  IADD3 R7, P4, PT, R14, UR14, RZ ;  /* 0x0000000e0e077c10 */ /* 0x008fc6000ff9e0ff */
[----:B------:R-:W-:Y:S01]  /*2ca0*/  STL [R1+0x2a0], R8 ;  /* 0x0002a00801007387 */ /* 0x000fe20000100800 */
[----:B------:R-:W-:-:S03]  /*2cb0*/  SHF.R.S32.HI R11, RZ, 0x1f, R15 ;  /* 0x0000001fff0b7819 */ /* 0x000fc6000001140f */
[----:B------:R-:W3:Y:S01]  /*2cc0*/  LDL.LU R14, [R1+0x4] ;  /* 0x00000400010e7983 */ /* 0x000ee20000300800 */
[----:B------:R-:W-:-:S03]  /*2cd0*/  SHF.R.S32.HI R9, RZ, 0x1f, R12 ;  /* 0x0000001fff097819 */ /* 0x000fc6000001140c */
[----:B------:R-:W5:Y:S04]  /*2ce0*/  LDL.LU R15, [R1+0x8] ;  /* 0x00000800010f7983 */ /* 0x000f680000300800 */
[----:B------:R0:W-:Y:S02]  /*2cf0*/  STL [R1+0x2a8], R7 ;  /* 0x0002a80701007387 */ /* 0x0001e40000100800 */
[----:B0-----:R-:W-:Y:S02]  /*2d00*/  IADD3 R7, P3, PT, R12, UR14, RZ ;  /* 0x0000000e0c077c10 */ /* 0x001fe4000ff7e0ff */
[----:B------:R-:W3:Y:S01]  /*2d10*/  LDL.LU R12, [R1] ;  /* 0x00000000010c7983 */ /* 0x000ee20000300800 */
[----:B------:R-:W-:Y:S02]  /*2d20*/  SHF.R.S32.HI R8, RZ, 0x1f, R6 ;  /* 0x0000001fff087819 */ /* 0x000fe40000011406 */
[----:B------:R-:W-:Y:S01]  /*2d30*/  IADD3 R6, P2, PT, R6, UR14, RZ ;  /* 0x0000000e06067c10 */ /* 0x000fe2000ff5e0ff */
[----:B------:R0:W-:Y:S04]  /*2d40*/  STL [R1+0x2b0], R7 ;  /* 0x0002b00701007387 */ /* 0x0001e80000100800 */
[----:B------:R1:W-:Y:S01]  /*2d50*/  STL [R1+0x2b8], R6 ;  /* 0x0002b80601007387 */ /* 0x0003e20000100800 */
[----:B0-----:R-:W-:-:S02]  /*2d60*/  SHF.R.S32.HI R7, RZ, 0x1f, R5 ;  /* 0x0000001fff077819 */ /* 0x001fc40000011405 */
[----:B------:R-:W-:Y:S02]  /*2d70*/  IADD3 R5, P1, PT, R5, UR14, RZ ;  /* 0x0000000e05057c10 */ /* 0x000fe4000ff3e0ff */
[----:B-1----:R-:W-:Y:S02]  /*2d80*/  SHF.R.S32.HI R6, RZ, 0x1f, R4 ;  /* 0x0000001fff067819 */ /* 0x002fe40000011404 */
[----:B------:R-:W-:Y:S01]  /*2d90*/  IADD3 R4, P0, PT, R4, UR14, RZ ;  /* 0x0000000e04047c10 */ /* 0x000fe2000ff1e0ff */
[----:B------:R0:W-:Y:S01]  /*2da0*/  STL [R1+0x2c0], R5 ;  /* 0x0002c00501007387 */ /* 0x0001e20000100800 */
[----:B------:R-:W-:Y:S01]  /*2db0*/  IADD3.X R11, PT, PT, R11, UR15, RZ, P5, !PT ;  /* 0x0000000f0b0b7c10 */ /* 0x000fe2000affe4ff */
[----:B------:R-:W-:Y:S02]  /*2dc0*/  IMAD R17, R17, UR10, RZ ;  /* 0x0000000a11117c24 */ /* 0x000fe4000f8e02ff */
[----:B------:R1:W-:Y:S01]  /*2dd0*/  STL [R1+0x2c8], R4 ;  /* 0x0002c80401007387 */ /* 0x0003e20000100800 */
[----:B0-----:R-:W-:-:S02]  /*2de0*/  SHF.R.S32.HI R5, RZ, 0x1f, R3 ;  /* 0x0000001fff057819 */ /* 0x001fc40000011403 */
[----:B------:R-:W-:Y:S02]  /*2df0*/  IADD3 R3, P6, PT, R3, UR14, RZ ;  /* 0x0000000e03037c10 */ /* 0x000fe4000ffde0ff */
[----:B-1----:R-:W-:Y:S02]  /*2e00*/  SHF.R.S32.HI R4, RZ, 0x1f, R2 ;  /* 0x0000001fff047819 */ /* 0x002fe40000011402 */
[----:B------:R-:W-:Y:S01]  /*2e10*/  IADD3 R2, P5, PT, R2, UR14, RZ ;  /* 0x0000000e02027c10 */ /* 0x000fe2000ffbe0ff */
[----:B------:R-:W-:Y:S01]  /*2e20*/  STL [R1+0x2d0], R3 ;  /* 0x0002d00301007387 */ /* 0x000fe20000100800 */
[----:B------:R-:W-:-:S03]  /*2e30*/  IMAD R18, R18, UR10, RZ ;  /* 0x0000000a12127c24 */ /* 0x000fc6000f8e02ff */
[----:B------:R0:W-:Y:S04]  /*2e40*/  STL [R1+0x29c], R11 ;  /* 0x00029c0b01007387 */ /* 0x0001e80000100800 */
[----:B------:R-:W-:Y:S01]  /*2e50*/  STL [R1+0x2d8], R2 ;  /* 0x0002d80201007387 */ /* 0x000fe20000100800 */
[----:B0-----:R-:W-:Y:S02]  /*2e60*/  IADD3.X R11, PT, PT, R10, UR15, RZ, P4, !PT ;  /* 0x0000000f0a0b7c10 */ /* 0x001fe4000a7fe4ff */
[----:B------:R-:W-:-:S03]  /*2e70*/  IADD3 R10, P4, PT, R17, UR14, RZ ;  /* 0x0000000e110a7c10 */ /* 0x000fc6000ff9e0ff */
[----:B------:R0:W-:Y:S01]  /*2e80*/  STL [R1+0x2a4], R11 ;  /* 0x0002a40b01007387 */ /* 0x0001e20000100800 */
[----:B----4-:R-:W-:-:S03]  /*2e90*/  IMAD R16, R16, UR10, RZ ;  /* 0x0000000a10107c24 */ /* 0x010fc6000f8e02ff */
[----:B------:R1:W-:Y:S01]  /*2ea0*/  STL [R1+0x2e0], R10 ;  /* 0x0002e00a01007387 */ /* 0x0003e20000100800 */
[----:B0-----:R-:W-:Y:S02]  /*2eb0*/  IADD3.X R11, PT, PT, R9, UR15, RZ, P3, !PT ;  /* 0x0000000f090b7c10 */ /* 0x001fe40009ffe4ff */
[----:B-1----:R-:W-:-:S03]  /*2ec0*/  IADD3 R10, P3, PT, R18, UR14, RZ ;  /* 0x0000000e120a7c10 */ /* 0x002fc6000ff7e0ff */
[----:B------:R0:W-:Y:S01]  /*2ed0*/  STL [R1+0x2ac], R11 ;  /* 0x0002ac0b01007387 */ /* 0x0001e20000100800 */
[----:B------:R-:W-:-:S03]  /*2ee0*/  IMAD R29, R29, UR10, RZ ;  /* 0x0000000a1d1d7c24 */ /* 0x000fc6000f8e02ff */
[----:B------:R1:W-:Y:S01]  /*2ef0*/  STL [R1+0x2e8], R10 ;  /* 0x0002e80a01007387 */ /* 0x0003e20000100800 */
[----:B0-----:R-:W-:Y:S02]  /*2f00*/  IADD3.X R11, PT, PT, R8, UR15, RZ, P2, !PT ;  /* 0x0000000f080b7c10 */ /* 0x001fe400097fe4ff */
[----:B-1----:R-:W-:-:S03]  /*2f10*/  IADD3 R10, P2, PT, R16, UR14, RZ ;  /* 0x0000000e100a7c10 */ /* 0x002fc6000ff5e0ff */
[----:B------:R0:W-:Y:S04]  /*2f20*/  STL [R1+0x2b4], R11 ;  /* 0x0002b40b01007387 */ /* 0x0001e80000100800 */
[----:B------:R1:W-:Y:S01]  /*2f30*/  STL [R1+0x2f0], R10 ;  /* 0x0002f00a01007387 */ /* 0x0003e20000100800 */
[----:B0-----:R-:W-:Y:S02]  /*2f40*/  IADD3.X R11, PT, PT, R7, UR15, RZ, P1, !PT ;  /* 0x0000000f070b7c10 */ /* 0x001fe40008ffe4ff */
[----:B-1----:R-:W-:-:S03]  /*2f50*/  IADD3 R10, P1, PT, R29, UR14, RZ ;  /* 0x0000000e1d0a7c10 */ /* 0x002fc6000ff3e0ff */
[----:B------:R0:W-:Y:S04]  /*2f60*/  STL [R1+0x2bc], R11 ;  /* 0x0002bc0b01007387 */ /* 0x0001e80000100800 */
[----:B------:R-:W-:Y:S01]  /*2f70*/  STL [R1+0x2f8], R10 ;  /* 0x0002f80a01007387 */ /* 0x000fe20000100800 */
[----:B0-----:R-:W-:-:S05]  /*2f80*/  IADD3.X R11, PT, PT, R6, UR15, RZ, P0, !PT ;  /* 0x0000000f060b7c10 */ /* 0x001fca00087fe4ff */
[----:B------:R0:W-:Y:S01]  /*2f90*/  STL [R1+0x2c4], R11 ;  /* 0x0002c40b01007387 */ /* 0x0001e20000100800 */
[----:B------:R-:W-:Y:S01]  /*2fa0*/  IMAD R0, R0, UR10, RZ ;  /* 0x0000000a00007c24 */ /* 0x000fe2000f8e02ff */
[----:B------:R-:W-:Y:S02]  /*2fb0*/  SHF.R.S32.HI R3, RZ, 0x1f, R17 ;  /* 0x0000001fff037819 */ /* 0x000fe40000011411 */
[----:B0-----:R-:W-:Y:S02]  /*2fc0*/  IADD3.X R11, PT, PT, R5, UR15, RZ, P6, !PT ;  /* 0x0000000f050b7c10 */ /* 0x001fe4000b7fe4ff */
[----:B------:R-:W-:Y:S02]  /*2fd0*/  IADD3.X R3, PT, PT, R3, UR15, RZ, P4, !PT ;  /* 0x0000000f03037c10 */ /* 0x000fe4000a7fe4ff */
[----:B------:R-:W-:Y:S02]  /*2fe0*/  SHF.R.S32.HI R2, RZ, 0x1f, R18 ;  /* 0x0000001fff027819 */ /* 0x000fe40000011412 */
[----:B------:R-:W-:Y:S01]  /*2ff0*/  SHF.R.S32.HI R9, RZ, 0x1f, R16 ;  /* 0x0000001fff097819 */ /* 0x000fe20000011410 */
[----:B------:R-:W-:Y:S01]  /*3000*/  IMAD R20, R20, UR10, RZ ;  /* 0x0000000a14147c24 */ /* 0x000fe2000f8e02ff */
[----:B------:R-:W-:-:S04]  /*3010*/  SHF.R.S32.HI R8, RZ, 0x1f, R29 ;  /* 0x0000001fff087819 */ /* 0x000fc8000001141d */
[----:B------:R-:W-:Y:S01]  /*3020*/  IADD3.X R8, PT, PT, R8, UR15, RZ, P1, !PT ;  /* 0x0000000f08087c10 */ /* 0x000fe20008ffe4ff */
[----:B--2---:R-:W-:Y:S01]  /*3030*/  IMAD R19, R19, UR10, RZ ;  /* 0x0000000a13137c24 */ /* 0x004fe2000f8e02ff */
[----:B---3--:R-:W-:-:S05]  /*3040*/  IADD3 R10, P0, PT, R12, UR14, RZ ;  /* 0x0000000e0c0a7c10 */ /* 0x008fca000ff1e0ff */
[----:B------:R0:W-:Y:S04]  /*3050*/  STL [R1+0x300], R10 ;  /* 0x0003000a01007387 */ /* 0x0001e80000100800 */
[----:B------:R1:W-:Y:S01]  /*3060*/  STL [R1+0x2cc], R11 ;  /* 0x0002cc0b01007387 */ /* 0x0003e20000100800 */
[----:B0-----:R-:W-:Y:S02]  /*3070*/  IADD3 R10, P6, PT, R14, UR14, RZ ;  /* 0x0000000e0e0a7c10 */ /* 0x001fe4000ffde0ff */
[----:B-1----:R-:W-:-:S03]  /*3080*/  IADD3.X R11, PT, PT, R4, UR15, RZ, P5, !PT ;  /* 0x0000000f040b7c10 */ /* 0x002fc6000affe4ff */
[----:B------:R5:W-:Y:S04]  /*3090*/  STL [R1+0x308], R10 ;  /* 0x0003080a01007387 */ /* 0x000be80000100800 */
[----:B------:R0:W-:Y:S01]  /*30a0*/  STL [R1+0x2d4], R11 ;  /* 0x0002d40b01007387 */ /* 0x0001e20000100800 */
[----:B-----5:R-:W-:Y:S02]  /*30b0*/  IADD3 R10, P5, PT, R15, UR14, RZ ;  /* 0x0000000e0f0a7c10 */ /* 0x020fe4000ffbe0ff */
[----:B------:R-:W-:-:S03]  /*30c0*/  SHF.R.S32.HI R4, RZ, 0x1f, R0 ;  /* 0x0000001fff047819 */ /* 0x000fc60000011400 */
[----:B------:R1:W-:Y:S01]  /*30d0*/  STL [R1+0x310], R10 ;  /* 0x0003100a01007387 */ /* 0x0003e20000100800 */
[----:B0-----:R-:W-:Y:S02]  /*30e0*/  IADD3.X R11, PT, PT, R2, UR15, RZ, P3, !PT ;  /* 0x0000000f020b7c10 */ /* 0x001fe40009ffe4ff */
[----:B-1----:R-:W-:Y:S02]  /*30f0*/  IADD3 R10, P4, PT, R0, UR14, RZ ;  /* 0x0000000e000a7c10 */ /* 0x002fe4000ff9e0ff */
[----:B------:R-:W2:Y:S04]  /*3100*/  LDL.LU R0, [R1+0x4bc] ;  /* 0x0004bc0001007983 */ /* 0x000ea80000300800 */
[----:B------:R-:W-:Y:S04]  /*3110*/  STL [R1+0x2dc], R3 ;  /* 0x0002dc0301007387 */ /* 0x000fe80000100800 */
[----:B------:R0:W-:Y:S04]  /*3120*/  STL [R1+0x1f0], R10 ;  /* 0x0001f00a01007387 */ /* 0x0001e80000100800 */
[----:B------:R1:W-:Y:S01]  /*3130*/  STL [R1+0x2e4], R11 ;  /* 0x0002e40b01007387 */ /* 0x0003e20000100800 */
[----:B0-----:R-:W-:-:S02]  /*3140*/  IADD3 R10, P3, PT, R19, UR14, RZ ;  /* 0x0000000e130a7c10 */ /* 0x001fc4000ff7e0ff */
[----:B-1----:R-:W-:-:S03]  /*3150*/  IADD3.X R11, PT, PT, R9, UR15, RZ, P2, !PT ;  /* 0x0000000f090b7c10 */ /* 0x002fc600097fe4ff */
[----:B------:R0:W-:Y:S01]  /*3160*/  STL [R1+0x1f4], R10 ;  /* 0x0001f40a01007387 */ /* 0x0001e20000100800 */
[----:B------:R-:W-:Y:S02]  /*3170*/  IADD3 R9, P2, PT, R20, UR14, RZ ;  /* 0x0000000e14097c10 */ /* 0x000fe4000ff5e0ff */
[----:B------:R-:W-:Y:S01]  /*3180*/  SHF.R.S32.HI R7, RZ, 0x1f, R12 ;  /* 0x0000001fff077819 */ /* 0x000fe2000001140c */
[----:B0-----:R-:W3:Y:S04]  /*3190*/  LDL.LU R10, [R1+0x1c] ;  /* 0x00001c00010a7983 */ /* 0x001ee80000300800 */
[----:B------:R0:W-:Y:S01]  /*31a0*/  STL [R1+0x2ec], R11 ;  /* 0x0002ec0b01007387 */ /* 0x0001e20000100800 */
[----:B------:R-:W-:-:S03]  /*31b0*/  SHF.R.S32.HI R6, RZ, 0x1f, R14 ;  /* 0x0000001fff067819 */ /* 0x000fc6000001140e */
[----:B0-----:R-:W4:Y:S04]  /*31c0*/  LDL.LU R11, [R1+0x18] ;  /* 0x00001800010b7983 */ /* 0x001f280000300800 */
[----:B------:R-:W5:Y:S04]  /*31d0*/  LDL.LU R12, [R1+0x14] ;  /* 0x00001400010c7983 */ /* 0x000f680000300800 */
[----:B------:R-:W-:Y:S04]  /*31e0*/  STL [R1+0x1f8], R9 ;  /* 0x0001f80901007387 */ /* 0x000fe80000100800 */
[----:B------:R-:W2:Y:S01]  /*31f0*/  LDL.LU R14, [R1+0x10] ;  /* 0x00001000010e7983 */ /* 0x000ea20000300800 */
[----:B------:R-:W-:-:S03]  /*3200*/  SHF.R.S32.HI R5, RZ, 0x1f, R15 ;  /* 0x0000001fff057819 */ /* 0x000fc6000001140f */
[----:B------:R-:W-:Y:S04]  /*3210*/  STL [R1+0x2f4], R8 ;  /* 0x0002f40801007387 */ /* 0x000fe80000100800 */
[----:B------:R-:W2:Y:S01]  /*3220*/  LDL.LU R15, [R1+0x24] ;  /* 0x00002400010f7983 */ /* 0x000ea20000300800 */
[----:B------:R-:W-:Y:S02]  /*3230*/  IMAD R21, R21, UR10, RZ ;  /* 0x0000000a15157c24 */ /* 0x000fe4000f8e02ff */
[----:B------:R-:W-:-:S03]  /*3240*/  IMAD R22, R22, UR10, RZ ;  /* 0x0000000a16167c24 */ /* 0x000fc6000f8e02ff */
[----:B------:R-:W-:Y:S02]  /*3250*/  IADD3 R16, P1, PT, R21, UR14, RZ ;  /* 0x0000000e15107c10 */ /* 0x000fe4000ff3e0ff */
[----:B------:R-:W-:Y:S01]  /*3260*/  IADD3.X R17, PT, PT, R7, UR15, RZ, P0, !PT ;  /* 0x0000000f07117c10 */ /* 0x000fe200087fe4ff */
[----:B------:R-:W-:Y:S02]  /*3270*/  IMAD R23, R23, UR10, RZ ;  /* 0x0000000a17177c24 */ /* 0x000fe4000f8e02ff */
[----:B------:R0:W-:Y:S01]  /*3280*/  STL [R1+0x1fc], R16 ;  /* 0x0001fc1001007387 */ /* 0x0001e20000100800 */
[----:B------:R-:W-:-:S03]  /*3290*/  IMAD R24, R24, UR10, RZ ;  /* 0x0000000a18187c24 */ /* 0x000fc6000f8e02ff */
[----:B------:R1:W-:Y:S01]  /*32a0*/  STL [R1+0x2fc], R17 ;  /* 0x0002fc1101007387 */ /* 0x0003e20000100800 */
[----:B0-----:R-:W-:Y:S02]  /*32b0*/  IADD3 R16, P0, PT, R22, UR14, RZ ;  /* 0x0000000e16107c10 */ /* 0x001fe4000ff1e0ff */
[----:B-1----:R-:W-:-:S03]  /*32c0*/  IADD3.X R17, PT, PT, R6, UR15, RZ, P6, !PT ;  /* 0x0000000f06117c10 */ /* 0x002fc6000b7fe4ff */
        /* <DEDUP_REMOVED lines=9> */
[----:B------:R-:W-:Y:S02]  /*3360*/  SHF.R.S32.HI R3, RZ, 0x1f, R19 ;  /* 0x0000001fff037819 */ /* 0x000fe40000011413 */
[----:B-1----:R-:W-:Y:S01]  /*3370*/  IADD3.X R17, PT, PT, R4, UR15, RZ, P4, !PT ;  /* 0x0000000f04117c10 */ /* 0x002fe2000a7fe4ff */
        /* <DEDUP_REMOVED lines=13> */
[----:B------:R-:W-:Y:S02]  /*3450*/  SHF.R.S32.HI R8, RZ, 0x1f, R22 ;  /* 0x0000001fff087819 */ /* 0x000fe40000011416 */
[----:B------:R-:W-:Y:S01]  /*3460*/  SHF.R.S32.HI R7, RZ, 0x1f, R23 ;  /* 0x0000001fff077819 */ /* 0x000fe20000011417 */
[----:B------:R1:W-:Y:S01]  /*3470*/  STL [R1+0x31c], R17 ;  /* 0x00031c1101007387 */ /* 0x0003e20000100800 */
[----:B0-----:R-:W-:-:S02]  /*3480*/  IADD3 R16, P2, PT, R27, UR14, RZ ;  /* 0x0000000e1b107c10 */ /* 0x001fc4000ff5e0ff */
[----:B-1----:R-:W-:-:S03]  /*3490*/  IADD3.X R17, PT, PT, R9, UR15, RZ, P1, !PT ;  /* 0x0000000f09117c10 */ /* 0x002fc60008ffe4ff */
[----:B------:R0:W-:Y:S01]  /*34a0*/  STL [R1+0x214], R16 ;  /* 0x0002141001007387 */ /* 0x0001e20000100800 */
[----:B------:R-:W-:Y:S02]  /*34b0*/  IADD3.X R9, PT, PT, R8, UR15, RZ, P0, !PT ;  /* 0x0000000f08097c10 */ /* 0x000fe400087fe4ff */
[----:B------:R-:W-:Y:S01]  /*34c0*/  IADD3.X R7, PT, PT, R7, UR15, RZ, P6, !PT ;  /* 0x0000000f07077c10 */ /* 0x000fe2000b7fe4ff */
[----:B------:R-:W-:Y:S01]  /*34d0*/  STL [R1+0x320], R17 ;  /* 0x0003201101007387 */ /* 0x000fe20000100800 */
[----:B------:R-:W-:Y:S02]  /*34e0*/  SHF.R.S32.HI R6, RZ, 0x1f, R24 ;  /* 0x0000001fff067819 */ /* 0x000fe40000011418 */
[----:B0-----:R-:W-:Y:S02]  /*34f0*/  IADD3 R16, P1, PT, R28, UR14, RZ ;  /* 0x0000000e1c107c10 */ /* 0x001fe4000ff3e0ff */
[----:B------:R-:W-:-:S03]  /*3500*/  SHF.R.S32.HI R5, RZ, 0x1f, R25 ;  /* 0x0000001fff057819 */ /* 0x000fc60000011419 */
[----:B------:R-:W-:Y:S01]  /*3510*/  STL [R1+0x218], R16 ;  /* 0x0002181001007387 */ /* 0x000fe20000100800 */
[----:B------:R-:W-:-:S03]  /*3520*/  SHF.R.S32.HI R4, RZ, 0x1f, R26 ;  /* 0x0000001fff047819 */ /* 0x000fc6000001141a */
[----:B------:R4:W-:Y:S01]  /*3530*/  STL [R1+0x324], R9 ;  /* 0x0003240901007387 */ /* 0x0009e20000100800 */
[----:B------:R-:W-:Y:S01]  /*3540*/  IADD3.X R4, PT, PT, R4, UR15, RZ, P3, !PT ;  /* 0x0000000f04047c10 */ /* 0x000fe20009ffe4ff */
[----:B------:R-:W-:Y:S01]  /*3550*/  IMAD R13, R13, UR10, RZ ;  /* 0x0000000a0d0d7c24 */ /* 0x000fe2000f8e02ff */
[----:B------:R-:W-:Y:S01]  /*3560*/  SHF.R.S32.HI R3, RZ, 0x1f, R27 ;  /* 0x0000001fff037819 */ /* 0x000fe2000001141b */
[----:B------:R-:W0:Y:S01]  /*3570*/  LDCU UR10, c[0x0][0x3ac] ;  /* 0x00007580ff0a77ac */ /* 0x000e220008000800 */
[----:B------:R-:W-:Y:S02]  /*3580*/  SHF.R.S32.HI R2, RZ, 0x1f, R28 ;  /* 0x0000001fff027819 */ /* 0x000fe4000001141c */
[----:B---3--:R-:W-:-:S05]  /*3590*/  IADD3 R8, P0, PT, R10, UR14, RZ ;  /* 0x0000000e0a087c10 */ /* 0x008fca000ff1e0ff */
[----:B------:R1:W-:Y:S04]  /*35a0*/  STL [R1+0x21c], R8 ;  /* 0x00021c0801007387 */ /* 0x0003e80000100800 */
[----:B------:R5:W-:Y:S01]  /*35b0*/  STL [R1+0x328], R7 ;  /* 0x0003280701007387 */ /* 0x000be20000100800 */
[----:B----4-:R-:W-:Y:S02]  /*35c0*/  IADD3 R9, P6, PT, R11, UR14, RZ ;  /* 0x0000000e0b097c10 */ /* 0x010fe4000ffde0ff */
[----:B-1----:R-:W-:Y:S02]  /*35d0*/  IADD3.X R8, PT, PT, R6, UR15, RZ, P5, !PT ;  /* 0x0000000f06087c10 */ /* 0x002fe4000affe4ff */
[----:B------:R-:W-:Y:S02]  /*35e0*/  IADD3.X R6, PT, PT, R5, UR15, RZ, P4, !PT ;  /* 0x0000000f05067c10 */ /* 0x000fe4000a7fe4ff */
[----:B-----5:R-:W-:Y:S01]  /*35f0*/  IADD3 R7, P5, PT, R12, UR14, RZ ;  /* 0x0000000e0c077c10 */ /* 0x020fe2000ffbe0ff */
[----:B------:R-:W-:Y:S01]  /*3600*/  STL [R1+0x220], R9 ;  /* 0x0002200901007387 */ /* 0x000fe20000100800 */
[----:B--2---:R-:W-:-:S03]  /*3610*/  IADD3 R5, P4, PT, R14, UR14, RZ ;  /* 0x0000000e0e057c10 */ /* 0x004fc6000ff9e0ff */
[----:B------:R-:W-:Y:S04]  /*3620*/  STL [R1+0x32c], R8 ;  /* 0x00032c0801007387 */ /* 0x000fe80000100800 */
[----:B------:R-:W-:Y:S04]  /*3630*/  STL [R1+0x224], R7 ;  /* 0x0002240701007387 */ /* 0x000fe80000100800 */
[----:B------:R1:W-:Y:S04]  /*3640*/  STL [R1+0x330], R6 ;  /* 0x0003300601007387 */ /* 0x0003e80000100800 */
[----:B------:R2:W-:Y:S04]  /*3650*/  STL [R1+0x228], R5 ;  /* 0x0002280501007387 */ /* 0x0005e80000100800 */
[----:B------:R3:W-:Y:S01]  /*3660*/  STL [R1+0x334], R4 ;  /* 0x0003340401007387 */ /* 0x0007e20000100800 */
[----:B-1----:R-:W-:-:S02]  /*3670*/  IADD3 R6, P3, PT, R15, UR14, RZ ;  /* 0x0000000e0f067c10 */ /* 0x002fc4000ff7e0ff */
[----:B--2---:R-:W-:Y:S02]  /*3680*/  IADD3.X R5, PT, PT, R3, UR15, RZ, P2, !PT ;  /* 0x0000000f03057c10 */ /* 0x004fe400097fe4ff */
[----:B------:R-:W-:Y:S02]  /*3690*/  IADD3.X R3, PT, PT, R2, UR15, RZ, P1, !PT ;  /* 0x0000000f02037c10 */ /* 0x000fe40008ffe4ff */
[----:B---3--:R-:W-:Y:S01]  /*36a0*/  IADD3 R4, P2, PT, R13, UR14, RZ ;  /* 0x0000000e0d047c10 */ /* 0x008fe2000ff5e0ff */
[----:B------:R-:W-:Y:S01]  /*36b0*/  STL [R1+0x22c], R6 ;  /* 0x00022c0601007387 */ /* 0x000fe20000100800 */
[----:B------:R-:W-:-:S03]  /*36c0*/  SHF.R.S32.HI R2, RZ, 0x1f, R10 ;  /* 0x0000001fff027819 */ /* 0x000fc6000001140a */
[----:B------:R-:W-:Y:S04]  /*36d0*/  STL [R1+0x338], R5 ;  /* 0x0003380501007387 */ /* 0x000fe80000100800 */
[----:B------:R1:W-:Y:S04]  /*36e0*/  STL [R1+0x230], R4 ;  /* 0x0002300401007387 */ /* 0x0003e80000100800 */
[----:B------:R2:W-:Y:S01]  /*36f0*/  STL [R1+0x33c], R3 ;  /* 0x00033c0301007387 */ /* 0x0005e20000100800 */
[----:B------:R-:W-:Y:S02]  /*3700*/  IADD3.X R8, PT, PT, R2, UR15, RZ, P0, !PT ;  /* 0x0000000f02087c10 */ /* 0x000fe400087fe4ff */
[----:B-1----:R-:W-:-:S02]  /*3710*/  SHF.R.S32.HI R4, RZ, 0x1f, R12 ;  /* 0x0000001fff047819 */ /* 0x002fc4000001140c */
[----:B--2---:R-:W-:Y:S02]  /*3720*/  SHF.R.S32.HI R3, RZ, 0x1f, R11 ;  /* 0x0000001fff037819 */ /* 0x004fe4000001140b */
[----:B------:R-:W-:Y:S02]  /*3730*/  SHF.R.S32.HI R5, RZ, 0x1f, R14 ;  /* 0x0000001fff057819 */ /* 0x000fe4000001140e */
[----:B------:R-:W-:Y:S02]  /*3740*/  IADD3.X R3, PT, PT, R3, UR15, RZ, P6, !PT ;  /* 0x0000000f03037c10 */ /* 0x000fe4000b7fe4ff */
[----:B------:R-:W-:Y:S02]  /*3750*/  IADD3.X R2, PT, PT, R4, UR15, RZ, P5, !PT ;  /* 0x0000000f04027c10 */ /* 0x000fe4000affe4ff */
[----:B------:R-:W-:Y:S01]  /*3760*/  SHF.R.S32.HI R6, RZ, 0x1f, R15 ;  /* 0x0000001fff067819 */ /* 0x000fe2000001140f */
[----:B------:R-:W-:Y:S01]  /*3770*/  STL [R1+0x340], R8 ;  /* 0x0003400801007387 */ /* 0x000fe20000100800 */
[----:B------:R-:W-:-:S02]  /*3780*/  SHF.R.S32.HI R7, RZ, 0x1f, R13 ;  /* 0x0000001fff077819 */ /* 0x000fc4000001140d */
[----:B------:R-:W-:Y:S01]  /*3790*/  IADD3.X R4, PT, PT, R5, UR15, RZ, P4, !PT ;  /* 0x0000000f05047c10 */ /* 0x000fe2000a7fe4ff */
[----:B------:R1:W-:Y:S01]  /*37a0*/  STL [R1+0x344], R3 ;  /* 0x0003440301007387 */ /* 0x0003e20000100800 */
[----:B------:R-:W-:-:S03]  /*37b0*/  IADD3 R29, P1, PT, R0, UR12, RZ ;  /* 0x0000000c001d7c10 */ /* 0x000fc6000ff3e0ff */
[----:B------:R2:W-:Y:S01]  /*37c0*/  STL [R1+0x348], R2 ;  /* 0x0003480201007387 */ /* 0x0005e20000100800 */
[----:B-1----:R-:W-:-:S03]  /*37d0*/  IADD3.X R3, PT, PT, R6, UR15, RZ, P3, !PT ;  /* 0x0000000f06037c10 */ /* 0x002fc60009ffe4ff */
[----:B------:R-:W-:Y:S01]  /*37e0*/  STL [R1+0x34c], R4 ;  /* 0x00034c0401007387 */ /* 0x000fe20000100800 */
[----:B--2---:R-:W-:-:S03]  /*37f0*/  IADD3.X R2, PT, PT, R7, UR15, RZ, P2, !PT ;  /* 0x0000000f07027c10 */ /* 0x004fc600097fe4ff */
[----:B------:R1:W-:Y:S01]  /*3800*/  STL [R1+0x350], R3 ;  /* 0x0003500301007387 */ /* 0x0003e20000100800 */
[----:B------:R-:W-:-:S03]  /*3810*/  LEA.HI.X.SX32 R28, R0, UR13, 0x1, P1 ;  /* 0x0000000d001c7c11 */ /* 0x000fc600088f0eff */
[----:B------:R2:W-:Y:S04]  /*3820*/  STL [R1+0x354], R2 ;  /* 0x0003540201007387 */ /* 0x0005e80000100800 */
[----:B------:R-:W3:Y:S01]  /*3830*/  LDL.LU R0, [R1+0x4b8] ;  /* 0x0004b80001007983 */ /* 0x000ee20000300800 */
[----:B-1----:R-:W1:Y:S01]  /*3840*/  LDC R3, c[0x0][0x3a8] ;  /* 0x0000ea00ff037b82 */ /* 0x002e620000000800 */
[----:B------:R-:W4:Y:S02]  /*3850*/  S2R R15, SR_TID.X ;  /* 0x00000000000f7919 */ /* 0x000f240000002100 */
[----:B------:R-:W-:Y:S01]  /*3860*/  STL [R1], RZ ;  /* 0x000000ff01007387 */ /* 0x000fe20000100800 */
[----:B------:R-:W5:Y:S01]  /*3870*/  S2R R11, SR_TID.X ;  /* 0x00000000000b7919 */ /* 0x000f620000002100 */
[----:B----4-:R-:W-:-:S05]  /*3880*/  SHF.R.U32.HI R4, RZ, 0x2, R15 ;  /* 0x00000002ff047819 */ /* 0x010fca000001160f */
[----:B------:R4:W-:Y:S04]  /*3890*/  STL [R1+0x4b4], R4 ;  /* 0x0004b40401007387 */ /* 0x0009e80000100800 */
[----:B------:R-:W-:Y:S04]  /*38a0*/  STL [R1+0x4], RZ ;  /* 0x000004ff01007387 */ /* 0x000fe80000100800 */
        /* <DEDUP_REMOVED lines=16> */
[----:B------:R-:W-:Y:S01]  /*39b0*/  STL [R1+0xc8], RZ ;  /* 0x0000c8ff01007387 */ /* 0x000fe20000100800 */
[----:B------:R-:W0:Y:S03]  /*39c0*/  S2R R12, SR_TID.X ;  /* 0x00000000000c7919 */ /* 0x000e260000002100 */
        /* <DEDUP_REMOVED lines=12> */
[----:B-----5:R-:W-:-:S03]  /*3a90*/  SHF.R.U32.HI R10, RZ, 0x7, R11 ;  /* 0x00000007ff0a7819 */ /* 0x020fc6000001160b */
[----:B------:R-:W-:Y:S04]  /*3aa0*/  STL [R1+0x8c], RZ ;  /* 0x00008cff01007387 */ /* 0x000fe80000100800 */
[----:B------:R-:W-:Y:S04]  /*3ab0*/  STL [R1+0xf0], RZ ;  /* 0x0000f0ff01007387 */ /* 0x000fe80000100800 */
[----:B------:R-:W-:Y:S04]  /*3ac0*/  STL [R1+0xf4], RZ ;  /* 0x0000f4ff01007387 */ /* 0x000fe80000100800 */
[----:B------:R-:W-:Y:S01]  /*3ad0*/  STL [R1+0xf8], RZ ;  /* 0x0000f8ff01007387 */ /* 0x000fe20000100800 */
[----:B------:R-:W-:-:S03]  /*3ae0*/  SGXT.U32 R10, R10, 0x2 ;  /* 0x000000020a0a781a */ /* 0x000fc60000000000 */
[----:B------:R-:W-:Y:S04]  /*3af0*/  STL [R1+0xfc], RZ ;  /* 0x0000fcff01007387 */ /* 0x000fe80000100800 */
[----:B------:R-:W-:Y:S04]  /*3b00*/  STL [R1+0x150], RZ ;  /* 0x000150ff01007387 */ /* 0x000fe80000100800 */
[----:B------:R-:W-:Y:S01]  /*3b10*/  STL [R1+0x154], RZ ;  /* 0x000154ff01007387 */ /* 0x000fe20000100800 */
[----:B------:R-:W-:-:S03]  /*3b20*/  SHF.R.U32.HI R11, RZ, 0x7, R11 ;  /* 0x00000007ff0b7819 */ /* 0x000fc6000001160b */
[----:B------:R-:W-:Y:S01]  /*3b30*/  STL [R1+0x158], RZ ;  /* 0x000158ff01007387 */ /* 0x000fe20000100800 */
[----:B--2---:R-:W-:-:S03]  /*3b40*/  LOP3.LUT R2, R15, 0x180, RZ, 0xc0, !PT ;  /* 0x000001800f027812 */ /* 0x004fc600078ec0ff */
[----:B------:R-:W-:Y:S01]  /*3b50*/  STL [R1+0x15c], RZ ;  /* 0x00015cff01007387 */ /* 0x000fe20000100800 */
[----:B------:R-:W-:-:S03]  /*3b60*/  LOP3.LUT R6, R15, 0x3f, RZ, 0xc0, !PT ;  /* 0x0000003f0f067812 */ /* 0x000fc600078ec0ff */
[----:B------:R-:W-:Y:S01]  /*3b70*/  STL [R1+0x100], RZ ;  /* 0x000100ff01007387 */ /* 0x000fe20000100800 */
[----:B------:R-:W-:-:S03]  /*3b80*/  LOP3.LUT R17, R10, 0x3c, RZ, 0xfc, !PT ;  /* 0x0000003c0a117812 */ /* 0x000fc600078efcff */
[----:B------:R-:W-:Y:S01]  /*3b90*/  STL [R1+0x104], RZ ;  /* 0x000104ff01007387 */ /* 0x000fe20000100800 */
[----:B------:R-:W-:-:S03]  /*3ba0*/  LOP3.LUT R10, R10, 0x38, RZ, 0xfc, !PT ;  /* 0x000000380a0a7812 */ /* 0x000fc600078efcff */
[----:B------:R-:W-:Y:S01]  /*3bb0*/  STL [R1+0x108], RZ ;  /* 0x000108ff01007387 */ /* 0x000fe20000100800 */
[----:B------:R-:W-:-:S03]  /*3bc0*/  SGXT.U32 R11, R11, 0x2 ;  /* 0x000000020b0b781a */ /* 0x000fc60000000000 */
[----:B------:R-:W-:Y:S01]  /*3bd0*/  STL [R1+0x10c], RZ ;  /* 0x00010cff01007387 */ /* 0x000fe20000100800 */
[----:B------:R-:W-:-:S03]  /*3be0*/  SHF.R.U32.HI R5, RZ, 0x4, R2 ;  /* 0x00000004ff057819 */ /* 0x000fc60000011602 */
[----:B------:R-:W-:Y:S01]  /*3bf0*/  STL [R1+0x40], RZ ;  /* 0x000040ff01007387 */ /* 0x000fe20000100800 */
[----:B----4-:R-:W-:Y:S01]  /*3c00*/  SHF.R.U32.HI R4, RZ, 0x3, R2 ;  /* 0x00000003ff047819 */ /* 0x010fe20000011602 */
[----:B0-----:R-:W-:Y:S02]  /*3c10*/  IMAD R2, R6, UR10, RZ ;  /* 0x0000000a06027c24 */ /* 0x001fe4000f8e02ff */
[----:B------:R-:W-:Y:S01]  /*3c20*/  STL [R1+0x44], RZ ;  /* 0x000044ff01007387 */ /* 0x000fe20000100800 */
[----:B-1----:R-:W-:-:S03]  /*3c30*/  IMAD R7, R17, R3, RZ ;  /* 0x0000000311077224 */ /* 0x002fc600078e02ff */
[----:B------:R-:W-:Y:S01]  /*3c40*/  STL [R1+0x48], RZ ;  /* 0x000048ff01007387 */ /* 0x000fe20000100800 */
[----:B------:R-:W-:Y:S01]  /*3c50*/  IMAD R6, R10, R3, RZ ;  /* 0x000000030a067224 */ /* 0x000fe200078e02ff */
[C---:B------:R-:W-:Y:S02]  /*3c60*/  LOP3.LUT R17, R11.reuse, 0x34, RZ, 0xfc, !PT ;  /* 0x000000340b117812 */ /* 0x040fe400078efcff */
[----:B------:R-:W-:Y:S01]  /*3c70*/  STL [R1+0x4c], RZ ;  /* 0x00004cff01007387 */ /* 0x000fe20000100800 */
[----:B------:R-:W-:-:S03]  /*3c80*/  LOP3.LUT R10, R11, 0x30, RZ, 0xfc, !PT ;  /* 0x000000300b0a7812 */ /* 0x000fc600078efcff */
[----:B------:R-:W-:Y:S01]  /*3c90*/  STL [R1+0x30], RZ ;  /* 0x000030ff01007387 */ /* 0x000fe20000100800 */
[----:B------:R-:W-:-:S03]  /*3ca0*/  SHF.R.U32.HI R11, RZ, 0x7, R12 ;  /* 0x00000007ff0b7819 */ /* 0x000fc6000001160c */
[----:B------:R-:W-:Y:S01]  /*3cb0*/  STL [R1+0x34], RZ ;  /* 0x000034ff01007387 */ /* 0x000fe20000100800 */
[----:B------:R-:W-:-:S03]  /*3cc0*/  SHF.R.U32.HI R14, RZ, 0x7, R12 ;  /* 0x00000007ff0e7819 */ /* 0x000fc6000001160c */
[----:B------:R-:W-:Y:S01]  /*3cd0*/  STL [R1+0x38], RZ ;  /* 0x000038ff01007387 */ /* 0x000fe20000100800 */
[----:B------:R-:W-:-:S03]  /*3ce0*/  SGXT.U32 R11, R11, 0x2 ;  /* 0x000000020b0b781a */ /* 0x000fc60000000000 */
[----:B------:R-:W-:Y:S04]  /*3cf0*/  STL [R1+0x3c], RZ ;  /* 0x00003cff01007387 */ /* 0x000fe80000100800 */
[----:B------:R-:W-:Y:S04]  /*3d00*/  STL [R1+0x10], RZ ;  /* 0x000010ff01007387 */ /* 0x000fe80000100800 */
[----:B------:R-:W-:Y:S01]  /*3d10*/  STL [R1+0x14], RZ ;  /* 0x000014ff01007387 */ /* 0x000fe20000100800 */
[----:B------:R-:W-:-:S03]  /*3d20*/  SGXT.U32 R14, R14, 0x2 ;  /* 0x000000020e0e781a */ /* 0x000fc60000000000 */
[----:B------:R-:W-:Y:S01]  /*3d30*/  STL [R1+0x18], RZ ;  /* 0x000018ff01007387 */ /* 0x000fe20000100800 */
[----:B------:R-:W-:-:S03]  /*3d40*/  SHF.R.U32.HI R12, RZ, 0x7, R12 ;  /* 0x00000007ff0c7819 */ /* 0x000fc6000001160c */
[----:B------:R-:W-:Y:S04]  /*3d50*/  STL [R1+0x1c], RZ ;  /* 0x00001cff01007387 */ /* 0x000fe80000100800 */
[----:B------:R0:W-:Y:S04]  /*3d60*/  STL [R1+0x474], R7 ;  /* 0x0004740701007387 */ /* 0x0001e80000100800 */
[----:B------:R1:W-:Y:S01]  /*3d70*/  STL [R1+0x470], R6 ;  /* 0x0004700601007387 */ /* 0x0003e20000100800 */
[-C--:B------:R-:W-:Y:S02]  /*3d80*/  IMAD R8, R14, R3.reuse, RZ ;  /* 0x000000030e087224 */ /* 0x080fe400078e02ff */
[-C--:B0-----:R-:W-:Y:S01]  /*3d90*/  IMAD R7, R17, R3.reuse, RZ ;  /* 0x0000000311077224 */ /* 0x081fe200078e02ff */
[C---:B------:R-:W-:Y:S01]  /*3da0*/  LOP3.LUT R17, R11.reuse, 0x2c, RZ, 0xfc, !PT ;  /* 0x0000002c0b117812 */ /* 0x040fe200078efcff */
[----:B-1----:R-:W-:Y:S01]  /*3db0*/  IMAD R6, R10, R3, RZ ;  /* 0x000000030a067224 */ /* 0x002fe200078e02ff */
[----:B------:R-:W-:-:S02]  /*3dc0*/  LOP3.LUT R10, R11, 0x28, RZ, 0xfc, !PT ;  /* 0x000000280b0a7812 */ /* 0x000fc400078efcff */
[----:B------:R-:W-:Y:S01]  /*3dd0*/  LOP3.LUT R11, R11, 0x24, RZ, 0xfc, !PT ;  /* 0x000000240b0b7812 */ /* 0x000fe200078efcff */
[----:B------:R0:W-:Y:S01]  /*3de0*/  STL [R1+0x46c], R7 ;  /* 0x00046c0701007387 */ /* 0x0001e20000100800 */
[----:B------:R-:W-:Y:S01]  /*3df0*/  SGXT.U32 R12, R12, 0x2 ;  /* 0x000000020c0c781a */ /* 0x000fe20000000000 */
[-C--:B------:R-:W-:Y:S02]  /*3e00*/  IMAD R8, R17, R3.reuse, RZ ;  /* 0x0000000311087224 */ /* 0x080fe400078e02ff */
[----:B------:R1:W-:Y:S01]  /*3e10*/  STL [R1+0x468], R6 ;  /* 0x0004680601007387 */ /* 0x0003e20000100800 */
[----:B------:R-:W-:Y:S01]  /*3e20*/  LOP3.LUT R17, R12, 0x20, RZ, 0xfc, !PT ;  /* 0x000000200c117812 */ /* 0x000fe200078efcff */
[-C--:B0-----:R-:W-:Y:S02]  /*3e30*/  IMAD R7, R10, R3.reuse, RZ ;  /* 0x000000030a077224 */ /* 0x081fe400078e02ff */
[----:B------:R0:W-:Y:S01]  /*3e40*/  STL [R1+0x464], R8 ;  /* 0x0004640801007387 */ /* 0x0001e20000100800 */
[----:B-1----:R-:W-:-:S03]  /*3e50*/  IMAD R6, R11, R3, RZ ;  /* 0x000000030b067224 */ /* 0x002fc600078e02ff */
[----:B------:R-:W-:Y:S01]  /*3e60*/  STL [R1+0x460], R7 ;  /* 0x0004600701007387 */ /* 0x000fe20000100800 */
[C---:B------:R-:W-:Y:S02]  /*3e70*/  LOP3.LUT R10, R12.reuse, 0x1c, RZ, 0xfc, !PT ;  /* 0x0000001c0c0a7812 */ /* 0x040fe400078efcff */
[C---:B------:R-:W-:Y:S01]  /*3e80*/  LOP3.LUT R11, R12.reuse, 0x18, RZ, 0xfc, !PT ;  /* 0x000000180c0b7812 */ /* 0x040fe200078efcff */
[----:B------:R1:W-:Y:S01]  /*3e90*/  STL [R1+0x45c], R6 ;  /* 0x00045c0601007387 */ /* 0x0003e20000100800 */
[----:B------:R-:W-:Y:S01]  /*3ea0*/  LOP3.LUT R12, R12, 0x14, RZ, 0xfc, !PT ;  /* 0x000000140c0c7812 */ /* 0x000fe200078efcff */
[-C--:B0-----:R-:W-:Y:S01]  /*3eb0*/  IMAD R8, R10, R3.reuse, RZ ;  /* 0x000000030a087224 */ /* 0x081fe200078e02ff */
[C---:B------:R-:W-:Y:S01]  /*3ec0*/  LOP3.LUT R10, R14.reuse, 0x10, RZ, 0xfc, !PT ;  /* 0x000000100e0a7812 */ /* 0x040fe200078efcff */
[-C--:B-1----:R-:W-:Y:S02]  /*3ed0*/  IMAD R6, R17, R3.reuse, RZ ;  /* 0x0000000311067224 */ /* 0x082fe400078e02ff */
[----:B------:R-:W-:Y:S01]  /*3ee0*/  IMAD R7, R11, R3, RZ ;  /* 0x000000030b077224 */ /* 0x000fe200078e02ff */
[----:B------:R-:W-:-:S02]  /*3ef0*/  LOP3.LUT R11, R14, 0xc, RZ, 0xfc, !PT ;  /* 0x0000000c0e0b7812 */ /* 0x000fc400078efcff */
[----:B------:R0:W-:Y:S04]  /*3f00*/  STL [R1+0x458], R6 ;  /* 0x0004580601007387 */ /* 0x0001e80000100800 */
[----:B------:R1:W-:Y:S01]  /*3f10*/  STL [R1+0x454], R8 ;  /* 0x0004540801007387 */ /* 0x0003e20000100800 */
[-C--:B0-----:R-:W-:Y:S01]  /*3f20*/  IMAD R6, R12, R3.reuse, RZ ;  /* 0x000000030c067224 */ /* 0x081fe200078e02ff */
[C---:B------:R-:W-:Y:S02]  /*3f30*/  LOP3.LUT R12, R14.reuse, 0x8, RZ, 0xfc, !PT ;  /* 0x000000080e0c7812 */ /* 0x040fe400078efcff */
[----:B------:R-:W-:Y:S01]  /*3f40*/  LOP3.LUT R14, R14, 0x4, RZ, 0xfc, !PT ;  /* 0x000000040e0e7812 */ /* 0x000fe200078efcff */
[----:B------:R0:W-:Y:S01]  /*3f50*/  STL [R1+0x450], R7 ;  /* 0x0004500701007387 */ /* 0x0001e20000100800 */
[----:B-1----:R-:W-:-:S03]  /*3f60*/  IMAD R8, R10, R3, RZ ;  /* 0x000000030a087224 */ /* 0x002fc600078e02ff */
[----:B------:R1:W-:Y:S01]  /*3f70*/  STL [R1+0x44c], R6 ;  /* 0x00044c0601007387 */ /* 0x0003e20000100800 */
[----:B------:R-:W-:Y:S01]  /*3f80*/  LOP3.LUT R5, R5, 0x1ff, R15, 0x78, !PT ;  /* 0x000001ff05057812 */ /* 0x000fe200078e780f */
[-C--:B0-----:R-:W-:Y:S02]  /*3f90*/  IMAD R7, R11, R3.reuse, RZ ;  /* 0x000000030b077224 */ /* 0x081fe400078e02ff */
[----:B------:R-:W-:Y:S01]  /*3fa0*/  STL [R1+0x448], R8 ;  /* 0x0004480801007387 */ /* 0x000fe20000100800 */
[-C--:B-1----:R-:W-:Y:S02]  /*3fb0*/  IMAD R6, R12, R3.reuse, RZ ;  /* 0x000000030c067224 */ /* 0x082fe400078e02ff */
[----:B------:R-:W-:Y:S01]  /*3fc0*/  IMAD R3, R14, R3, RZ ;  /* 0x000000030e037224 */ /* 0x000fe200078e02ff */
[----:B------:R-:W-:Y:S04]  /*3fd0*/  STL [R1+0x444], R7 ;  /* 0x0004440701007387 */ /* 0x000fe80000100800 */
[----:B------:R0:W-:Y:S04]  /*3fe0*/  STL [R1+0x440], R6 ;  /* 0x0004400601007387 */ /* 0x0001e80000100800 */
[----:B------:R1:W-:Y:S01]  /*3ff0*/  STL [R1+0x43c], R3 ;  /* 0x00043c0301007387 */ /* 0x0003e20000100800 */
[----:B------:R-:W-:Y:S01]  /*4000*/  ULEA.HI UR6, UR6, UR4, URZ, 0x6 ;  /* 0x0000000406067291 */ /* 0x000fe2000f8f30ff */
[----:B------:R-:W-:-:S02]  /*4010*/  CS2R R24, SRZ ;  /* 0x0000000000187805 */ /* 0x000fc4000001ff00 */
[----:B------:R-:W-:Y:S02]  /*4020*/  CS2R R26, SRZ ;  /* 0x00000000001a7805 */ /* 0x000fe4000001ff00 */
[C---:B0-----:R-:W-:Y:S02]  /*4030*/  LOP3.LUT R6, R5.reuse, 0x40, RZ, 0x3c, !PT ;  /* 0x0000004005067812 */ /* 0x041fe400078e3cff */
[----:B-1----:R-:W-:Y:S02]  /*4040*/  LOP3.LUT R3, R4, 0x1ff, R15, 0x78, !PT ;  /* 0x000001ff04037812 */ /* 0x002fe400078e780f */
[C---:B------:R-:W-:Y:S02]  /*4050*/  LOP3.LUT R4, R5.reuse, 0x20, RZ, 0x3c, !PT ;  /* 0x0000002005047812 */ /* 0x040fe400078e3cff */
[----:B------:R-:W-:Y:S02]  /*4060*/  LOP3.LUT R5, R5, 0x60, RZ, 0x3c, !PT ;  /* 0x0000006005057812 */ /* 0x000fe400078e3cff */
[----:B---3--:R-:W-:-:S02]  /*4070*/  LOP3.LUT R4, R0, 0x110, RZ, 0x3c, !PT ;  /* 0x0000011000047812 */ /* 0x008fc400078e3cff */
[----:B------:R-:W-:Y:S02]  /*4080*/  CS2R R16, SRZ ;  /* 0x0000000000107805 */ /* 0x000fe4000001ff00 */
[C---:B------:R-:W-:Y:S02]  /*4090*/  LOP3.LUT R6, R0.reuse, 0x20, RZ, 0x3c, !PT ;  /* 0x0000002000067812 */ /* 0x040fe400078e3cff */
[----:B------:R-:W-:Y:S02]  /*40a0*/  CS2R R18, SRZ ;  /* 0x0000000000127805 */ /* 0x000fe4000001ff00 */
[C---:B------:R-:W-:Y:S02]  /*40b0*/  LOP3.LUT R5, R0.reuse, 0x130, RZ, 0x3c, !PT ;  /* 0x0000013000057812 */ /* 0x040fe400078e3cff */
[C---:B------:R-:W-:Y:S02]  /*40c0*/  LOP3.LUT R4, R0.reuse, 0x40, RZ, 0x3c, !PT ;  /* 0x0000004000047812 */ /* 0x040fe400078e3cff */
[----:B------:R-:W-:-:S02]  /*40d0*/  LOP3.LUT R6, R0, 0x150, RZ, 0x3c, !PT ;  /* 0x0000015000067812 */ /* 0x000fc400078e3cff */
[C---:B------:R-:W-:Y:S02]  /*40e0*/  LOP3.LUT R5, R0.reuse, 0x60, RZ, 0x3c, !PT ;  /* 0x0000006000057812 */ /* 0x040fe400078e3cff */
[----:B------:R-:W-:Y:S01]  /*40f0*/  LOP3.LUT R4, R0, 0x170, RZ, 0x3c, !PT ;  /* 0x0000017000047812 */ /* 0x000fe200078e3cff */
[----:B------:R-:W-:Y:S02]  /*4100*/  USHF.L.U32 UR4, UR10, 0x6, URZ ;  /* 0x000000060a047899 */ /* 0x000fe400080006ff */
[----:B------:R-:W-:-:S12]  /*4110*/  USHF.R.S32.HI UR6, URZ, 0x6, UR6 ;  /* 0x00000006ff067899 */ /* 0x000fd80008011406 */
.L_x_2:
[----:B------:R-:W2:Y:S04]  /*4120*/  LDL R9, [R1+0x444] ;  /* 0x0004440001097983 */ /* 0x000ea80000100800 */
[----:B------:R0:W-:Y:S04]  /*4130*/  STL [R1+0x880], R11 ;  /* 0x0008800b01007387 */ /* 0x0001e80000100800 */
[----:B0-----:R-:W3:Y:S04]  /*4140*/  LDL R11, [R1+0x448] ;  /* 0x00044800010b7983 */ /* 0x001ee80000100800 */
[----:B-----5:R-:W-:Y:S04]  /*4150*/  STL [R1+0x874], R2 ;  /* 0x0008740201007387 */ /* 0x020fe80000100800 */
[----:B------:R-:W-:Y:S04]  /*4160*/  STL [R1+0x834], R0 ;  /* 0x0008340001007387 */ /* 0x000fe80000100800 */
        /* <DEDUP_REMOVED lines=13> */
[----:B------:R0:W-:Y:S04]  /*4240*/  STL.64 [R1+0x798], R26 ;  /* 0x0007981a01007387 */ /* 0x0001e80000100a00 */
[----:B------:R-:W-:Y:S04]  /*4250*/  STL [R1+0x848], R26 ;  /* 0x0008481a01007387 */ /* 0x000fe80000100800 */
[----:B------:R-:W-:Y:S01]  /*4260*/  STL [R1+0x854], R26 ;  /* 0x0008541a01007387 */ /* 0x000fe20000100800 */
[----:B0-----:R-:W0:Y:S03]  /*4270*/  S2R R27, SR_TID.X ;  /* 0x00000000001b7919 */ /* 0x001e260000002100 */
[----:B------:R-:W-:Y:S04]  /*4280*/  STL [R1+0x860], R26 ;  /* 0x0008601a01007387 */ /* 0x000fe80000100800 */
[----:B------:R-:W-:Y:S04]  /*4290*/  STL [R1+0x86c], R26 ;  /* 0x00086c1a01007387 */ /* 0x000fe80000100800 */
[----:B------:R-:W-:Y:S04]  /*42a0*/  STL.64 [R1+0x790], R24 ;  /* 0x0007901801007387 */ /* 0x000fe80000100a00 */
[----:B------:R-:W-:Y:S04]  /*42b0*/  STL [R1+0x77c], R16 ;  /* 0x00077c1001007387 */ /* 0x000fe80000100800 */
[----:B------:R1:W-:Y:S04]  /*42c0*/  STL [R1+0x778], R17 ;  /* 0x0007781101007387 */ /* 0x0003e80000100800 */
[----:B------:R-:W-:Y:S04]  /*42d0*/  STL [R1+0x774], R18 ;  /* 0x0007741201007387 */ /* 0x000fe80000100800 */
[----:B------:R-:W-:Y:S01]  /*42e0*/  STL [R1+0x838], R18 ;  /* 0x0008381201007387 */ /* 0x000fe20000100800 */
[----:B0-----:R-:W-:-:S03]  /*42f0*/  SHF.R.U32.HI R8, RZ, 0x7, R27 ;  /* 0x00000007ff087819 */ /* 0x001fc6000001161b */
[----:B------:R-:W-:Y:S01]  /*4300*/  STL [R1+0x770], R19 ;  /* 0x0007701301007387 */ /* 0x000fe20000100800 */
[----:B------:R-:W-:-:S04]  /*4310*/  SGXT.U32 R8, R8, 0x2 ;  /* 0x000000020808781a */ /* 0x000fc80000000000 */
[C---:B------:R-:W-:Y:S02]  /*4320*/  LOP3.LUT R5, R8.reuse, 0x8, RZ, 0xfc, !PT ;  /* 0x0000000808057812 */ /* 0x040fe400078efcff */
[C---:B------:R-:W-:Y:S02]  /*4330*/  LOP3.LUT R6, R8.reuse, 0x4, RZ, 0xfc, !PT ;  /* 0x0000000408067812 */ /* 0x040fe400078efcff */
[----:B------:R-:W-:Y:S02]  /*4340*/  ISETP.GE.AND P3, PT, R5, UR7, PT ;  /* 0x0000000705007c0c */ /* 0x000fe4000bf66270 */
[----:B------:R-:W4:Y:S01]  /*4350*/  LDL R5, [R1+0x43c] ;  /* 0x00043c0001057983 */ /* 0x000f220000100800 */
[----:B------:R-:W-:Y:S02]  /*4360*/  LOP3.LUT R7, R8, 0x10, RZ, 0xfc, !PT ;  /* 0x0000001008077812 */ /* 0x000fe400078efcff */
[----:B------:R-:W-:Y:S02]  /*4370*/  ISETP.GE.AND P5, PT, R6, UR7, PT ;  /* 0x0000000706007c0c */ /* 0x000fe4000bfa6270 */
[----:B------:R-:W-:-:S02]  /*4380*/  ISETP.GE.AND P2, PT, R7, UR7, PT ;  /* 0x0000000707007c0c */ /* 0x000fc4000bf46270 */
[C---:B------:R-:W-:Y:S02]  /*4390*/  LOP3.LUT R4, R8.reuse, 0xc, RZ, 0xfc, !PT ;  /* 0x0000000c08047812 */ /* 0x040fe400078efcff */
[----:B----4-:R-:W-:Y:S01]  /*43a0*/  IADD3 R6, P0, PT, R5, R29, RZ ;  /* 0x0000001d05067210 */ /* 0x010fe20007f1e0ff */
[----:B------:R-:W-:Y:S01]  /*43b0*/  IMAD.MOV.U32 R7, RZ, RZ, R5 ;  /* 0x000000ffff077224 */ /* 0x000fe200078e0005 */
[----:B------:R-:W-:-:S04]  /*43c0*/  LOP3.LUT R5, R8, 0x14, RZ, 0xfc, !PT ;  /* 0x0000001408057812 */ /* 0x000fc800078efcff */
[----:B------:R-:W-:Y:S02]  /*43d0*/  ISETP.GE.AND P4, PT, R5, UR7, PT ;  /* 0x0000000705007c0c */ /* 0x000fe4000bf86270 */
[----:B------:R-:W4:Y:S01]  /*43e0*/  LDL R5, [R1+0x440] ;  /* 0x0004400001057983 */ /* 0x000f220000100800 */
[----:B------:R-:W-:Y:S02]  /*43f0*/  ISETP.GE.AND P1, PT, R4, UR7, PT ;  /* 0x0000000704007c0c */ /* 0x000fe4000bf26270 */
[----:B------:R-:W-:Y:S02]  /*4400*/  LOP3.LUT R4, R8, 0x18, RZ, 0xfc, !PT ;  /* 0x0000001808047812 */ /* 0x000fe400078efcff */
[----:B------:R-:W-:Y:S02]  /*4410*/  LEA.HI.X.SX32 R7, R7, R28, 0x1, P0 ;  /* 0x0000001c07077211 */ /* 0x000fe400000f0eff */
[----:B------:R-:W-:Y:S02]  /*4420*/  ISETP.GE.AND P6, PT, R4, UR7, PT ;  /* 0x0000000704007c0c */ /* 0x000fe4000bfc6270 */
[----:B-1----:R-:W-:-:S06]  /*4430*/  PRMT R17, RZ, 0x7610, R17 ;  /* 0x00007610ff117816 */ /* 0x002fcc0000000011 */
[----:B------:R0:W3:Y:S01]  /*4440*/  @!P5 LDG.E.U8 R17, desc[UR8][R6.64] ;  /* 0x000000080611d981 */ /* 0x0000e2000c1e1100 */
[----:B----4-:R-:W-:-:S03]  /*4450*/  IADD3 R4, P0, PT, R5, R29, RZ ;  /* 0x0000001d05047210 */ /* 0x010fc60007f1e0ff */
[----:B------:R-:W4:Y:S01]  /*4460*/  LDL R5, [R1+0x440] ;  /* 0x0004400001057983 */ /* 0x000f220000100800 */
[----:B0-----:R-:W-:Y:S02]  /*4470*/  LOP3.LUT R7, R8, 0x1c, RZ, 0xfc, !PT ;  /* 0x0000001c08077812 */ /* 0x001fe400078efcff */
[----:B--2---:R-:W-:Y:S02]  /*4480*/  IADD3 R6, P5, PT, R9, R29, RZ ;  /* 0x0000001d09067210 */ /* 0x004fe40007fbe0ff */
[----:B------:R-:W-:Y:S02]  /*4490*/  PRMT R16, RZ, 0x7610, R16 ;  /* 0x00007610ff107816 */ /* 0x000fe40000000010 */
[----:B------:R-:W-:Y:S02]  /*44a0*/  PRMT R2, RZ, 0x7610, R2 ;  /* 0x00007610ff027816 */ /* 0x000fe40000000002 */
[----:B------:R-:W-:Y:S02]  /*44b0*/  PRMT R0, RZ, 0x7610, R0 ;  /* 0x00007610ff007816 */ /* 0x000fe40000000000 */
[----:B----4-:R-:W-:-:S02]  /*44c0*/  LEA.HI.X.SX32 R5, R5, R28, 0x1, P0 ;  /* 0x0000001c05057211 */ /* 0x010fc400000f0eff */
[----:B------:R-:W-:Y:S02]  /*44d0*/  ISETP.GE.AND P0, PT, R7, UR7, PT ;  /* 0x0000000707007c0c */ /* 0x000fe4000bf06270 */
[----:B------:R-:W-:Y:S01]  /*44e0*/  LEA.HI.X.SX32 R7, R9, R28, 0x1, P5 ;  /* 0x0000001c09077211 */ /* 0x000fe200028f0eff */
[----:B------:R-:W2:Y:S01]  /*44f0*/  @!P3 LDG.E.U8 R2, desc[UR8][R4.64] ;  /* 0x000000080402b981 */ /* 0x000ea2000c1e1100 */
[----:B------:R-:W0:Y:S03]  /*4500*/  S2R R9, SR_TID.X ;  /* 0x0000000000097919 */ /* 0x000e260000002100 */
[----:B------:R1:W4:Y:S02]  /*4510*/  @!P1 LDG.E.U8 R16, desc[UR8][R6.64] ;  /* 0x0000000806109981 */ /* 0x000324000c1e1100 */
[----:B-1----:R-:W1:Y:S01]  /*4520*/  LDC R7, c[0x0][0x3a8] ;  /* 0x0000ea00ff077b82 */ /* 0x002e620000000800 */
[----:B---3--:R-:W-:-:S04]  /*4530*/  IADD3 R4, P5, PT, R11, R29, RZ ;  /* 0x0000001d0b047210 */ /* 0x008fc80007fbe0ff */
[----:B------:R-:W-:Y:S02]  /*4540*/  LEA.HI.X.SX32 R5, R11, R28, 0x1, P5 ;  /* 0x0000001c0b057211 */ /* 0x000fe400028f0eff */
[----:B------:R-:W-:-:S03]  /*4550*/  LOP3.LUT R6, R8, 0x20, RZ, 0xfc, !PT ;  /* 0x0000002008067812 */ /* 0x000fc600078efcff */
[----:B------:R3:W2:Y:S01]  /*4560*/  @!P2 LDG.E.U8 R0, desc[UR8][R4.64] ;  /* 0x000000080400a981 */ /* 0x0006a2000c1e1100 */
[----:B0-----:R-:W-:-:S04]  /*4570*/  SHF.R.U32.HI R11, RZ, 0x7, R9 ;  /* 0x00000007ff0b7819 */ /* 0x001fc80000011609 */
[----:B------:R-:W-:-:S05]  /*4580*/  SGXT.U32 R11, R11, 0x2 ;  /* 0x000000020b0b781a */ /* 0x000fca0000000000 */
[----:B-1----:R-:W-:Y:S01]  /*4590*/  IMAD R7, R11, R7, RZ ;  /* 0x000000070b077224 */ /* 0x002fe200078e02ff */
[----:B------:R-:W-:Y:S01]  /*45a0*/  ISETP.GE.AND P1, PT, R6, UR7, PT ;  /* 0x0000000706007c0c */ /* 0x000fe2000bf26270 */
[----:B------:R-:W2:Y:S03]  /*45b0*/  LDL.LU R11, [R1+0x880] ;  /* 0x00088000010b7983 */ /* 0x000ea60000300800 */
[----:B------:R-:W-:Y:S02]  /*45c0*/  IADD3 R6, P5, PT, R7, R29, RZ ;  /* 0x0000001d07067210 */ /* 0x000fe40007fbe0ff */
[----:B------:R-:W0:Y:S01]  /*45d0*/  LDC R7, c[0x0][0x3a8] ;  /* 0x0000ea00ff077b82 */ /* 0x000e220000000800 */
[----:B------:R-:W-:-:S04]  /*45e0*/  SHF.R.U32.HI R9, RZ, 0x7, R9 ;  /* 0x00000007ff097819 */ /* 0x000fc80000011609 */
[----:B------:R-:W-:-:S05]  /*45f0*/  SGXT.U32 R9, R9, 0x2 ;  /* 0x000000020909781a */ /* 0x000fca0000000000 */
[----:B0-----:R-:W-:Y:S01]  /*4600*/  IMAD R7, R9, R7, RZ ;  /* 0x0000000709077224 */ /* 0x001fe200078e02ff */
[----:B------:R-:W-:-:S04]  /*4610*/  LOP3.LUT R9, R8, 0x24, RZ, 0xfc, !PT ;  /* 0x0000002408097812 */ /* 0x000fc800078efcff */
[----:B------:R-:W-:Y:S02]  /*4620*/  ISETP.GE.AND P2, PT, R9, UR7, PT ;  /* 0x0000000709007c0c */ /* 0x000fe4000bf46270 */
[----:B------:R-:W3:Y:S01]  /*4630*/  LDL R9, [R1+0x44c] ;  /* 0x00044c0001097983 */ /* 0x000ee20000100800 */
[----:B------:R-:W-:Y:S02]  /*4640*/  ISETP.GE.AND P3, PT, R8, UR7, PT ;  /* 0x0000000708007c0c */ /* 0x000fe4000bf66270 */
[----:B------:R-:W-:Y:S02]  /*4650*/  LEA.HI.X.SX32 R7, R7, R28, 0x1, P5 ;  /* 0x0000001c07077211 */ /* 0x000fe400028f0eff */
[----:B------:R-:W-:-:S09]  /*4660*/  PRMT R3, RZ, 0x7610, R3 ;  /* 0x00007610ff037816 */ /* 0x000fd20000000003 */
[----:B------:R0:W2:Y:S01]  /*4670*/  @!P3 LDG.E.U8 R3, desc[UR8][R6.64] ;  /* 0x000000080603b981 */ /* 0x0000a2000c1e1100 */
[----:B---3--:R-:W-:Y:S01]  /*4680*/  IADD3 R4, P5, PT, R9, R29, RZ ;  /* 0x0000001d09047210 */ /* 0x008fe20007fbe0ff */
[----:B------:R-:W-:Y:S01]  /*4690*/  IMAD.MOV.U32 R5, RZ, RZ, R9 ;  /* 0x000000ffff057224 */ /* 0x000fe200078e0009 */
[----:B------:R-:W-:-:S04]  /*46a0*/  LOP3.LUT R9, R8, 0x28, RZ, 0xfc, !PT ;  /* 0x0000002808097812 */ /* 0x000fc800078efcff */
[----:B------:R-:W-:Y:S02]  /*46b0*/  ISETP.GE.AND P3, PT, R9, UR7, PT ;  /* 0x0000000709007c0c */ /* 0x000fe4000bf66270 */
[----:B------:R-:W0:Y:S01]  /*46c0*/  LDL R9, [R1+0x450] ;  /* 0x0004500001097983 */ /* 0x000e220000100800 */
[----:B------:R-:W-:Y:S02]  /*46d0*/  LEA.HI.X.SX32 R5, R5, R28, 0x1, P5 ;  /* 0x0000001c05057211 */ /* 0x000fe400028f0eff */
[----:B------:R-:W-:Y:S02]  /*46e0*/  PRMT R23, RZ, 0x7610, R23 ;  /* 0x00007610ff177816 */ /* 0x000fe40000000017 */
[----:B------:R-:W-:-:S04]  /*46f0*/  PRMT R22, RZ, 0x7610, R22 ;  /* 0x00007610ff167816 */ /* 0x000fc80000000016 */
[----:B------:R1:W3:Y:S04]  /*4700*/  @!P4 LDG.E.U8 R23, desc[UR8][R4.64] ;  /* 0x000000080417c981 */ /* 0x0002e8000c1e1100 */
[----:B------:R-:W2:Y:S01]  /*4710*/  LDL R4, [R1+0x454] ;  /* 0x0004540001047983 */ /* 0x000ea20000100800 */
[----:B0-----:R-:W-:Y:S01]  /*4720*/  IMAD.MOV.U32 R7, RZ, RZ, R9 ;  /* 0x000000ffff077224 */ /* 0x001fe200078e0009 */
[----:B------:R-:W-:-:S04]  /*4730*/  IADD3 R6, P5, PT, R9, R29, RZ ;  /* 0x0000001d09067210 */ /* 0x000fc80007fbe0ff */
[----:B------:R-:W-:-:S05]  /*4740*/  LEA.HI.X.SX32 R7, R7, R28, 0x1, P5 ;  /* 0x0000001c07077211 */ /* 0x000fca00028f0eff */
[----:B------:R0:W3:Y:S04]  /*4750*/  @!P6 LDG.E.U8 R22, desc[UR8][R6.64] ;  /* 0x000000080616e981 */ /* 0x0000e8000c1e1100 */
[----:B------:R-:W3:Y:S01]  /*4760*/  LDL R7, [R1+0x454] ;  /* 0x0004540001077983 */ /* 0x000ee20000100800 */
[C---:B------:R-:W-:Y:S02]  /*4770*/  LOP3.LUT R9, R8.reuse, 0x2c, RZ, 0xfc, !PT ;  /* 0x0000002c08097812 */ /* 0x040fe400078efcff */
[----:B-1----:R-:W-:Y:S02]  /*4780*/  LOP3.LUT R5, R8, 0x30, RZ, 0xfc, !PT ;  /* 0x0000003008057812 */ /* 0x002fe400078efcff */
[----:B--2---:R-:W-:Y:S02]  /*4790*/  IADD3 R4, P5, PT, R4, R29, RZ ;  /* 0x0000001d04047210 */ /* 0x004fe40007fbe0ff */
[----:B------:R-:W-:-:S02]  /*47a0*/  ISETP.GE.AND P4, PT, R9, UR7, PT ;  /* 0x0000000709007c0c */ /* 0x000fc4000bf86270 */
[----:B------:R-:W-:Y:S01]  /*47b0*/  ISETP.GE.AND P6, PT, R5, UR7, PT ;  /* 0x0000000705007c0c */ /* 0x000fe2000bfc6270 */
[----:B------:R-:W0:Y:S01]  /*47c0*/  LDL R9, [R1+0x458] ;  /* 0x0004580001097983 */ /* 0x000e220000100800 */
[----:B------:R-:W-:Y:S02]  /*47d0*/  PRMT R21, RZ, 0x7610, R21 ;  /* 0x00007610ff157816 */ /* 0x000fe40000000015 */
[----:B---3--:R-:W-:-:S05]  /*47e0*/  LEA.HI.X.SX32 R5, R7, R28, 0x1, P5 ;  /* 0x0000001c07057211 */ /* 0x008fca00028f0eff */
[----:B------:R1:W2:Y:S04]  /*47f0*/  @!P0 LDG.E.U8 R21, desc[UR8][R4.64] ;  /* 0x0000000804158981 */ /* 0x0002a8000c1e1100 */
[----:B------:R-:W1:Y:S01]  /*4800*/  LDL R5, [R1+0x45c] ;  /* 0x00045c0001057983 */ /* 0x000e620000100800 */
[----:B0-----:R-:W-:Y:S01]  /*4810*/  IMAD.MOV.U32 R7, RZ, RZ, R9 ;  /* 0x000000ffff077224 */ /* 0x001fe200078e0009 */
[----:B------:R-:W-:-:S04]  /*4820*/  IADD3 R6, P5, PT, R9, R29, RZ ;  /* 0x0000001d09067210 */ /* 0x000fc80007fbe0ff */
[----:B------:R-:W-:Y:S02]  /*4830*/  LEA.HI.X.SX32 R7, R7, R28, 0x1, P5 ;  /* 0x0000001c07077211 */ /* 0x000fe400028f0eff */
[----:B------:R-:W-:Y:S02]  /*4840*/  LOP3.LUT R9, R8, 0x34, RZ, 0xfc, !PT ;  /* 0x0000003408097812 */ /* 0x000fe400078efcff */
[----:B-1----:R-:W-:Y:S02]  /*4850*/  IADD3 R4, P5, PT, R5, R29, RZ ;  /* 0x0000001d05047210 */ /* 0x002fe40007fbe0ff */
[----:B------:R-:W3:Y:S01]  /*4860*/  LDL R5, [R1+0x45c] ;  /* 0x00045c0001057983 */ /* 0x000ee20000100800 */
[----:B------:R-:W-:-:S03]  /*4870*/  ISETP.GE.AND P0, PT, R9, UR7, PT ;  /* 0x0000000709007c0c */ /* 0x000fc6000bf06270 */
[----:B------:R-:W2:Y:S01]  /*4880*/  LDL R9, [R1+0x460] ;  /* 0x0004600001097983 */ /* 0x000ea20000100800 */
[----:B------:R-:W-:Y:S02]  /*4890*/  PRMT R15, RZ, 0x7610, R15 ;  /* 0x00007610ff0f7816 */ /* 0x000fe4000000000f */
[----:B------:R-:W-:-:S06]  /*48a0*/  PRMT R20, RZ, 0x7610, R20 ;  /* 0x00007610ff147816 */ /* 0x000fcc0000000014 */
[----:B------:R0:W2:Y:S01]  /*48b0*/  @!P1 LDG.E.U8 R20, desc[UR8][R6.64] ;  /* 0x0000000806149981 */ /* 0x0000a2000c1e1100 */
[----:B---3--:R-:W-:-:S05]  /*48c0*/  LEA.HI.X.SX32 R5, R5, R28, 0x1, P5 ;  /* 0x0000001c05057211 */ /* 0x008fca00028f0eff */
[----:B------:R1:W3:Y:S04]  /*48d0*/  @!P2 LDG.E.U8 R15, desc[UR8][R4.64] ;  /* 0x00000008040fa981 */ /* 0x0002e8000c1e1100 */
[----:B------:R-:W1:Y:S01]  /*48e0*/  LDL R5, [R1+0x468] ;  /* 0x0004680001057983 */ /* 0x000e620000100800 */
[----:B0-----:R-:W-:Y:S02]  /*48f0*/  LOP3.LUT R7, R8, 0x38, RZ, 0xfc, !PT ;  /* 0x0000003808077812 */ /* 0x001fe400078efcff */
[----:B--2---:R-:W-:Y:S02]  /*4900*/  IADD3 R6, P1, PT, R9, R29, RZ ;  /* 0x0000001d09067210 */ /* 0x004fe40007f3e0ff */
[----:B------:R-:W-:Y:S02]  /*4910*/  ISETP.GE.AND P5, PT, R7, UR7, PT ;  /* 0x0000000707007c0c */ /* 0x000fe4000bfa6270 */
[----:B------:R-:W-:-:S02]  /*4920*/  PRMT R14, RZ, 0x7610, R14 ;  /* 0x00007610ff0e7816 */ /* 0x000fc4000000000e */
[----:B------:R-:W-:Y:S02]  /*4930*/  LEA.HI.X.SX32 R7, R9, R28, 0x1, P1 ;  /* 0x0000001c09077211 */ /* 0x000fe400008f0eff */
[----:B------:R-:W-:Y:S01]  /*4940*/  LOP3.LUT R8, R8, 0x3c, RZ, 0xfc, !PT ;  /* 0x0000003c08087812 */ /* 0x000fe200078efcff */
[----:B------:R-:W2:Y:S04]  /*4950*/  LDL R9, [R1+0x474] ;  /* 0x0004740001097983 */ /* 0x000ea80000100800 */
[----:B------:R0:W2:Y:S04]  /*4960*/  @!P3 LDG.E.U8 R14, desc[UR8][R6.64] ;  /* 0x00000008060eb981 */ /* 0x0000a8000c1e1100 */
[----:B------:R-:W0:Y:S01]  /*4970*/  LDL R7, [R1+0x46c] ;  /* 0x00046c0001077983 */ /* 0x000e220000100800 */
[----:B-1----:R-:W-:-:S03]  /*4980*/  IADD3 R4, P1, PT, R5, R29, RZ ;  /* 0x0000001d05047210 */ /* 0x002fc60007f3e0ff */
[----:B------:R-:W2:Y:S01]  /*4990*/  LDL R5, [R1+0x468] ;  /* 0x0004680001057983 */ /* 0x000ea20000100800 */
[----:B------:R-:W-:Y:S02]  /*49a0*/  PRMT R13, RZ, 0x7610, R13 ;  /* 0x00007610ff0d7816 */ /* 0x000fe4000000000d */
[----:B0-----:R-:W-:Y:S02]  /*49b0*/  IADD3 R6, P2, PT, R7, R29, RZ ;  /* 0x0000001d07067210 */ /* 0x001fe40007f5e0ff */
[----:B------:R-:W3:Y:S01]  /*49c0*/  LDL R7, [R1+0x46c] ;  /* 0x00046c0001077983 */ /* 0x000ee20000100800 */
[----:B--2---:R-:W-:Y:S02]  /*49d0*/  LEA.HI.X.SX32 R5, R5, R28, 0x1, P1 ;  /* 0x0000001c05057211 */ /* 0x004fe400008f0eff */
[----:B------:R-:W-:Y:S02]  /*49e0*/  ISETP.GE.AND P1, PT, R8, UR7, PT ;  /* 0x0000000708007c0c */ /* 0x000fe4000bf26270 */
[----:B------:R-:W2:Y:S04]  /*49f0*/  LDL R8, [R1+0x470] ;  /* 0x0004700001087983 */ /* 0x000ea80000100800 */
[----:B------:R2:W4:Y:S04]  /*4a00*/  @!P6 LDG.E.U8 R13, desc[UR8][R4.64] ;  /* 0x00000008040de981 */ /* 0x000528000c1e1100 */
[----:B------:R-:W4:Y:S01]  /*4a10*/  LDL R5, [R1+0x464] ;  /* 0x0004640001057983 */ /* 0x000f220000100800 */
[----:B------:R-:W-:-:S02]  /*4a20*/  PRMT R12, RZ, 0x7610, R12 ;  /* 0x00007610ff0c7816 */ /* 0x000fc4000000000c */
[----:B---3--:R-:W-:-:S05]  /*4a30*/  LEA.HI.X.SX32 R7, R7, R28, 0x1, P2 ;  /* 0x0000001c07077211 */ /* 0x008fca00010f0eff */
[----:B------:R4:W3:Y:S01]  /*4a40*/  @!P0 LDG.E.U8 R12, desc[UR8][R6.64] ;  /* 0x00000008060c8981 */ /* 0x0008e2000c1e1100 */
[CC--:B--2---:R-:W-:Y:S02]  /*4a50*/  IADD3 R4, P2, PT, R8.reuse, R29.reuse, RZ ;  /* 0x0000001d08047210 */ /* 0x0c4fe40007f5e0ff */
[-C--:B----4-:R-:W-:Y:S01]  /*4a60*/  IADD3 R6, P3, PT, R5, R29.reuse, RZ ;  /* 0x0000001d05067210 */ /* 0x090fe20007f7e0ff */
[----:B------:R-:W-:Y:S01]  /*4a70*/  IMAD.MOV.U32 R7, RZ, RZ, R5 ;  /* 0x000000ffff077224 */ /* 0x000fe200078e0005 */
[----:B------:R-:W-:Y:S02]  /*4a80*/  LEA.HI.X.SX32 R5, R8, R28, 0x1, P2 ;  /* 0x0000001c08057211 */ /* 0x000fe400010f0eff */
[----:B------:R-:W-:Y:S02]  /*4a90*/  IADD3 R8, P0, PT, R9, R29, RZ ;  /* 0x0000001d09087210 */ /* 0x000fe40007f1e0ff */
[----:B------:R-:W2:Y:S01]  /*4aa0*/  LDL R9, [R1+0x474] ;  /* 0x0004740001097983 */ /* 0x000ea20000100800 */
[----:B------:R-:W-:-:S02]  /*4ab0*/  PRMT R11, RZ, 0x7610, R11 ;  /* 0x00007610ff0b7816 */ /* 0x000fc4000000000b */
[----:B------:R-:W-:-:S05]  /*4ac0*/  LEA.HI.X.SX32 R7, R7, R28, 0x1, P3 ;  /* 0x0000001c07077211 */ /* 0x000fca00018f0eff */
[----:B------:R0:W4:Y:S01]  /*4ad0*/  @!P4 LDG.E.U8 R11, desc[UR8][R6.64] ;  /* 0x00000008060bc981 */ /* 0x000122000c1e1100 */
[----:B------:R-:W-:-:S06]  /*4ae0*/  PRMT R10, RZ, 0x7610, R10 ;  /* 0x00007610ff0a7816 */ /* 0x000fcc000000000a */
[----:B------:R1:W3:Y:S01]  /*4af0*/  @!P5 LDG.E.U8 R10, desc[UR8][R4.64] ;  /* 0x00000008040ad981 */ /* 0x0002e2000c1e1100 */
[----:B0-----:R-:W0:Y:S01]  /*4b00*/  S2R R7, SR_TID.X ;  /* 0x0000000000077919 */ /* 0x001e220000002100 */
[----:B-1----:R-:W-:Y:S02]  /*4b10*/  PRMT R4, RZ, 0x7610, R4 ;  /* 0x00007610ff047816 */ /* 0x002fe40000000004 */
[----:B------:R0:W-:Y:S02]  /*4b20*/  STL [R1+0x4bc], R29 ;  /* 0x0004bc1d01007387 */ /* 0x0001e40000100800 */
[----:B0-----:R-:W-:-:S04]  /*4b30*/  LOP3.LUT R29, R7, 0x180, RZ, 0xc0, !PT ;  /* 0x00000180071d7812 */ /* 0x001fc800078ec0ff */
[----:B------:R-:W-:-:S04]  /*4b40*/  SHF.R.U32.HI R29, RZ, 0x4, R29 ;  /* 0x00000004ff1d7819 */ /* 0x000fc8000001161d */
[----:B------:R-:W-:Y:S01]  /*4b50*/  LOP3.LUT R29, R29, 0x1ff, R7, 0x78, !PT ;  /* 0x000001ff1d1d7812 */ /* 0x000fe200078e7807 */
[----:B------:R0:W-:Y:S01]  /*4b60*/  STL [R1+0x4b8], R28 ;  /* 0x0004b81c01007387 */ /* 0x0001e20000100800 */
[----:B------:R-:W-:Y:S02]  /*4b70*/  LOP3.LUT R5, R27, 0x3f, RZ, 0xc0, !PT ;  /* 0x0000003f1b057812 */ /* 0x000fe400078ec0ff */
[----:B--2---:R-:W-:-:S05]  /*4b80*/  LEA.HI.X.SX32 R9, R9, R28, 0x1, P0 ;  /* 0x0000001c09097211 */ /* 0x004fca00000f0eff */
[----:B------:R1:W2:Y:S01]  /*4b90*/  @!P1 LDG.E.U8 R4, desc[UR8][R8.64] ;  /* 0x0000000808049981 */ /* 0x0002a2000c1e1100 */
[----:B------:R-:W-:Y:S01]  /*4ba0*/  BAR.SYNC.DEFER_BLOCKING 0x0 ;  /* 0x0000000000007b1d */ /* 0x000fe20000010000 */
[----:B0-----:R-:W-:-:S05]  /*4bb0*/  LOP3.LUT R28, R7, 0x180, RZ, 0xc0, !PT ;  /* 0x00000180071c7812 */ /* 0x001fca00078ec0ff */
[----:B------:R0:W-:Y:S04]  /*4bc0*/  STS.U8 [R29+UR5], R3 ;  /* 0x000000031d007988 */ /* 0x0001e80008000005 */
[----:B------:R-:W-:Y:S04]  /*4bd0*/  STS.U8 [R29+UR5+0x800], R0 ;  /* 0x000800001d007988 */ /* 0x000fe80008000005 */
[----:B------:R-:W-:Y:S04]  /*4be0*/  STS.U8 [R29+UR5+0x1000], R20 ;  /* 0x001000141d007988 */ /* 0x000fe80008000005 */
[----:B------:R1:W-:Y:S01]  /*4bf0*/  STS.U8 [R29+UR5+0x1800], R13 ;  /* 0x0018000d1d007988 */ /* 0x0003e20008000005 */
[----:B------:R-:W-:-:S02]  /*4c00*/  SHF.R.U32.HI R28, RZ, 0x4, R28 ;  /* 0x00000004ff1c7819 */ /* 0x000fc4000001161c */
[----:B------:R-:W-:Y:S01]  /*4c10*/  ISETP.GE.AND P0, PT, R5, UR7, PT ;  /* 0x0000000705007c0c */ /* 0x000fe2000bf06270 */
[----:B0-----:R-:W2:Y:S01]  /*4c20*/  LDL.LU R3, [R1+0x87c] ;  /* 0x00087c0001037983 */ /* 0x001ea20000300800 */
[----:B-1----:R-:W0:Y:S01]  /*4c30*/  S2R R29, SR_TID.X ;  /* 0x00000000001d7919 */ /* 0x002e220000002100 */
[----:B------:R-:W-:Y:S02]  /*4c40*/  LOP3.LUT R28, R28, 0x1ff, R7, 0x78, !PT ;  /* 0x000001ff1c1c7812 */ /* 0x000fe400078e7807 */
[----:B------:R-:W2:Y:S02]  /*4c50*/  LDL.LU R0, [R1+0x878] ;  /* 0x0008780001007983 */ /* 0x000ea40000300800 */
[----:B------:R-:W-:Y:S02]  /*4c60*/  LOP3.LUT R28, R28, 0x20, RZ, 0x3c, !PT ;  /* 0x000000201c1c7812 */ /* 0x000fe400078e3cff */
[----:B------:R-:W2:Y:S04]  /*4c70*/  LDL R5, [R1+0x230] ;  /* 0x0002300001057983 */ /* 0x000ea80000100800 */
[----:B------:R0:W-:Y:S04]  /*4c80*/  STS.U8 [R28+UR5+0x200], R17 ;  /* 0x000200111c007988 */ /* 0x0001e80008000005 */
[----:B------:R-:W-:Y:S04]  /*4c90*/  STS.U8 [R28+UR5+0xa00], R23 ;  /* 0x000a00171c007988 */ /* 0x000fe80008000005 */
[----:B------:R-:W2:Y:S04]  /*4ca0*/  LDL R6, [R1+0x22c] ;  /* 0x00022c0001067983 */ /* 0x000ea80000100800 */
[----:B------:R-:W2:Y:S01]  /*4cb0*/  LDL R7, [R1+0x354] ;  /* 0x0003540001077983 */ /* 0x000ea20000100800 */
[----:B0-----:R-:W-:-:S04]  /*4cc0*/  LOP3.LUT R17, R29, 0x180, RZ, 0xc0, !PT ;  /* 0x000001801d117812 */ /* 0x001fc800078ec0ff */
[----:B------:R-:W-:-:S04]  /*4cd0*/  SHF.R.U32.HI R17, RZ, 0x4, R17 ;  /* 0x00000004ff117819 */ /* 0x000fc80000011611 */
[----:B------:R-:W-:Y:S01]  /*4ce0*/  LOP3.LUT R17, R17, 0x1ff, R29, 0x78, !PT ;  /* 0x000001ff11117812 */ /* 0x000fe200078e781d */
[----:B------:R-:W-:Y:S03]  /*4cf0*/  STS.U8 [R28+UR5+0x1200], R15 ;  /* 0x0012000f1c007988 */ /* 0x000fe60008000005 */
[----:B------:R-:W-:Y:S01]  /*4d00*/  LOP3.LUT R17, R17, 0x40, RZ, 0x3c, !PT ;  /* 0x0000004011117812 */ /* 0x000fe200078e3cff */
[----:B---3--:R-:W-:Y:S01]  /*4d10*/  STS.U8 [R28+UR5+0x1a00], R12 ;  /* 0x001a000c1c007988 */ /* 0x008fe20008000005 */
[----:B------:R-:W-:-:S03]  /*4d20*/  LOP3.LUT R9, R29, 0x180, RZ, 0xc0, !PT ;  /* 0x000001801d097812 */ /* 0x000fc600078ec0ff */
[----:B------:R0:W-:Y:S01]  /*4d30*/  STS.U8 [R17+UR5+0x400], R2 ;  /* 0x0004000211007988 */ /* 0x0001e20008000005 */
[----:B------:R-:W-:-:S03]  /*4d40*/  SHF.R.U32.HI R9, RZ, 0x4, R9 ;  /* 0x00000004ff097819 */ /* 0x000fc60000011609 */
[----:B0-----:R-:W3:Y:S01]  /*4d50*/  LDL.LU R2, [R1+0x874] ;  /* 0x0008740001027983 */ /* 0x001ee20000300800 */
[----:B------:R-:W-:-:S03]  /*4d60*/  LOP3.LUT R9, R9, 0x1ff, R29, 0x78, !PT ;  /* 0x000001ff09097812 */ /* 0x000fc600078e781d */
[----:B------:R-:W3:Y:S01]  /*4d70*/  LDL R29, [R1+0x350] ;  /* 0x00035000011d7983 */ /* 0x000ee20000100800 */
[----:B------:R-:W-:-:S03]  /*4d80*/  LOP3.LUT R9, R9, 0x60, RZ, 0x3c, !PT ;  /* 0x0000006009097812 */ /* 0x000fc600078e3cff */
[----:B------:R-:W-:Y:S04]  /*4d90*/  STS.U8 [R17+UR5+0xc00], R22 ;  /* 0x000c001611007988 */ /* 0x000fe80008000005 */
[----:B------:R-:W-:Y:S04]  /*4da0*/  STS.U8 [R17+UR5+0x1400], R14 ;  /* 0x0014000e11007988 */ /* 0x000fe80008000005 */
[----:B------:R0:W-:Y:S04]  /*4db0*/  STS.U8 [R17+UR5+0x1c00], R10 ;  /* 0x001c000a11007988 */ /* 0x0001e80008000005 */
[----:B------:R-:W-:Y:S04]  /*4dc0*/  STS.U8 [R9+UR5+0x600], R16 ;  /* 0x0006001009007988 */ /* 0x000fe80008000005 */
[----:B------:R-:W-:Y:S04]  /*4dd0*/  STS.U8 [R9+UR5+0xe00], R21 ;  /* 0x000e001509007988 */ /* 0x000fe80008000005 */
[----:B----4-:R-:W-:Y:S01]  /*4de0*/  STS.U8 [R9+UR5+0x1600], R11 ;  /* 0x0016000b09007988 */ /* 0x010fe20008000005 */
[----:B------:R-:W-:-:S03]  /*4df0*/  PRMT R26, RZ, 0x7610, R26 ;  /* 0x00007610ff1a7816 */ /* 0x000fc6000000001a */
[----:B0-----:R-:W4:Y:S04]  /*4e00*/  LDL R17, [R1+0x228] ;  /* 0x0002280001117983 */ /* 0x001f280000100800 */
[----:B------:R-:W4:Y:S04]  /*4e10*/  LDL R28, [R1+0x224] ;  /* 0x00022400011c7983 */ /* 0x000f280000100800 */
[----:B------:R-:W4:Y:S04]  /*4e20*/  LDL R8, [R1+0x220] ;  /* 0x0002200001087983 */ /* 0x000f280000100800 */
[----:B--2---:R0:W-:Y:S04]  /*4e30*/  STS.U8 [R9+UR5+0x1e00], R4 ;  /* 0x001e000409007988 */ /* 0x0041e80008000005 */
[----:B0-----:R-:W2:Y:S01]  /*4e40*/  LDL R9, [R1+0x34c] ;  /* 0x00034c0001097983 */ /* 0x001ea20000100800 */
[----:B------:R-:W-:-:S02]  /*4e50*/  PRMT R0, RZ, 0x7610, R0 ;  /* 0x00007610ff007816 */ /* 0x000fc40000000000 */
[C---:B---3--:R-:W-:Y:S02]  /*4e60*/  IADD3 RZ, P2, PT, R2.reuse, R5, RZ ;  /* 0x0000000502ff7210 */ /* 0x048fe40007f5e0ff */
[----:B------:R-:W-:Y:S02]  /*4e70*/  SHF.R.S32.HI R16, RZ, 0x1f, R2 ;  /* 0x0000001fff107819 */ /* 0x000fe40000011402 */
[C---:B------:R-:W-:Y:S01]  /*4e80*/  IADD3 RZ, P1, PT, R2.reuse, R6, RZ ;  /* 0x0000000602ff7210 */ /* 0x040fe20007f3e0ff */
[----:B------:R-:W-:Y:S02]  /*4e90*/  IMAD.IADD R4, R2, 0x1, R5 ;  /* 0x0000000102047824 */ /* 0x000fe400078e0205 */
[----:B------:R-:W-:Y:S01]  /*4ea0*/  IMAD.X R5, R16, 0x1, R7, P2 ;  /* 0x0000000110057824 */ /* 0x000fe200010e0607 */
[----:B------:R-:W-:Y:S01]  /*4eb0*/  BAR.SYNC.DEFER_BLOCKING 0x0 ;  /* 0x0000000000007b1d */ /* 0x000fe20000010000 */
[----:B------:R-:W-:Y:S02]  /*4ec0*/  IMAD.IADD R6, R2, 0x1, R6 ;  /* 0x0000000102067824 */ /* 0x000fe400078e0206 */
[----:B------:R-:W-:-:S03]  /*4ed0*/  IMAD.X R7, R16, 0x1, R29, P1 ;  /* 0x0000000110077824 */ /* 0x000fc600008e061d */
[----:B------:R-:W3:Y:S04]  /*4ee0*/  LDL R29, [R1+0x344] ;  /* 0x00034400011d7983 */ /* 0x000ee80000100800 */
[----:B------:R-:W2:Y:S04]  /*4ef0*/  @!P0 LDG.E.U8 R0, desc[UR8][R4.64] ;  /* 0x0000000804008981 */ /* 0x000ea8000c1e1100 */
[----:B------:R-:W3:Y:S04]  /*4f00*/  @!P0 LDG.E.U8 R26, desc[UR8][R6.64] ;  /* 0x00000008061a8981 */ /* 0x000ee8000c1e1100 */
[----:B--2---:R0:W-:Y:S04]  /*4f10*/  STL [R1+0x124], R0 ;  /* 0x0001240001007387 */ /* 0x0041e80000100800 */
[----:B0-----:R-:W2:Y:S04]  /*4f20*/  LDL.LU R0, [R1+0x870] ;  /* 0x0008700001007983 */ /* 0x001ea80000300800 */
[----:B---3--:R0:W-:Y:S04]  /*4f30*/  STL [R1+0x120], R26 ;  /* 0x0001201a01007387 */ /* 0x0081e80000100800 */
[----:B0-----:R-:W3:Y:S04]  /*4f40*/  LDL.LU R26, [R1+0x86c] ;  /* 0x00086c00011a7983 */ /* 0x001ee80000300800 */
[----:B------:R-:W3:Y:S01]  /*4f50*/  LDL R7, [R1+0x348] ;  /* 0x0003480001077983 */ /* 0x000ee20000100800 */
[----:B----4-:R-:W-:-:S02]  /*4f60*/  IADD3 RZ, P3, PT, R2, R17, RZ ;  /* 0x0000001102ff7210 */ /* 0x010fc40007f7e0ff */
[C---:B------:R-:W-:Y:S01]  /*4f70*/  IADD3 RZ, P2, PT, R2.reuse, R28, RZ ;  /* 0x0000001c02ff7210 */ /* 0x040fe20007f5e0ff */
[----:B------:R-:W-:Y:S01]  /*4f80*/  IMAD.IADD R4, R2, 0x1, R17 ;  /* 0x0000000102047824 */ /* 0x000fe200078e0211 */
[----:B------:R-:W-:Y:S01]  /*4f90*/  PRMT R3, RZ, 0x7610, R3 ;  /* 0x00007610ff037816 */ /* 0x000fe20000000003 */
[----:B------:R-:W-:Y:S01]  /*4fa0*/  IMAD.X R5, R16, 0x1, R9, P3 ;  /* 0x0000000110057824 */ /* 0x000fe200018e0609 */
[C---:B------:R-:W-:Y:S01]  /*4fb0*/  IADD3 RZ, P1, PT, R2.reuse, R8, RZ ;  /* 0x0000000802ff7210 */ /* 0x040fe20007f3e0ff */
[----:B------:R-:W-:Y:S01]  /*4fc0*/  IMAD.IADD R6, R2, 0x1, R28 ;  /* 0x0000000102067824 */ /* 0x000fe200078e021c */
[----:B------:R-:W4:Y:S04]  /*4fd0*/  LDL R17, [R1+0x21c] ;  /* 0x00021c0001117983 */ /* 0x000f280000100800 */
[----:B------:R-:W4:Y:S01]  /*4fe0*/  @!P0 LDG.E.U8 R3, desc[UR8][R4.64] ;  /* 0x0000000804038981 */ /* 0x000f22000c1e1100 */
[----:B--2---:R-:W-:-:S03]  /*4ff0*/  PRMT R0, RZ, 0x7610, R0 ;  /* 0x00007610ff007816 */ /* 0x004fc60000000000 */
[----:B------:R-:W2:Y:S01]  /*5000*/  LDL.LU R28, [R1+0x33c] ;  /* 0x00033c00011c7983 */ /* 0x000ea20000300800 */
[----:B---3--:R-:W-:-:S05]  /*5010*/  IMAD.X R7, R16, 0x1, R7, P2 ;  /* 0x0000000110077824 */ /* 0x008fca00010e0607 */
[----:B------:R-:W3:Y:S01]  /*5020*/  @!P0 LDG.E.U8 R0, desc[UR8][R6.64] ;  /* 0x0000000806008981 */ /* 0x000ee2000c1e1100 */
[----:B------:R-:W-:Y:S01]  /*5030*/  PRMT R24, RZ, 0x7610, R24 ;  /* 0x00007610ff187816 */ /* 0x000fe20000000018 */
[----:B------:R-:W-:Y:S02]  /*5040*/  IMAD.IADD R8, R2, 0x1, R8 ;  /* 0x0000000102087824 */ /* 0x000fe400078e0208 */
[----:B------:R-:W-:Y:S02]  /*5050*/  IMAD.X R9, R16, 0x1, R29, P1 ;  /* 0x0000000110097824 */ /* 0x000fe400008e061d */
[----:B------:R-:W2:Y:S04]  /*5060*/  LDL.LU R29, [R1+0x334] ;  /* 0x00033400011d7983 */ /* 0x000ea80000300800 */
[----:B----4-:R0:W-:Y:S04]  /*5070*/  STL [R1+0x11c], R3 ;  /* 0x00011c0301007387 */ /* 0x0101e80000100800 */
[----:B------:R-:W4:Y:S04]  /*5080*/  @!P0 LDG.E.U8 R24, desc[UR8][R8.64] ;  /* 0x0000000808188981 */ /* 0x000f28000c1e1100 */
[----:B0-----:R-:W2:Y:S04]  /*5090*/  LDL.LU R3, [R1+0x868] ;  /* 0x0008680001037983 */ /* 0x001ea80000300800 */
[----:B---3--:R0:W-:Y:S04]  /*50a0*/  STL [R1+0x118], R0 ;  /* 0x0001180001007387 */ /* 0x0081e80000100800 */
[----:B0-----:R-:W3:Y:S04]  /*50b0*/  LDL.LU R0, [R1+0x864] ;  /* 0x0008640001007983 */ /* 0x001ee80000300800 */
[----:B------:R-:W3:Y:S04]  /*50c0*/  LDL R8, [R1+0x340] ;  /* 0x0003400001087983 */ /* 0x000ee80000100800 */
[----:B------:R-:W3:Y:S04]  /*50d0*/  LDL R9, [R1+0x214] ;  /* 0x0002140001097983 */ /* 0x000ee80000100800 */
[----:B------:R-:W3:Y:S01]  /*50e0*/  LDL R7, [R1+0x218] ;  /* 0x0002180001077983 */ /* 0x000ee20000100800 */
[C---:B------:R-:W-:Y:S01]  /*50f0*/  IADD3 RZ, P3, PT, R2.reuse, R17, RZ ;  /* 0x0000001102ff7210 */ /* 0x040fe20007f7e0ff */
[----:B------:R-:W-:Y:S01]  /*5100*/  IMAD.IADD R4, R2, 0x1, R17 ;  /* 0x0000000102047824 */ /* 0x000fe200078e0211 */
[----:B------:R-:W-:Y:S01]  /*5110*/  PRMT R26, RZ, 0x7610, R26 ;  /* 0x00007610ff1a7816 */ /* 0x000fe2000000001a */
[----:B----4-:R0:W-:Y:S01]  /*5120*/  STL [R1+0x114], R24 ;  /* 0x0001141801007387 */ /* 0x0101e20000100800 */
[----:B--2---:R-:W-:-:S03]  /*5130*/  PRMT R3, RZ, 0x7610, R3 ;  /* 0x00007610ff037816 */ /* 0x004fc60000000003 */
[----:B------:R-:W2:Y:S04]  /*5140*/  LDL R17, [R1+0x208] ;  /* 0x0002080001117983 */ /* 0x000ea80000100800 */
[----:B0-----:R-:W4:Y:S01]  /*5150*/  LDL R24, [R1+0x20c] ;  /* 0x00020c0001187983 */ /* 0x001f220000100800 */
[----:B---3--:R-:W-:Y:S01]  /*5160*/  IMAD.X R5, R16, 0x1, R8, P3 ;  /* 0x0000000110057824 */ /* 0x008fe200018e0608 */
[C---:B------:R-:W-:Y:S01]  /*5170*/  IADD3 RZ, P1, PT, R2.reuse, R9, RZ ;  /* 0x0000000902ff7210 */ /* 0x040fe20007f3e0ff */
[----:B------:R-:W-:-:S03]  /*5180*/  IMAD.IADD R8, R2, 0x1, R9 ;  /* 0x0000000102087824 */ /* 0x000fc600078e0209 */
[----:B------:R-:W3:Y:S04]  /*5190*/  @!P0 LDG.E.U8 R26, desc[UR8][R4.64] ;  /* 0x00000008041a8981 */ /* 0x000ee8000c1e1100 */
[----:B------:R-:W2:Y:S01]  /*51a0*/  LDL R9, [R1+0x338] ;  /* 0x0003380001097983 */ /* 0x000ea20000100800 */
[C---:B------:R-:W-:Y:S01]  /*51b0*/  IADD3 RZ, P2, PT, R2.reuse, R7, RZ ;  /* 0x0000000702ff7210 */ /* 0x040fe20007f5e0ff */
[----:B------:R-:W-:Y:S01]  /*51c0*/  IMAD.IADD R6, R2, 0x1, R7 ;  /* 0x0000000102067824 */ /* 0x000fe200078e0207 */
[----:B------:R-:W-:-:S03]  /*51d0*/  PRMT R0, RZ, 0x7610, R0 ;  /* 0x00007610ff007816 */ /* 0x000fc60000000000 */
[----:B------:R-:W-:-:S05]  /*51e0*/  IMAD.X R7, R16, 0x1, R28, P2 ;  /* 0x0000000110077824 */ /* 0x000fca00010e061c */
[----:B------:R-:W4:Y:S04]  /*51f0*/  @!P0 LDG.E.U8 R0, desc[UR8][R6.64] ;  /* 0x0000000806008981 */ /* 0x000f28000c1e1100 */
[----:B------:R0:W-:Y:S04]  /*5200*/  STL [R1+0x4c0], R28 ;  /* 0x0004c01c01007387 */ /* 0x0001e80000100800 */
[----:B0-----:R-:W4:Y:S04]  /*5210*/  LDL.LU R28, [R1+0x330] ;  /* 0x00033000011c7983 */ /* 0x001f280000300800 */
[----:B---3--:R0:W-:Y:S01]  /*5220*/  STL [R1+0x110], R26 ;  /* 0x0001101a01007387 */ /* 0x0081e20000100800 */
[----:B--2---:R-:W-:-:S05]  /*5230*/  IMAD.X R9, R16, 0x1, R9, P1 ;  /* 0x0000000110097824 */ /* 0x004fca00008e0609 */
[----:B------:R-:W2:Y:S04]  /*5240*/  @!P0 LDG.E.U8 R3, desc[UR8][R8.64] ;  /* 0x0000000808038981 */ /* 0x000ea8000c1e1100 */
[----:B0-----:R-:W3:Y:S04]  /*5250*/  LDL.LU R26, [R1+0x860] ;  /* 0x00086000011a7983 */ /* 0x001ee80000300800 */
[----:B------:R-:W3:Y:S04]  /*5260*/  LDL R5, [R1+0x210] ;  /* 0x0002100001057983 */ /* 0x000ee80000100800 */
[----:B----4-:R0:W-:Y:S04]  /*5270*/  STL [R1+0x7c], R0 ;  /* 0x00007c0001007387 */ /* 0x0101e80000100800 */
[----:B0-----:R-:W4:Y:S01]  /*5280*/  LDL.LU R0, [R1+0x85c] ;  /* 0x00085c0001007983 */ /* 0x001f220000300800 */
[C---:B------:R-:W-:Y:S01]  /*5290*/  IADD3 RZ, P2, PT, R2.reuse, R24, RZ ;  /* 0x0000001802ff7210 */ /* 0x040fe20007f5e0ff */
[----:B------:R-:W-:-:S04]  /*52a0*/  IMAD.IADD R6, R2, 0x1, R24 ;  /* 0x0000000102067824 */ /* 0x000fc800078e0218 */
[----:B------:R-:W-:Y:S01]  /*52b0*/  IMAD.X R7, R16, 0x1, R28, P2 ;  /* 0x0000000110077824 */ /* 0x000fe200010e061c */
[----:B--2---:R0:W-:Y:S01]  /*52c0*/  STL [R1+0x78], R3 ;  /* 0x0000780301007387 */ /* 0x0041e20000100800 */
[C---:B---3--:R-:W-:Y:S01]  /*52d0*/  IADD3 RZ, P3, PT, R2.reuse, R5, RZ ;  /* 0x0000000502ff7210 */ /* 0x048fe20007f7e0ff */
[----:B------:R-:W-:Y:S02]  /*52e0*/  IMAD.IADD R4, R2, 0x1, R5 ;  /* 0x0000000102047824 */ /* 0x000fe400078e0205 */
[----:B0-----:R-:W2:Y:S01]  /*52f0*/  LDL.LU R3, [R1+0x858] ;  /* 0x0008580001037983 */ /* 0x001ea20000300800 */
[----:B------:R-:W-:Y:S01]  /*5300*/  PRMT R26, RZ, 0x7610, R26 ;  /* 0x00007610ff1a7816 */ /* 0x000fe2000000001a */
[----:B------:R-:W-:Y:S02]  /*5310*/  IMAD.X R5, R16, 0x1, R29, P3 ;  /* 0x0000000110057824 */ /* 0x000fe400018e061d */
[----:B------:R-:W3:Y:S04]  /*5320*/  LDL R24, [R1+0x200] ;  /* 0x0002000001187983 */ /* 0x000ee80000100800 */
[----:B------:R0:W-:Y:S04]  /*5330*/  STL [R1+0x4c4], R29 ;  /* 0x0004c41d01007387 */ /* 0x0001e80000100800 */
[----:B------:R-:W3:Y:S04]  /*5340*/  @!P0 LDG.E.U8 R26, desc[UR8][R4.64] ;  /* 0x00000008041a8981 */ /* 0x000ee8000c1e1100 */
[----:B0-----:R-:W3:Y:S04]  /*5350*/  LDL.LU R29, [R1+0x328] ;  /* 0x00032800011d7983 */ /* 0x001ee80000300800 */
[----:B------:R-:W3:Y:S01]  /*5360*/  LDL R9, [R1+0x32c] ;  /* 0x00032c0001097983 */ /* 0x000ee20000100800 */
[----:B----4-:R-:W-:-:S06]  /*5370*/  PRMT R0, RZ, 0x7610, R0 ;  /* 0x00007610ff007816 */ /* 0x010fcc0000000000 */
[----:B------:R-:W4:Y:S01]  /*5380*/  @!P0 LDG.E.U8 R0, desc[UR8][R6.64] ;  /* 0x0000000806008981 */ /* 0x000f22000c1e1100 */
[C---:B------:R-:W-:Y:S01]  /*5390*/  IADD3 RZ, P1, PT, R2.reuse, R17, RZ ;  /* 0x0000001102ff7210 */ /* 0x040fe20007f3e0ff */
[----:B------:R-:W-:Y:S02]  /*53a0*/  IMAD.IADD R8, R2, 0x1, R17 ;  /* 0x0000000102087824 */ /* 0x000fe400078e0211 */
[----:B------:R-:W4:Y:S04]  /*53b0*/  LDL R17, [R1+0x324] ;  /* 0x0003240001117983 */ /* 0x000f280000100800 */
[----:B------:R0:W-:Y:S04]  /*53c0*/  STL [R1+0x4c8], R28 ;  /* 0x0004c81c01007387 */ /* 0x0001e80000100800 */
[----:B0-----:R-:W4:Y:S01]  /*53d0*/  LDL.LU R28, [R1+0x320] ;  /* 0x00032000011c7983 */ /* 0x001f220000300800 */
[----:B--2---:R-:W-:-:S03]  /*53e0*/  PRMT R3, RZ, 0x7610, R3 ;  /* 0x00007610ff037816 */ /* 0x004fc60000000003 */
[----:B---3--:R0:W-:Y:S01]  /*53f0*/  STL [R1+0x74], R26 ;  /* 0x0000741a01007387 */ /* 0x0081e20000100800 */
[----:B------:R-:W-:-:S03]  /*5400*/  IMAD.X R9, R16, 0x1, R9, P1 ;  /* 0x0000000110097824 */ /* 0x000fc600008e0609 */
[----:B0-----:R-:W2:Y:S04]  /*5410*/  LDL.LU R26, [R1+0x854] ;  /* 0x00085400011a7983 */ /* 0x001ea80000300800 */
[----:B------:R-:W3:Y:S04]  /*5420*/  @!P0 LDG.E.U8 R3, desc[UR8][R8.64] ;  /* 0x0000000808038981 */ /* 0x000ee8000c1e1100 */
[----:B------:R-:W2:Y:S04]  /*5430*/  LDL R5, [R1+0x204] ;  /* 0x0002040001057983 */ /* 0x000ea80000100800 */
[----:B----4-:R0:W-:Y:S04]  /*5440*/  STL [R1+0x70], R0 ;  /* 0x0000700001007387 */ /* 0x0101e80000100800 */
[----:B0-----:R-:W4:Y:S01]  /*5450*/  LDL.LU R0, [R1+0x850] ;  /* 0x0008500001007983 */ /* 0x001f220000300800 */
[C---:B------:R-:W-:Y:S01]  /*5460*/  IADD3 RZ, P2, PT, R2.reuse, R24, RZ ;  /* 0x0000001802ff7210 */ /* 0x040fe20007f5e0ff */
[----:B------:R-:W-:-:S04]  /*5470*/  IMAD.IADD R6, R2, 0x1, R24 ;  /* 0x0000000102067824 */ /* 0x000fc800078e0218 */
[----:B------:R-:W-:Y:S01]  /*5480*/  IMAD.X R7, R16, 0x1, R17, P2 ;  /* 0x0000000110077824 */ /* 0x000fe200010e0611 */
[----:B---3--:R0:W-:Y:S01]  /*5490*/  STL [R1+0x6c], R3 ;  /* 0x00006c0301007387 */ /* 0x0081e20000100800 */
[----:B--2---:R-:W-:-:S03]  /*54a0*/  IADD3 RZ, P3, PT, R2, R5, RZ ;  /* 0x0000000502ff7210 */ /* 0x004fc60007f7e0ff */
[----:B0-----:R-:W2:Y:S04]  /*54b0*/  LDL.LU R3, [R1+0x84c] ;  /* 0x00084c0001037983 */ /* 0x001ea80000300800 */
[----:B------:R-:W3:Y:S01]  /*54c0*/  LDL R9, [R1+0x1fc] ;  /* 0x0001fc0001097983 */ /* 0x000ee20000100800 */
[----:B------:R-:W-:Y:S01]  /*54d0*/  IMAD.IADD R4, R2, 0x1, R5 ;  /* 0x0000000102047824 */ /* 0x000fe200078e0205 */
[----:B------:R-:W-:Y:S01]  /*54e0*/  PRMT R26, RZ, 0x7610, R26 ;  /* 0x00007610ff1a7816 */ /* 0x000fe2000000001a */
[----:B------:R-:W-:Y:S01]  /*54f0*/  IMAD.X R5, R16, 0x1, R29, P3 ;  /* 0x0000000110057824 */ /* 0x000fe200018e061d */
[----:B----4-:R-:W-:Y:S01]  /*5500*/  PRMT R0, RZ, 0x7610, R0 ;  /* 0x00007610ff007816 */ /* 0x010fe20000000000 */
[----:B------:R-:W4:Y:S04]  /*5510*/  LDL R24, [R1+0x1f8] ;  /* 0x0001f80001187983 */ /* 0x000f280000100800 */
[----:B------:R-:W4:Y:S04]  /*5520*/  @!P0 LDG.E.U8 R26, desc[UR8][R4.64] ;  /* 0x00000008041a8981 */ /* 0x000f28000c1e1100 */
[----:B------:R-:W4:Y:S04]  /*5530*/  @!P0 LDG.E.U8 R0, desc[UR8][R6.64] ;  /* 0x0000000806008981 */ /* 0x000f28000c1e1100 */
[----:B------:R0:W-:Y:S04]  /*5540*/  STL [R1+0x4cc], R29 ;  /* 0x0004cc1d01007387 */ /* 0x0001e80000100800 */
[----:B------:R-:W4:Y:S04]  /*5550*/  LDL R17, [R1+0x314] ;  /* 0x0003140001117983 */ /* 0x000f280000100800 */
[----:B0-----:R-:W4:Y:S04]  /*5560*/  LDL R29, [R1+0x318] ;  /* 0x00031800011d7983 */ /* 0x001f280000100800 */
[----:B------:R0:W-:Y:S01]  /*5570*/  STL [R1+0x4d0], R28 ;  /* 0x0004d01c01007387 */ /* 0x0001e20000100800 */
[----:B--2---:R-:W-:-:S02]  /*5580*/  PRMT R3, RZ, 0x7610, R3 ;  /* 0x00007610ff037816 */ /* 0x004fc40000000003 */
[C---:B---3--:R-:W-:Y:S01]  /*5590*/  IADD3 RZ, P1, PT, R2.reuse, R9, RZ ;  /* 0x0000000902ff7210 */ /* 0x048fe20007f3e0ff */
[----:B------:R-:W-:-:S04]  /*55a0*/  IMAD.IADD R8, R2, 0x1, R9 ;  /* 0x0000000102087824 */ /* 0x000fc800078e0209 */
[----:B------:R-:W-:Y:S02]  /*55b0*/  IMAD.X R9, R16, 0x1, R28, P1 ;  /* 0x0000000110097824 */ /* 0x000fe400008e061c */
[----:B0-----:R-:W2:Y:S04]  /*55c0*/  LDL.LU R28, [R1+0x31c] ;  /* 0x00031c00011c7983 */ /* 0x001ea80000300800 */
[----:B------:R-:W3:Y:S04]  /*55d0*/  @!P0 LDG.E.U8 R3, desc[UR8][R8.64] ;  /* 0x0000000808038981 */ /* 0x000ee8000c1e1100 */
[----:B----4-:R0:W-:Y:S04]  /*55e0*/  STL [R1+0x68], R26 ;  /* 0x0000681a01007387 */ /* 0x0101e80000100800 */
[----:B0-----:R-:W4:Y:S04]  /*55f0*/  LDL.LU R26, [R1+0x848] ;  /* 0x00084800011a7983 */ /* 0x001f280000300800 */
[----:B------:R0:W-:Y:S04]  /*5600*/  STL [R1+0x64], R0 ;  /* 0x0000640001007387 */ /* 0x0001e80000100800 */
[----:B0-----:R-:W4:Y:S01]  /*5610*/  LDL.LU R0, [R1+0x844] ;  /* 0x0008440001007983 */ /* 0x001f220000300800 */
[----:B------:R-:W-:-:S03]  /*5620*/  IADD3 RZ, P3, PT, R2, R24, RZ ;  /* 0x0000001802ff7210 */ /* 0x000fc60007f7e0ff */
[----:B------:R-:W4:Y:S01]  /*5630*/  LDL R7, [R1+0x1f4] ;  /* 0x0001f40001077983 */ /* 0x000f220000100800 */
[----:B------:R-:W-:-:S03]  /*5640*/  IMAD.IADD R4, R2, 0x1, R24 ;  /* 0x0000000102047824 */ /* 0x000fc600078e0218 */
[----:B---3--:R0:W-:Y:S01]  /*5650*/  STL [R1+0x60], R3 ;  /* 0x0000600301007387 */ /* 0x0081e20000100800 */
[----:B--2---:R-:W-:-:S03]  /*5660*/  IMAD.X R5, R16, 0x1, R28, P3 ;  /* 0x0000000110057824 */ /* 0x004fc600018e061c */
[----:B0-----:R-:W2:Y:S04]  /*5670*/  LDL.LU R3, [R1+0x840] ;  /* 0x0008400001037983 */ /* 0x001ea80000300800 */
[----:B------:R-:W3:Y:S01]  /*5680*/  LDL R9, [R1+0x1f0] ;  /* 0x0001f00001097983 */ /* 0x000ee20000100800 */
[----:B----4-:R-:W-:Y:S02]  /*5690*/  PRMT R26, RZ, 0x7610, R26 ;  /* 0x00007610ff1a7816 */ /* 0x010fe4000000001a */
[----:B------:R-:W-:Y:S01]  /*56a0*/  PRMT R25, RZ, 0x7610, R25 ;  /* 0x00007610ff197816 */ /* 0x000fe20000000019 */
[----:B------:R-:W4:Y:S01]  /*56b0*/  LDL R24, [R1+0x310] ;  /* 0x0003100001187983 */ /* 0x000f220000100800 */
[----:B------:R-:W-:-:S06]  /*56c0*/  PRMT R0, RZ, 0x7610, R0 ;  /* 0x00007610ff007816 */ /* 0x000fcc0000000000 */
[----:B------:R-:W2:Y:S01]  /*56d0*/  @!P0 LDG.E.U8 R0, desc[UR8][R4.64] ;  /* 0x0000000804008981 */ /* 0x000ea2000c1e1100 */
[C---:B------:R-:W-:Y:S01]  /*56e0*/  IADD3 RZ, P2, PT, R2.reuse, R7, RZ ;  /* 0x0000000702ff7210 */ /* 0x040fe20007f5e0ff */
[----:B------:R-:W-:Y:S02]  /*56f0*/  IMAD.IADD R6, R2, 0x1, R7 ;  /* 0x0000000102067824 */ /* 0x000fe400078e0207 */
[----:B------:R-:W-:Y:S02]  /*5700*/  STL [R1+0x4d4], R28 ;  /* 0x0004d41c01007387 */ /* 0x000fe40000100800 */
[----:B------:R-:W-:-:S05]  /*5710*/  IMAD.X R7, R16, 0x1, R29, P2 ;  /* 0x0000000110077824 */ /* 0x000fca00010e061d */
[----:B------:R-:W4:Y:S01]  /*5720*/  @!P0 LDG.E.U8 R26, desc[UR8][R6.64] ;  /* 0x00000008061a8981 */ /* 0x000f22000c1e1100 */
[C---:B---3--:R-:W-:Y:S01]  /*5730*/  IADD3 RZ, P1, PT, R2.reuse, R9, RZ ;  /* 0x0000000902ff7210 */ /* 0x048fe20007f3e0ff */
[----:B------:R-:W-:-:S04]  /*5740*/  IMAD.IADD R8, R2, 0x1, R9 ;  /* 0x0000000102087824 */ /* 0x000fc800078e0209 */
[----:B------:R-:W-:Y:S02]  /*5750*/  IMAD.X R9, R16, 0x1, R17, P1 ;  /* 0x0000000110097824 */ /* 0x000fe400008e0611 */
[----:B------:R-:W3:Y:S04]  /*5760*/  LDL R17, [R1+0x2fc] ;  /* 0x0002fc0001117983 */ /* 0x000ee80000100800 */
[----:B------:R-:W3:Y:S04]  /*5770*/  LDL.LU R29, [R1+0x2ec] ;  /* 0x0002ec00011d7983 */ /* 0x000ee80000300800 */
[----:B------:R-:W3:Y:S04]  /*5780*/  @!P0 LDG.E.U8 R25, desc[UR8][R8.64] ;  /* 0x0000000808198981 */ /* 0x000ee8000c1e1100 */
[----:B--2---:R0:W-:Y:S04]  /*5790*/  STL [R1+0x5c], R0 ;  /* 0x00005c0001007387 */ /* 0x0041e80000100800 */
[----:B0-----:R-:W2:Y:S04]  /*57a0*/  LDL.LU R0, [R1+0x83c] ;  /* 0x00083c0001007983 */ /* 0x001ea80000300800 */
[----:B------:R-:W2:Y:S04]  /*57b0*/  LDL R7, [R1+0x308] ;  /* 0x0003080001077983 */ /* 0x000ea80000100800 */
[----:B------:R-:W2:Y:S04]  /*57c0*/  LDL R5, [R1+0x30c] ;  /* 0x00030c0001057983 */ /* 0x000ea80000100800 */
[----:B------:R-:W2:Y:S04]  /*57d0*/  LDL R9, [R1+0x300] ;  /* 0x0003000001097983 */ /* 0x000ea80000100800 */
[----:B------:R-:W2:Y:S04]  /*57e0*/  LDL R28, [R1+0x2f8] ;  /* 0x0002f800011c7983 */ /* 0x000ea80000100800 */
[----:B----4-:R0:W-:Y:S01]  /*57f0*/  STL [R1+0x58], R26 ;  /* 0x0000581a01007387 */ /* 0x0101e20000100800 */
[----:B------:R-:W-:-:S03]  /*5800*/  IADD3 R4, P3, PT, R2, R24, RZ ;  /* 0x0000001802047210 */ /* 0x000fc60007f7e0ff */
[----:B0-----:R-:W4:Y:S01]  /*5810*/  LDL R26, [R1+0x2f0] ;  /* 0x0002f000011a7983 */ /* 0x001f220000100800 */
[----:B------:R-:W-:-:S03]  /*5820*/  PRMT R18, RZ, 0x7610, R18 ;  /* 0x00007610ff127816 */ /* 0x000fc60000000012 */
[----:B---3--:R0:W-:Y:S01]  /*5830*/  STL [R1+0x54], R25 ;  /* 0x0000541901007387 */ /* 0x0081e20000100800 */
[----:B------:R-:W-:-:S03]  /*5840*/  PRMT R3, RZ, 0x7610, R3 ;  /* 0x00007610ff037816 */ /* 0x000fc60000000003 */
[----:B------:R-:W3:Y:S04]  /*5850*/  LDL R24, [R1+0x2f4] ;  /* 0x0002f40001187983 */ /* 0x000ee80000100800 */
[----:B0-----:R-:W3:Y:S01]  /*5860*/  LDL R25, [R1+0x2e8] ;  /* 0x0002e80001197983 */ /* 0x001ee20000100800 */
[----:B--2---:R-:W-:-:S03]  /*5870*/  IADD3 R6, P2, PT, R2, R7, RZ ;  /* 0x0000000702067210 */ /* 0x004fc60007f5e0ff */
[----:B------:R-:W2:Y:S01]  /*5880*/  LDL R7, [R1+0x304] ;  /* 0x0003040001077983 */ /* 0x000ea20000100800 */
[----:B------:R-:W-:-:S05]  /*5890*/  IMAD.X R5, R16, 0x1, R5, P3 ;  /* 0x0000000110057824 */ /* 0x000fca00018e0605 */
[----:B------:R-:W3:Y:S01]  /*58a0*/  @!P0 LDG.E.U8 R18, desc[UR8][R4.64] ;  /* 0x0000000804128981 */ /* 0x000ee2000c1e1100 */
[----:B------:R-:W-:Y:S02]  /*58b0*/  IADD3 R8, P1, PT, R2, R9, RZ ;  /* 0x0000000902087210 */ /* 0x000fe40007f3e0ff */
[----:B------:R-:W-:-:S03]  /*58c0*/  PRMT R0, RZ, 0x7610, R0 ;  /* 0x00007610ff007816 */ /* 0x000fc60000000000 */
[C---:B------:R-:W-:Y:S02]  /*58d0*/  IMAD.X R9, R16.reuse, 0x1, R17, P1 ;  /* 0x0000000110097824 */ /* 0x040fe400008e0611 */
[----:B------:R-:W4:Y:S04]  /*58e0*/  LDL R17, [R1+0x2e4] ;  /* 0x0002e40001117983 */ /* 0x000f280000100800 */
[----:B------:R-:W4:Y:S01]  /*58f0*/  @!P0 LDG.E.U8 R3, desc[UR8][R8.64] ;  /* 0x0000000808038981 */ /* 0x000f22000c1e1100 */
[----:B--2---:R-:W-:-:S05]  /*5900*/  IMAD.X R7, R16, 0x1, R7, P2 ;  /* 0x0000000110077824 */ /* 0x004fca00010e0607 */
[----:B------:R4:W2:Y:S04]  /*5910*/  @!P0 LDG.E.U8 R0, desc[UR8][R6.64] ;  /* 0x0000000806008981 */ /* 0x0008a8000c1e1100 */
[----:B---3--:R0:W-:Y:S04]  /*5920*/  STL [R1+0x50], R18 ;  /* 0x0000501201007387 */ /* 0x0081e80000100800 */
[----:B0-----:R-:W3:Y:S01]  /*5930*/  LDL.LU R18, [R1+0x838] ;  /* 0x0008380001127983 */ /* 0x001ee20000300800 */
[C---:B------:R-:W-:Y:S02]  /*5940*/  IADD3 R4, P3, PT, R2.reuse, R28, RZ ;  /* 0x0000001c02047210 */ /* 0x040fe40007f7e0ff */
[----:B----4-:R-:W-:-:S02]  /*5950*/  IADD3 R6, P2, PT, R2, R26, RZ ;  /* 0x0000001a02067210 */ /* 0x010fc40007f5e0ff */
[----:B------:R-:W-:Y:S01]  /*5960*/  IADD3 R8, P1, PT, R2, R25, RZ ;  /* 0x0000001902087210 */ /* 0x000fe20007f3e0ff */
[C---:B------:R-:W-:Y:S01]  /*5970*/  IMAD.X R5, R16.reuse, 0x1, R24, P3 ;  /* 0x0000000110057824 */ /* 0x040fe200018e0618 */
[----:B------:R-:W-:Y:S01]  /*5980*/  PRMT R19, RZ, 0x7610, R19 ;  /* 0x00007610ff137816 */ /* 0x000fe20000000013 */
[C---:B------:R-:W-:Y:S01]  /*5990*/  IMAD.X R7, R16.reuse, 0x1, R29, P2 ;  /* 0x0000000110077824 */ /* 0x040fe200010e061d */
[----:B------:R-:W-:Y:S01]  /*59a0*/  PRMT R23, RZ, 0x7610, R23 ;  /* 0x00007610ff177816 */ /* 0x000fe20000000017 */
[----:B------:R-:W-:-:S03]  /*59b0*/  IMAD.X R9, R16, 0x1, R17, P1 ;  /* 0x0000000110097824 */ /* 0x000fc600008e0611 */
[----:B------:R-:W4:Y:S04]  /*59c0*/  @!P0 LDG.E.U8 R19, desc[UR8][R4.64] ;  /* 0x0000000804138981 */ /* 0x000f28000c1e1100 */
[----:B------:R-:W4:Y:S04]  /*59d0*/  @!P0 LDG.E.U8 R23, desc[UR8][R8.64] ;  /* 0x0000000808178981 */ /* 0x000f28000c1e1100 */
[----:B--2---:R0:W-:Y:S04]  /*59e0*/  STL [R1+0x2c], R0 ;  /* 0x00002c0001007387 */ /* 0x0041e80000100800 */
[----:B0-----:R-:W2:Y:S04]  /*59f0*/  LDL.LU R0, [R1+0x834] ;  /* 0x0008340001007983 */ /* 0x001ea80000300800 */
[----:B------:R0:W-:Y:S01]  /*5a00*/  STL [R1+0x28], R3 ;  /* 0x0000280301007387 */ /* 0x0001e20000100800 */
[----:B---3--:R-:W-:-:S06]  /*5a10*/  PRMT R18, RZ, 0x7610, R18 ;  /* 0x00007610ff127816 */ /* 0x008fcc0000000012 */
[----:B------:R-:W3:Y:S04]  /*5a20*/  @!P0 LDG.E.U8 R18, desc[UR8][R6.64] ;  /* 0x0000000806128981 */ /* 0x000ee8000c1e1100 */
[----:B0-----:R-:W2:Y:S04]  /*5a30*/  LDL.LU R3, [R1+0x830] ;  /* 0x0008300001037983 */ /* 0x001ea80000300800 */
[----:B------:R-:W2:Y:S04]  /*5a40*/  LDL R28, [R1+0x2e0] ;  /* 0x0002e000011c7983 */ /* 0x000ea80000100800 */
[----:B------:R-:W3:Y:S04]  /*5a50*/  LDL R26, [R1+0x2d8] ;  /* 0x0002d800011a7983 */ /* 0x000ee80000100800 */
[----:B------:R-:W3:Y:S04]  /*5a60*/  LDL R25, [R1+0x2d0] ;  /* 0x0002d00001197983 */ /* 0x000ee80000100800 */
[----:B------:R0:W-:Y:S04]  /*5a70*/  STL [R1+0x4e4], R29 ;  /* 0x0004e41d01007387 */ /* 0x0001e80000100800 */
[----:B0-----:R-:W3:Y:S04]  /*5a80*/  LDL.LU R29, [R1+0x2dc] ;  /* 0x0002dc00011d7983 */ /* 0x001ee80000300800 */
[----:B------:R-:W3:Y:S04]  /*5a90*/  LDL R24, [R1+0x2d4] ;  /* 0x0002d40001187983 */ /* 0x000ee80000100800 */
[----:B------:R-:W3:Y:S01]  /*5aa0*/  LDL R17, [R1+0x2cc] ;  /* 0x0002cc0001117983 */ /* 0x000ee20000100800 */
[----:B------:R-:W-:-:S03]  /*5ab0*/  PRMT R22, RZ, 0x7610, R22 ;  /* 0x00007610ff167816 */ /* 0x000fc60000000016 */
[----:B----4-:R-:W-:Y:S01]  /*5ac0*/  STL [R1+0x800], R19 ;  /* 0x0008001301007387 */ /* 0x010fe20000100800 */
[----:B------:R-:W-:Y:S02]  /*5ad0*/  PRMT R21, RZ, 0x7610, R21 ;  /* 0x00007610ff157816 */ /* 0x000fe40000000015 */
[----:B------:R-:W-:Y:S02]  /*5ae0*/  PRMT R20, RZ, 0x7610, R20 ;  /* 0x00007610ff147816 */ /* 0x000fe40000000014 */
[C---:B--2---:R-:W-:Y:S01]  /*5af0*/  IADD3 R4, P3, PT, R2.reuse, R28, RZ ;  /* 0x0000001c02047210 */ /* 0x044fe20007f7e0ff */
[----:B---3--:R-:W-:Y:S01]  /*5b00*/  STL [R1+0x804], R18 ;  /* 0x0008041201007387 */ /* 0x008fe20000100800 */
[----:B------:R-:W-:-:S03]  /*5b10*/  IADD3 R6, P2, PT, R2, R26, RZ ;  /* 0x0000001a02067210 */ /* 0x000fc60007f5e0ff */
[----:B------:R-:W-:Y:S01]  /*5b20*/  STL [R1+0x808], R23 ;  /* 0x0008081701007387 */ /* 0x000fe20000100800 */
[----:B------:R-:W-:-:S03]  /*5b30*/  IADD3 R8, P1, PT, R2, R25, RZ ;  /* 0x0000001902087210 */ /* 0x000fc60007f3e0ff */
[----:B------:R-:W2:Y:S01]  /*5b40*/  LDL.LU R28, [R1+0x2c0] ;  /* 0x0002c000011c7983 */ /* 0x000ea20000300800 */
[----:B------:R-:W-:-:S03]  /*5b50*/  IMAD.X R5, R16, 0x1, R29, P3 ;  /* 0x0000000110057824 */ /* 0x000fc600018e061d */
[----:B------:R0:W-:Y:S04]  /*5b60*/  STL [R1+0x4e8], R29 ;  /* 0x0004e81d01007387 */ /* 0x0001e80000100800 */
[----:B------:R-:W3:Y:S01]  /*5b70*/  @!P0 LDG.E.U8 R22, desc[UR8][R4.64] ;  /* 0x0000000804168981 */ /* 0x000ee2000c1e1100 */
[C---:B------:R-:W-:Y:S02]  /*5b80*/  IMAD.X R7, R16.reuse, 0x1, R24, P2 ;  /* 0x0000000110077824 */ /* 0x040fe400010e0618 */
[----:B------:R-:W-:Y:S01]  /*5b90*/  IMAD.X R9, R16, 0x1, R17, P1 ;  /* 0x0000000110097824 */ /* 0x000fe200008e0611 */
[----:B0-----:R-:W4:Y:S04]  /*5ba0*/  LDL.LU R29, [R1+0x2c4] ;  /* 0x0002c400011d7983 */ /* 0x001f280000300800 */
[----:B------:R-:W2:Y:S04]  /*5bb0*/  LDL R5, [R1+0x2c8] ;  /* 0x0002c80001057983 */ /* 0x000ea80000100800 */
[----:B------:R-:W4:Y:S04]  /*5bc0*/  @!P0 LDG.E.U8 R21, desc[UR8][R6.64] ;  /* 0x0000000806158981 */ /* 0x000f28000c1e1100 */
[----:B------:R-:W4:Y:S04]  /*5bd0*/  @!P0 LDG.E.U8 R20, desc[UR8][R8.64] ;  /* 0x0000000808148981 */ /* 0x000f28000c1e1100 */
[----:B------:R-:W4:Y:S04]  /*5be0*/  LDL R26, [R1+0x2bc] ;  /* 0x0002bc00011a7983 */ /* 0x000f280000100800 */
[----:B------:R-:W4:Y:S04]  /*5bf0*/  LDL R25, [R1+0x2b4] ;  /* 0x0002b40001197983 */ /* 0x000f280000100800 */
[----:B------:R-:W4:Y:S04]  /*5c00*/  LDL R24, [R1+0x2b0] ;  /* 0x0002b00001187983 */ /* 0x000f280000100800 */
[----:B------:R-:W4:Y:S04]  /*5c10*/  LDL R23, [R1+0x2a8] ;  /* 0x0002a80001177983 */ /* 0x000f280000100800 */
[----:B------:R-:W4:Y:S04]  /*5c20*/  LDL R19, [R1+0x2a0] ;  /* 0x0002a00001137983 */ /* 0x000f280000100800 */
[----:B------:R-:W4:Y:S04]  /*5c30*/  LDL R18, [R1+0x2a4] ;  /* 0x0002a40001127983 */ /* 0x000f280000100800 */
[----:B------:R-:W4:Y:S04]  /*5c40*/  LDL R17, [R1+0x29c] ;  /* 0x00029c0001117983 */ /* 0x000f280000100800 */
[----:B---3--:R0:W-:Y:S04]  /*5c50*/  STL [R1+0x80c], R22 ;  /* 0x00080c1601007387 */ /* 0x0081e80000100800 */
[----:B0-----:R-:W3:Y:S01]  /*5c60*/  LDL R22, [R1+0x2b8] ;  /* 0x0002b80001167983 */ /* 0x001ee20000100800 */
[----:B--2---:R-:W-:-:S03]  /*5c70*/  IADD3 R4, P3, PT, R2, R5, RZ ;  /* 0x0000000502047210 */ /* 0x004fc60007f7e0ff */
[----:B----4-:R-:W-:Y:S02]  /*5c80*/  STL [R1+0x810], R21 ;  /* 0x0008101501007387 */ /* 0x010fe40000100800 */
[----:B------:R-:W-:Y:S02]  /*5c90*/  IMAD.X R5, R16, 0x1, R29, P3 ;  /* 0x0000000110057824 */ /* 0x000fe400018e061d */
[----:B------:R-:W-:Y:S04]  /*5ca0*/  STL [R1+0x814], R20 ;  /* 0x0008141401007387 */ /* 0x000fe80000100800 */
[----:B------:R-:W-:Y:S04]  /*5cb0*/  STL [R1+0x520], R28 ;  /* 0x0005201c01007387 */ /* 0x000fe80000100800 */
[----:B------:R0:W-:Y:S04]  /*5cc0*/  STL [R1+0x4ec], R29 ;  /* 0x0004ec1d01007387 */ /* 0x0001e80000100800 */
[----:B0-----:R-:W2:Y:S01]  /*5cd0*/  LDL.LU R29, [R1+0x2ac] ;  /* 0x0002ac00011d7983 */ /* 0x001ea20000300800 */
[----:B------:R-:W-:-:S02]  /*5ce0*/  IADD3 R6, P2, PT, R2, R28, RZ ;  /* 0x0000001c02067210 */ /* 0x000fc40007f5e0ff */
[----:B------:R-:W-:Y:S02]  /*5cf0*/  PRMT R15, RZ, 0x7610, R15 ;  /* 0x00007610ff0f7816 */ /* 0x000fe4000000000f */
[----:B------:R-:W-:Y:S01]  /*5d00*/  PRMT R14, RZ, 0x7610, R14 ;  /* 0x00007610ff0e7816 */ /* 0x000fe2000000000e */
[----:B------:R-:W-:Y:S01]  /*5d10*/  IMAD.X R7, R16, 0x1, R26, P2 ;  /* 0x0000000110077824 */ /* 0x000fe200010e061a */
[----:B------:R-:W-:Y:S02]  /*5d20*/  PRMT R13, RZ, 0x7610, R13 ;  /* 0x00007610ff0d7816 */ /* 0x000fe4000000000d */
[----:B------:R0:W4:Y:S04]  /*5d30*/  @!P0 LDG.E.U8 R15, desc[UR8][R4.64] ;  /* 0x00000008040f8981 */ /* 0x000128000c1e1100 */
[----:B------:R1:W4:Y:S01]  /*5d40*/  @!P0 LDG.E.U8 R14, desc[UR8][R6.64] ;  /* 0x00000008060e8981 */ /* 0x000322000c1e1100 */
[----:B------:R-:W-:-:S02]  /*5d50*/  PRMT R12, RZ, 0x7610, R12 ;  /* 0x00007610ff0c7816 */ /* 0x000fc4000000000c */
[C---:B0-----:R-:W-:Y:S02]  /*5d60*/  IADD3 R4, P2, PT, R2.reuse, R24, RZ ;  /* 0x0000001802047210 */ /* 0x041fe40007f5e0ff */
[----:B------:R-:W-:Y:S02]  /*5d70*/  PRMT R11, RZ, 0x7610, R11 ;  /* 0x00007610ff0b7816 */ /* 0x000fe4000000000b */
[----:B------:R-:W-:Y:S02]  /*5d80*/  PRMT R10, RZ, 0x7610, R10 ;  /* 0x00007610ff0a7816 */ /* 0x000fe4000000000a */
[----:B---3--:R-:W-:-:S05]  /*5d90*/  IADD3 R8, P1, PT, R2, R22, RZ ;  /* 0x0000001602087210 */ /* 0x008fca0007f3e0ff */
[----:B------:R-:W-:Y:S01]  /*5da0*/  IMAD.X R9, R16, 0x1, R25, P1 ;  /* 0x0000000110097824 */ /* 0x000fe200008e0619 */
[----:B-1----:R-:W-:-:S04]  /*5db0*/  IADD3 R6, P1, PT, R2, R23, RZ ;  /* 0x0000001702067210 */ /* 0x002fc80007f3e0ff */
[----:B------:R0:W3:Y:S01]  /*5dc0*/  @!P0 LDG.E.U8 R13, desc[UR8][R8.64] ;  /* 0x00000008080d8981 */ /* 0x0000e2000c1e1100 */
[----:B------:R-:W-:-:S05]  /*5dd0*/  IMAD.X R7, R16, 0x1, R18, P1 ;  /* 0x0000000110077824 */ /* 0x000fca00008e0612 */
[----:B------:R-:W3:Y:S01]  /*5de0*/  @!P0 LDG.E.U8 R11, desc[UR8][R6.64] ;  /* 0x00000008060b8981 */ /* 0x000ee2000c1e1100 */
[----:B--2---:R-:W-:Y:S01]  /*5df0*/  IMAD.X R5, R16, 0x1, R29, P2 ;  /* 0x0000000110057824 */ /* 0x004fe200010e061d */
[----:B0-----:R-:W-:Y:S01]  /*5e00*/  IADD3 R8, P3, PT, R2, R19, RZ ;  /* 0x0000001302087210 */ /* 0x001fe20007f7e0ff */
[----:B------:R-:W0:Y:S03]  /*5e10*/  S2R R26, SR_TID.X ;  /* 0x00000000001a7919 */ /* 0x000e260000002100 */
[----:B------:R1:W2:Y:S01]  /*5e20*/  @!P0 LDG.E.U8 R12, desc[UR8][R4.64] ;  /* 0x00000008040c8981 */ /* 0x0002a2000c1e1100 */
[----:B------:R-:W-:-:S03]  /*5e30*/  IMAD.X R9, R16, 0x1, R17, P3 ;  /* 0x0000000110097824 */ /* 0x000fc600018e0611 */
[----:B----4-:R-:W-:Y:S04]  /*5e40*/  STL [R1+0x818], R15 ;  /* 0x0008180f01007387 */ /* 0x010fe80000100800 */
[----:B------:R4:W2:Y:S04]  /*5e50*/  @!P0 LDG.E.U8 R10, desc[UR8][R8.64] ;  /* 0x00000008080a8981 */ /* 0x0008a8000c1e1100 */
[----:B------:R-:W-:Y:S01]  /*5e60*/  STL [R1+0x81c], R14 ;  /* 0x00081c0e01007387 */ /* 0x000fe20000100800 */
[----:B------:R-:W-:-:S03]  /*5e70*/  SHF.R.U32.HI R19, RZ, 0x4, R27 ;  /* 0x00000004ff137819 */ /* 0x000fc6000001161b */
[----:B-1----:R-:W-:Y:S04]  /*5e80*/  LDS.U8 R5, [R0+UR5] ;  /* 0x0000000500057984 */ /* 0x002fe80008000000 */
[----:B------:R-:W-:Y:S04]  /*5e90*/  LDS.U8 R4, [R0+UR5+0x88] ;  /* 0x0000880500047984 */ /* 0x000fe80008000000 */
[----:B------:R-:W-:Y:S01]  /*5ea0*/  LDS.U8 R7, [R0+UR5+0x8] ;  /* 0x0000080500077984 */ /* 0x000fe20008000000 */
[----:B0-----:R-:W-:-:S03]  /*5eb0*/  LOP3.LUT R25, R26, 0x3, RZ, 0xc0, !PT ;  /* 0x000000031a197812 */ /* 0x001fc600078ec0ff */
[----:B------:R-:W-:Y:S04]  /*5ec0*/  LDS.U8 R6, [R0+UR5+0x80] ;  /* 0x0000800500067984 */ /* 0x000fe80008000000 */
[----:B----4-:R-:W-:Y:S04]  /*5ed0*/  LDS.U8 R9, [R0+UR5+0x800] ;  /* 0x0008000500097984 */ /* 0x010fe80008000000 */
[----:B------:R-:W-:Y:S04]  /*5ee0*/  LDS.U8 R8, [R0+UR5+0x888] ;  /* 0x0008880500087984 */ /* 0x000fe80008000000 */
[----:B------:R-:W-:Y:S04]  /*5ef0*/  LDS.U8 R17, [R0+UR5+0x808] ;  /* 0x0008080500117984 */ /* 0x000fe80008000000 */
[----:B------:R-:W-:Y:S04]  /*5f00*/  LDS.U8 R16, [R0+UR5+0x880] ;  /* 0x0008800500107984 */ /* 0x000fe80008000000 */
[----:B---3--:R-:W-:Y:S04]  /*5f10*/  STL [R1+0x820], R13 ;  /* 0x0008200d01007387 */ /* 0x008fe80000100800 */
[----:B------:R-:W-:Y:S04]  /*5f20*/  STL [R1+0x4d8], R2 ;  /* 0x0004d80201007387 */ /* 0x000fe80000100800 */
[----:B------:R-:W-:Y:S04]  /*5f30*/  STL [R1+0x524], R29 ;  /* 0x0005241d01007387 */ /* 0x000fe80000100800 */
[----:B------:R-:W0:Y:S04]  /*5f40*/  LDS.U8 R2, [R0+UR5+0x1000] ;  /* 0x0010000500027984 */ /* 0x000e280008000000 */
[----:B--2---:R-:W-:Y:S04]  /*5f50*/  STL [R1+0x824], R12 ;  /* 0x0008240c01007387 */ /* 0x004fe80000100800 */
[----:B------:R-:W-:Y:S04]  /*5f60*/  STL [R1+0x828], R11 ;  /* 0x0008280b01007387 */ /* 0x000fe80000100800 */
[----:B------:R-:W1:Y:S04]  /*5f70*/  LDS.U8 R11, [R0+UR5+0x1088] ;  /* 0x00108805000b7984 */ /* 0x000e680008000000 */
[----:B------:R-:W-:Y:S04]  /*5f80*/  STL [R1+0x82c], R10 ;  /* 0x00082c0a01007387 */ /* 0x000fe80000100800 */
[----:B------:R-:W2:Y:S04]  /*5f90*/  LDS.U8 R10, [R0+UR5+0x1008] ;  /* 0x00100805000a7984 */ /* 0x000ea80008000000 */
[----:B------:R-:W3:Y:S04]  /*5fa0*/  LDS.U8 R12, [R0+UR5+0x1080] ;  /* 0x00108005000c7984 */ /* 0x000ee80008000000 */
[----:B0-----:R0:W-:Y:S04]  /*5fb0*/  STL [R1+0x280], R2 ;  /* 0x0002800201007387 */ /* 0x0011e80000100800 */
[----:B-1----:R-:W-:Y:S04]  /*5fc0*/  STL [R1+0x27c], R11 ;  /* 0x00027c0b01007387 */ /* 0x002fe80000100800 */
[----:B------:R-:W1:Y:S04]  /*5fd0*/  LDS.U8 R11, [R0+UR5+0x1800] ;  /* 0x00180005000b7984 */ /* 0x000e680008000000 */
[----:B--2---:R-:W-:Y:S04]  /*5fe0*/  STL [R1+0x288], R10 ;  /* 0x0002880a01007387 */ /* 0x004fe80000100800 */
[----:B------:R-:W2:Y:S01]  /*5ff0*/  LDS.U8 R10, [R0+UR5+0x1888] ;  /* 0x00188805000a7984 */ /* 0x000ea20008000000 */
[----:B0-----:R-:W-:-:S03]  /*6000*/  LOP3.LUT R2, R0, 0x110, RZ, 0x3c, !PT ;  /* 0x0000011000027812 */ /* 0x001fc600078e3cff */
[----:B---3--:R-:W-:Y:S04]  /*6010*/  STL [R1+0x284], R12 ;  /* 0x0002840c01007387 */ /* 0x008fe80000100800 */
[----:B------:R-:W0:Y:S04]  /*6020*/  LDS.U8 R12, [R2+UR5] ;  /* 0x00000005020c7984 */ /* 0x000e280008000000 */
[----:B-1----:R-:W-:Y:S04]  /*6030*/  STL [R1+0x290], R11 ;  /* 0x0002900b01007387 */ /* 0x002fe80000100800 */
[----:B------:R-:W1:Y:S04]  /*6040*/  LDS.U8 R11, [R2+UR5+0x88] ;  /* 0x00008805020b7984 */ /* 0x000e680008000000 */
[----:B--2---:R-:W-:Y:S04]  /*6050*/  STL [R1+0x28c], R10 ;  /* 0x00028c0a01007387 */ /* 0x004fe80000100800 */
[----:B------:R-:W2:Y:S04]  /*6060*/  LDS.U8 R10, [R2+UR5+0x8] ;  /* 0x00000805020a7984 */ /* 0x000ea80008000000 */
[----:B0-----:R-:W-:Y:S04]  /*6070*/  STL [R1+0x1b4], R12 ;  /* 0x0001b40c01007387 */ /* 0x001fe80000100800 */
[----:B------:R-:W0:Y:S04]  /*6080*/  LDS.U8 R12, [R2+UR5+0x80] ;  /* 0x00008005020c7984 */ /* 0x000e280008000000 */
        /* <DEDUP_REMOVED lines=17> */
[----:B------:R-:W-:Y:S04]  /*61a0*/  LDS.U8 R12, [R0+UR5+0x1808] ;  /* 0x00180805000c7984 */ /* 0x000fe80008000000 */
[----:B-1----:R-:W-:Y:S04]  /*61b0*/  STL [R1+0x3c4], R11 ;  /* 0x0003c40b01007387 */ /* 0x002fe80000100800 */
[----:B------:R-:W0:Y:S04]  /*61c0*/  LDS.U8 R11, [R2+UR5+0x1800] ;  /* 0x00180005020b7984 */ /* 0x000e280008000000 */
[----:B--2---:R-:W-:Y:S04]  /*61d0*/  STL [R1+0x3c0], R10 ;  /* 0x0003c00a01007387 */ /* 0x004fe80000100800 */
[----:B------:R-:W1:Y:S01]  /*61e0*/  LDS.U8 R10, [R2+UR5+0x1888] ;  /* 0x00188805020a7984 */ /* 0x000e620008000000 */
[----:B------:R-:W-:Y:S01]  /*61f0*/  SHF.R.U32.HI R26, RZ, 0x2, R26 ;  /* 0x00000002ff1a7819 */ /* 0x000fe2000001161a */
[----:B------:R-:W-:-:S03]  /*6200*/  IMAD R18, R25, 0x220, RZ ;  /* 0x0000022019127824 */ /* 0x000fc600078e02ff */
[----:B------:R-:W-:Y:S01]  /*6210*/  SGXT.U32 R23, R26, 0x3 ;  /* 0x000000031a17781a */ /* 0x000fe20000000000 */
[----:B0-----:R-:W-:Y:S04]  /*6220*/  STL [R1+0x3cc], R11 ;  /* 0x0003cc0b01007387 */ /* 0x001fe80000100800 */
[----:B------:R-:W0:Y:S04]  /*6230*/  LDS.U8 R11, [R0+UR5+0x1880] ;  /* 0x00188005000b7984 */ /* 0x000e280008000000 */
[----:B-1----:R1:W-:Y:S02]  /*6240*/  STL [R1+0x3c8], R10 ;  /* 0x0003c80a01007387 */ /* 0x0023e40000100800 */
[----:B-1----:R-:W-:-:S04]  /*6250*/  LOP3.LUT R10, R18, R23, RZ, 0xfc, !PT ;  /* 0x00000017120a7212 */ /* 0x002fc800078efcff */
[----:B------:R-:W-:Y:S01]  /*6260*/  LOP3.LUT R10, R10, 0x10, R19, 0xf8, !PT ;  /* 0x000000100a0a7812 */ /* 0x000fe200078ef813 */
[----:B------:R-:W-:Y:S03]  /*6270*/  STL [R1+0x298], R12 ;  /* 0x0002980c01007387 */ /* 0x000fe60000100800 */
[----:B------:R-:W-:-:S05]  /*6280*/  LOP3.LUT R10, R10, 0x20, RZ, 0x3c, !PT ;  /* 0x000000200a0a7812 */ /* 0x000fca00078e3cff */
[----:B------:R-:W-:Y:S04]  /*6290*/  LDS.U8 R27, [R10+UR5+0x800] ;  /* 0x000800050a1b7984 */ /* 0x000fe80008000000 */
[----:B------:R-:W-:Y:S04]  /*62a0*/  LDS.U8 R26, [R10+UR5+0x888] ;  /* 0x000888050a1a7984 */ /* 0x000fe80008000000 */
[----:B------:R-:W-:Y:S04]  /*62b0*/  LDS.U8 R25, [R10+UR5+0x808] ;  /* 0x000808050a197984 */ /* 0x000fe80008000000 */
[----:B------:R-:W-:Y:S04]  /*62c0*/  LDS.U8 R24, [R10+UR5+0x880] ;  /* 0x000880050a187984 */ /* 0x000fe80008000000 */
[----:B0-----:R-:W-:Y:S04]  /*62d0*/  STL [R1+0x294], R11 ;  /* 0x0002940b01007387 */ /* 0x001fe80000100800 */
[----:B------:R-:W0:Y:S04]  /*62e0*/  LDS.U8 R11, [R2+UR5+0x1808] ;  /* 0x00180805020b7984 */ /* 0x000e280008000000 */
[----:B------:R-:W-:Y:S04]  /*62f0*/  STL [R1+0x4dc], R0 ;  /* 0x0004dc0001007387 */ /* 0x000fe80000100800 */
[----:B------:R-:W1:Y:S04]  /*6300*/  LDS.U8 R2, [R2+UR5+0x1880] ;  /* 0x0018800502027984 */ /* 0x000e680008000000 */
[----:B------:R-:W2:Y:S04]  /*6310*/  LDS.U8 R0, [R10+UR5] ;  /* 0x000000050a007984 */ /* 0x000ea80008000000 */
        /* <DEDUP_REMOVED lines=9> */
[----:B------:R-:W-:Y:S04]  /*63b0*/  LDS.U8 R2, [R10+UR5+0x1008] ;  /* 0x001008050a027984 */ /* 0x000fe80008000000 */
[----:B--2---:R-:W-:Y:S04]  /*63c0*/  STL [R1+0x168], R0 ;  /* 0x0001680001007387 */ /* 0x004fe80000100800 */
[----:B------:R-:W1:Y:S04]  /*63d0*/  LDS.U8 R0, [R10+UR5+0x1088] ;  /* 0x001088050a007984 */ /* 0x000e680008000000 */
[----:B------:R-:W-:Y:S04]  /*63e0*/  STL.64 [R1+0x7f8], R26 ;  /* 0x0007f81a01007387 */ /* 0x000fe80000100a00 */
[----:B------:R-:W-:Y:S04]  /*63f0*/  STL.64 [R1+0x7f0], R24 ;  /* 0x0007f01801007387 */ /* 0x000fe80000100a00 */
[----:B0-----:R-:W-:Y:S04]  /*6400*/  STL [R1+0x35c], R11 ;  /* 0x00035c0b01007387 */ /* 0x001fe80000100800 */
[----:B------:R-:W0:Y:S04]  /*6410*/  LDS.U8 R11, [R10+UR5+0x1080] ;  /* 0x001080050a0b7984 */ /* 0x000e280008000000 */
[----:B-1----:R-:W-:Y:S04]  /*6420*/  STL [R1+0x358], R0 ;  /* 0x0003580001007387 */ /* 0x002fe80000100800 */
[----:B------:R-:W1:Y:S04]  /*6430*/  LDS.U8 R0, [R10+UR5+0x1800] ;  /* 0x001800050a007984 */ /* 0x000e680008000000 */
[----:B------:R2:W-:Y:S04]  /*6440*/  STL [R1+0x364], R2 ;  /* 0x0003640201007387 */ /* 0x0005e80000100800 */
[----:B0-----:R-:W-:Y:S01]  /*6450*/  STL [R1+0x360], R11 ;  /* 0x0003600b01007387 */ /* 0x001fe20000100800 */
[----:B--2---:R-:W-:-:S03]  /*6460*/  LOP3.LUT R2, R18, R23, RZ, 0xfc, !PT ;  /* 0x0000001712027212 */ /* 0x004fc600078efcff */
[----:B------:R-:W-:Y:S04]  /*6470*/  LDS.U8 R11, [R10+UR5+0x1808] ;  /* 0x001808050a0b7984 */ /* 0x000fe80008000000 */
[----:B-1----:R-:W-:Y:S04]  /*6480*/  STL [R1+0x36c], R0 ;  /* 0x00036c0001007387 */ /* 0x002fe80000100800 */
[----:B------:R-:W0:Y:S01]  /*6490*/  LDS.U8 R0, [R10+UR5+0x1888] ;  /* 0x001888050a007984 */ /* 0x000e220008000000 */
[----:B------:R-:W-:-:S03]  /*64a0*/  LOP3.LUT R2, R2, 0x10, R19, 0xf8, !PT ;  /* 0x0000001002027812 */ /* 0x000fc600078ef813 */
[----:B------:R-:W1:Y:S01]  /*64b0*/  LDS.U8 R10, [R10+UR5+0x1880] ;  /* 0x001880050a0a7984 */ /* 0x000e620008000000 */
[----:B------:R-:W-:-:S03]  /*64c0*/  LOP3.LUT R2, R2, 0x130, RZ, 0x3c, !PT ;  /* 0x0000013002027812 */ /* 0x000fc600078e3cff */
[----:B0-----:R-:W-:Y:S04]  /*64d0*/  STL [R1+0x368], R0 ;  /* 0x0003680001007387 */ /* 0x001fe80000100800 */
[----:B------:R-:W0:Y:S04]  /*64e0*/  LDS.U8 R0, [R2+UR5] ;  /* 0x0000000502007984 */ /* 0x000e280008000000 */
[----:B------:R-:W-:Y:S04]  /*64f0*/  STL [R1+0x374], R11 ;  /* 0x0003740b01007387 */ /* 0x000fe80000100800 */
[----:B------:R-:W2:Y:S04]  /*6500*/  LDS.U8 R11, [R2+UR5+0x88] ;  /* 0x00008805020b7984 */ /* 0x000ea80008000000 */
[----:B-1----:R-:W-:Y:S04]  /*6510*/  STL [R1+0x370], R10 ;  /* 0x0003700a01007387 */ /* 0x002fe80000100800 */
[----:B------:R-:W1:Y:S01]  /*6520*/  LDS.U8 R10, [R2+UR5+0x8] ;  /* 0x00000805020a7984 */ /* 0x000e620008000000 */
[----:B------:R-:W3:Y:S03]  /*6530*/  S2R R19, SR_TID.X ;  /* 0x0000000000137919 */ /* 0x000ee60000002100 */
[----:B------:R-:W-:Y:S04]  /*6540*/  LDS.U8 R12, [R2+UR5+0x1808] ;  /* 0x00180805020c7984 */ /* 0x000fe80008000000 */
[----:B0-----:R-:W-:Y:S04]  /*6550*/  STL [R1+0x1d4], R0 ;  /* 0x0001d40001007387 */ /* 0x001fe80000100800 */
[----:B------:R-:W0:Y:S04]  /*6560*/  LDS.U8 R0, [R2+UR5+0x80] ;  /* 0x0000800502007984 */ /* 0x000e280008000000 */
[----:B--2---:R-:W-:Y:S04]  /*6570*/  STL [R1+0x1d0], R11 ;  /* 0x0001d00b01007387 */ /* 0x004fe80000100800 */
[----:B------:R-:W2:Y:S04]  /*6580*/  LDS.U8 R11, [R2+UR5+0x800] ;  /* 0x00080005020b7984 */ /* 0x000ea80008000000 */
[----:B-1----:R-:W-:Y:S04]  /*6590*/  STL [R1+0x1dc], R10 ;  /* 0x0001dc0a01007387 */ /* 0x002fe80000100800 */
[----:B------:R-:W1:Y:S04]  /*65a0*/  LDS.U8 R10, [R2+UR5+0x888] ;  /* 0x00088805020a7984 */ /* 0x000e680008000000 */
        /* <DEDUP_REMOVED lines=9> */
[----:B------:R-:W-:Y:S04]  /*6640*/  LDS.U8 R11, [R2+UR5+0x1080] ;  /* 0x00108005020b7984 */ /* 0x000fe80008000000 */
[----:B-1----:R-:W-:Y:S04]  /*6650*/  STL [R1+0x3dc], R10 ;  /* 0x0003dc0a01007387 */ /* 0x002fe80000100800 */
[----:B------:R-:W-:Y:S04]  /*6660*/  LDS.U8 R10, [R2+UR5+0x1800] ;  /* 0x00180005020a7984 */ /* 0x000fe80008000000 */
[----:B0-----:R-:W-:Y:S04]  /*6670*/  STL [R1+0x3d8], R0 ;  /* 0x0003d80001007387 */ /* 0x001fe80000100800 */
[----:B------:R-:W0:Y:S01]  /*6680*/  LDS.U8 R0, [R2+UR5+0x1008] ;  /* 0x0010080502007984 */ /* 0x000e220008000000 */
[----:B---3--:R-:W-:-:S02]  /*6690*/  LOP3.LUT R18, R19, 0x3, RZ, 0xc0, !PT ;  /* 0x0000000313127812 */ /* 0x008fc400078ec0ff */
[----:B------:R-:W-:-:S03]  /*66a0*/  SHF.R.U32.HI R23, RZ, 0x2, R19 ;  /* 0x00000002ff177819 */ /* 0x000fc60000011613 */
[----:B------:R-:W-:Y:S01]  /*66b0*/  IMAD R18, R18, 0x220, RZ ;  /* 0x0000022012127824 */ /* 0x000fe200078e02ff */
[----:B------:R-:W-:Y:S02]  /*66c0*/  SGXT.U32 R23, R23, 0x3 ;  /* 0x000000031717781a */ /* 0x000fe40000000000 */
[----:B------:R-:W-:Y:S01]  /*66d0*/  SHF.R.U32.HI R19, RZ, 0x4, R19 ;  /* 0x00000004ff137819 */ /* 0x000fe20000011613 */
[----:B0-----:R0:W-:Y:S04]  /*66e0*/  STL [R1+0x3e4], R0 ;  /* 0x0003e40001007387 */ /* 0x0011e80000100800 */
[----:B------:R-:W-:Y:S04]  /*66f0*/  STL [R1+0x3e0], R11 ;  /* 0x0003e00b01007387 */ /* 0x000fe80000100800 */
[----:B------:R-:W-:Y:S04]  /*6700*/  STL [R1+0x3f0], R10 ;  /* 0x0003f00a01007387 */ /* 0x000fe80000100800 */
[----:B------:R-:W1:Y:S01]  /*6710*/  LDS.U8 R10, [R2+UR5+0x1888] ;  /* 0x00188805020a7984 */ /* 0x000e620008000000 */
[----:B0-----:R-:W-:-:S03]  /*6720*/  LOP3.LUT R0, R18, R23, RZ, 0xfc, !PT ;  /* 0x0000001712007212 */ /* 0x001fc600078efcff */
[----:B------:R-:W0:Y:S01]  /*6730*/  LDS.U8 R11, [R2+UR5+0x1880] ;  /* 0x00188005020b7984 */ /* 0x000e220008000000 */
[----:B------:R-:W-:-:S04]  /*6740*/  LOP3.LUT R0, R0, 0x10, R19, 0xf8, !PT ;  /* 0x0000001000007812 */ /* 0x000fc800078ef813 */
[----:B------:R-:W-:-:S05]  /*6750*/  LOP3.LUT R0, R0, 0x40, RZ, 0x3c, !PT ;  /* 0x0000004000007812 */ /* 0x000fca00078e3cff */
[----:B------:R-:W-:Y:S04]  /*6760*/  LDS.U8 R2, [R0+UR5+0x88] ;  /* 0x0000880500027984 */ /* 0x000fe80008000000 */
[----:B-1----:R-:W-:Y:S04]  /*6770*/  STL [R1+0x3e8], R10 ;  /* 0x0003e80a01007387 */ /* 0x002fe80000100800 */
[----:B------:R-:W1:Y:S04]  /*6780*/  LDS.U8 R10, [R0+UR5] ;  /* 0x00000005000a7984 */ /* 0x000e680008000000 */
[----:B------:R-:W-:Y:S04]  /*6790*/  STL [R1+0x3f8], R12 ;  /* 0x0003f80c01007387 */ /* 0x000fe80000100800 */
[----:B0-----:R-:W-:Y:S04]  /*67a0*/  STL [R1+0x3f4], R11 ;  /* 0x0003f40b01007387 */ /* 0x001fe80000100800 */
[----:B------:R-:W0:Y:S04]  /*67b0*/  LDS.U8 R11, [R0+UR5+0x8] ;  /* 0x00000805000b7984 */ /* 0x000e280008000000 */
[----:B------:R-:W-:Y:S04]  /*67c0*/  LDS.U8 R12, [R0+UR5+0x1888] ;  /* 0x00188805000c7984 */ /* 0x000fe80008000000 */
[----:B-1----:R-:W-:Y:S04]  /*67d0*/  STL [R1+0x174], R10 ;  /* 0x0001740a01007387 */ /* 0x002fe80000100800 */
[----:B------:R-:W1:Y:S04]  /*67e0*/  LDS.U8 R10, [R0+UR5+0x80] ;  /* 0x00008005000a7984 */ /* 0x000e680008000000 */
[----:B------:R-:W-:Y:S04]  /*67f0*/  STL [R1+0x170], R2 ;  /* 0x0001700201007387 */ /* 0x000fe80000100800 */
        /* <DEDUP_REMOVED lines=17> */
[----:B--2---:R2:W-:Y:S02]  /*6910*/  STL [R1+0x384], R2 ;  /* 0x0003840201007387 */ /* 0x0045e40000100800 */
[----:B--2---:R-:W-:-:S04]  /*6920*/  LOP3.LUT R2, R18, R23, RZ, 0xfc, !PT ;  /* 0x0000001712027212 */ /* 0x004fc800078efcff */
[----:B------:R-:W-:Y:S01]  /*6930*/  LOP3.LUT R2, R2, 0x10, R19, 0xf8, !PT ;  /* 0x0000001002027812 */ /* 0x000fe200078ef813 */
[----:B0-----:R-:W-:Y:S03]  /*6940*/  STL [R1+0x380], R11 ;  /* 0x0003800b01007387 */ /* 0x001fe60000100800 */
[----:B------:R-:W-:Y:S01]  /*6950*/  LOP3.LUT R2, R2, 0x150, RZ, 0x3c, !PT ;  /* 0x0000015002027812 */ /* 0x000fe200078e3cff */
[----:B------:R-:W0:Y:S04]  /*6960*/  LDS.U8 R11, [R0+UR5+0x1808] ;  /* 0x00180805000b7984 */ /* 0x000e280008000000 */
[----:B-1----:R-:W-:Y:S04]  /*6970*/  STL [R1+0x38c], R10 ;  /* 0x00038c0a01007387 */ /* 0x002fe80000100800 */
[----:B------:R-:W1:Y:S04]  /*6980*/  LDS.U8 R10, [R0+UR5+0x1880] ;  /* 0x00188005000a7984 */ /* 0x000e680008000000 */
[----:B------:R-:W2:Y:S04]  /*6990*/  LDS.U8 R0, [R2+UR5] ;  /* 0x0000000502007984 */ /* 0x000ea80008000000 */
[----:B------:R-:W-:Y:S01]  /*69a0*/  STL [R1+0x388], R12 ;  /* 0x0003880c01007387 */ /* 0x000fe20000100800 */
[----:B------:R-:W3:Y:S03]  /*69b0*/  S2R R19, SR_TID.X ;  /* 0x0000000000137919 */ /* 0x000ee60000002100 */
[----:B------:R-:W-:Y:S04]  /*69c0*/  LDS.U8 R12, [R2+UR5+0x1808] ;  /* 0x00180805020c7984 */ /* 0x000fe80008000000 */
        /* <DEDUP_REMOVED lines=21> */
[----:B------:R-:W-:Y:S04]  /*6b20*/  LDS.U8 R10, [R2+UR5+0x1800] ;  /* 0x00180005020a7984 */ /* 0x000fe80008000000 */
[----:B--2---:R-:W-:Y:S04]  /*6b30*/  STL [R1+0x3fc], R0 ;  /* 0x0003fc0001007387 */ /* 0x004fe80000100800 */
        /* <DEDUP_REMOVED lines=42> */
[----:B--2---:R-:W-:-:S02]  /*6de0*/  LOP3.LUT R2, R18, R23, RZ, 0xfc, !PT ;  /* 0x0000001712027212 */ /* 0x004fc400078efcff */
[----:B0-----:R-:W-:Y:S02]  /*6df0*/  STL [R1+0x3a0], R11 ;  /* 0x0003a00b01007387 */ /* 0x001fe40000100800 */
[----:B------:R-:W-:Y:S02]  /*6e00*/  LOP3.LUT R2, R2, 0x10, R19, 0xf8, !PT ;  /* 0x0000001002027812 */ /* 0x000fe400078ef813 */
[----:B------:R-:W-:Y:S02]  /*6e10*/  LDS.U8 R11, [R0+UR5+0x1880] ;  /* 0x00188005000b7984 */ /* 0x000fe40008000000 */
[----:B------:R-:W-:-:S05]  /*6e20*/  LOP3.LUT R2, R2, 0x170, RZ, 0x3c, !PT ;  /* 0x0000017002027812 */ /* 0x000fca00078e3cff */
[----:B------:R-:W-:Y:S04]  /*6e30*/  LDS.U8 R28, [R2+UR5+0x1008] ;  /* 0x00100805021c7984 */ /* 0x000fe80008000000 */
[----:B------:R-:W-:Y:S04]  /*6e40*/  LDS.U8 R29, [R2+UR5+0x1800] ;  /* 0x00180005021d7984 */ /* 0x000fe80008000000 */
[----:B-1----:R-:W-:Y:S04]  /*6e50*/  STL [R1+0x3ac], R10 ;  /* 0x0003ac0a01007387 */ /* 0x002fe80000100800 */
[----:B------:R-:W0:Y:S04]  /*6e60*/  LDS.U8 R10, [R0+UR5+0x1808] ;  /* 0x00180805000a7984 */ /* 0x000e280008000000 */
[----:B------:R-:W1:Y:S04]  /*6e70*/  LDS.U8 R0, [R2+UR5] ;  /* 0x0000000502007984 */ /* 0x000e680008000000 */
[----:B------:R-:W-:Y:S04]  /*6e80*/  STL [R1+0x3a8], R12 ;  /* 0x0003a80c01007387 */ /* 0x000fe80000100800 */
[----:B0-----:R-:W-:Y:S04]  /*6e90*/  STL [R1+0x3b4], R10 ;  /* 0x0003b40a01007387 */ /* 0x001fe80000100800 */
[----:B------:R-:W0:Y:S04]  /*6ea0*/  LDS.U8 R10, [R2+UR5+0x88] ;  /* 0x00008805020a7984 */ /* 0x000e280008000000 */
[----:B------:R-:W-:Y:S04]  /*6eb0*/  STL [R1+0x3b0], R11 ;  /* 0x0003b00b01007387 */ /* 0x000fe80000100800 */
        /* <DEDUP_REMOVED lines=15> */
[----:B0-----:R0:W-:Y:S04]  /*6fb0*/  STL [R1+0x274], R10 ;  /* 0x0002740a01007387 */ /* 0x0011e80000100800 */
[----:B0-----:R-:W3:Y:S04]  /*6fc0*/  LDL.LU R10, [R1+0x124] ;  /* 0x00012400010a7983 */ /* 0x001ee80000300800 */
[----:B--2---:R0:W-:Y:S04]  /*6fd0*/  STL [R1+0x420], R11 ;  /* 0x0004200b01007387 */ /* 0x0041e80000100800 */
[----:B0-----:R-:W2:Y:S04]  /*6fe0*/  LDL.LU R11, [R1+0x120] ;  /* 0x00012000010b7983 */ /* 0x001ea80000300800 */
[----:B-1----:R-:W-:Y:S04]  /*6ff0*/  STL [R1+0x41c], R0 ;  /* 0x00041c0001007387 */ /* 0x002fe80000100800 */
[----:B------:R-:W4:Y:S04]  /*7000*/  LDL.LU R12, [R1+0x11c] ;  /* 0x00011c00010c7983 */ /* 0x000f280000300800 */
[----:B------:R-:W4:Y:S04]  /*7010*/  LDL.LU R13, [R1+0x118] ;  /* 0x00011800010d7983 */ /* 0x000f280000300800 */
[----:B------:R-:W4:Y:S04]  /*7020*/  LDL.LU R14, [R1+0x114] ;  /* 0x00011400010e7983 */ /* 0x000f280000300800 */
[----:B------:R-:W4:Y:S04]  /*7030*/  LDL.LU R15, [R1+0x110] ;  /* 0x00011000010f7983 */ /* 0x000f280000300800 */
[----:B------:R-:W4:Y:S04]  /*7040*/  LDL.LU R20, [R1+0x7c] ;  /* 0x00007c0001147983 */ /* 0x000f280000300800 */
[----:B------:R-:W4:Y:S04]  /*7050*/  LDL.LU R21, [R1+0x78] ;  /* 0x0000780001157983 */ /* 0x000f280000300800 */
[----:B------:R-:W4:Y:S04]  /*7060*/  LDL.LU R22, [R1+0x74] ;  /* 0x0000740001167983 */ /* 0x000f280000300800 */
[----:B------:R-:W4:Y:S04]  /*7070*/  LDL.LU R23, [R1+0x70] ;  /* 0x0000700001177983 */ /* 0x000f280000300800 */
[----:B------:R-:W0:Y:S04]  /*7080*/  LDS.U8 R0, [R2+UR5+0x1080] ;  /* 0x0010800502007984 */ /* 0x000e280008000000 */
[----:B------:R-:W4:Y:S04]  /*7090*/  LDL.LU R18, [R1+0x6c] ;  /* 0x00006c0001127983 */ /* 0x000f280000300800 */
[----:B------:R-:W4:Y:S04]  /*70a0*/  LDL.LU R19, [R1+0x68] ;  /* 0x0000680001137983 */ /* 0x000f280000300800 */
[----:B------:R-:W4:Y:S04]  /*70b0*/  LDL.LU R24, [R1+0x54] ;  /* 0x0000540001187983 */ /* 0x000f280000300800 */
[----:B------:R-:W4:Y:S04]  /*70c0*/  LDL.LU R25, [R1+0x50] ;  /* 0x0000500001197983 */ /* 0x000f280000300800 */
[----:B------:R-:W4:Y:S04]  /*70d0*/  LDL.LU R26, [R1+0x2c] ;  /* 0x00002c00011a7983 */ /* 0x000f280000300800 */
[----:B------:R-:W4:Y:S04]  /*70e0*/  LDL.LU R27, [R1+0x28] ;  /* 0x00002800011b7983 */ /* 0x000f280000300800 */
[----:B------:R-:W-:Y:S04]  /*70f0*/  STL [R1+0x428], R28 ;  /* 0x0004281c01007387 */ /* 0x000fe80000100800 */
[----:B------:R1:W-:Y:S04]  /*7100*/  STL [R1+0x568], R29 ;  /* 0x0005681d01007387 */ /* 0x0003e80000100800 */
[----:B------:R-:W-:Y:S04]  /*7110*/  LDS.U8 R28, [R2+UR5+0x1808] ;  /* 0x00180805021c7984 */ /* 0x000fe80008000000 */
[----:B0-----:R-:W-:Y:S04]  /*7120*/  STL [R1+0x424], R0 ;  /* 0x0004240001007387 */ /* 0x001fe80000100800 */
[----:B------:R-:W0:Y:S04]  /*7130*/  LDS.U8 R0, [R2+UR5+0x1888] ;  /* 0x0018880502007984 */ /* 0x000e280008000000 */
[----:B------:R-:W0:Y:S01]  /*7140*/  LDS.U8 R2, [R2+UR5+0x1880] ;  /* 0x0018800502027984 */ /* 0x000e220008000000 */
[----:B------:R-:W-:Y:S06]  /*7150*/  BAR.SYNC.DEFER_BLOCKING 0x0 ;  /* 0x0000000000007b1d */ /* 0x000fec0000010000 */
[----:B-1----:R-:W4:Y:S04]  /*7160*/  LDL.LU R29, [R1+0x58] ;  /* 0x00005800011d7983 */ /* 0x002f280000300800 */
[----:B0-----:R0:W-:Y:S04]  /*7170*/  STL [R1+0x56c], R0 ;  /* 0x00056c0001007387 */ /* 0x0011e80000100800 */
[----:B0-----:R-:W4:Y:S04]  /*7180*/  LDL.LU R0, [R1+0x5c] ;  /* 0x00005c0001007983 */ /* 0x001f280000300800 */
[----:B------:R0:W-:Y:S04]  /*7190*/  STL [R1+0x570], R28 ;  /* 0x0005701c01007387 */ /* 0x0001e80000100800 */
[----:B0-----:R-:W4:Y:S04]  /*71a0*/  LDL.LU R28, [R1+0x60] ;  /* 0x00006000011c7983 */ /* 0x001f280000300800 */
[----:B------:R0:W-:Y:S04]  /*71b0*/  STL [R1+0x574], R2 ;  /* 0x0005740201007387 */ /* 0x0001e80000100800 */
[----:B0-----:R-:W4:Y:S04]  /*71c0*/  LDL.LU R2, [R1+0x64] ;  /* 0x0000640001027983 */ /* 0x001f280000300800 */
[----:B---3--:R0:W-:Y:S04]  /*71d0*/  STS.U8 [R3+UR5], R10 ;  /* 0x0000000a03007988 */ /* 0x0081e80008000005 */
[----:B0-----:R-:W3:Y:S04]  /*71e0*/  LDL.LU R10, [R1+0x82c] ;  /* 0x00082c00010a7983 */ /* 0x001ee80000300800 */
[----:B--2---:R0:W-:Y:S04]  /*71f0*/  STS.U8 [R3+UR5+0x200], R11 ;  /* 0x0002000b03007988 */ /* 0x0041e80008000005 */
[----:B----4-:R1:W-:Y:S04]  /*7200*/  STS.U8 [R3+UR5+0x400], R12 ;  /* 0x0004000c03007988 */ /* 0x0103e80008000005 */
[----:B0-----:R-:W2:Y:S04]  /*7210*/  LDL.LU R11, [R1+0x828] ;  /* 0x00082800010b7983 */ /* 0x001ea80000300800 */
[----:B------:R0:W-:Y:S04]  /*7220*/  STS.U8 [R3+UR5+0x600], R13 ;  /* 0x0006000d03007988 */ /* 0x0001e80008000005 */
[----:B-1----:R-:W4:Y:S04]  /*7230*/  LDL.LU R12, [R1+0x824] ;  /* 0x00082400010c7983 */ /* 0x002f280000300800 */
[----:B------:R1:W-:Y:S04]  /*7240*/  STS.U8 [R3+UR5+0x800], R14 ;  /* 0x0008000e03007988 */ /* 0x0003e80008000005 */
[----:B0-----:R-:W2:Y:S04]  /*7250*/  LDL.LU R13, [R1+0x820] ;  /* 0x00082000010d7983 */ /* 0x001ea80000300800 */
[----:B------:R0:W-:Y:S04]  /*7260*/  STS.U8 [R3+UR5+0xa00], R15 ;  /* 0x000a000f03007988 */ /* 0x0001e80008000005 */
[----:B-1----:R-:W2:Y:S04]  /*7270*/  LDL.LU R14, [R1+0x81c] ;  /* 0x00081c00010e7983 */ /* 0x002ea80000300800 */
        /* <DEDUP_REMOVED lines=8> */
[----:B0-----:R-:W2:Y:S04]  /*7300*/  LDL.LU R23, [R1+0x808] ;  /* 0x0008080001177983 */ /* 0x001ea80000300800 */
[----:B------:R0:W-:Y:S04]  /*7310*/  STS.U8 [R3+UR5+0x1400], R18 ;  /* 0x0014001203007988 */ /* 0x0001e80008000005 */
[----:B------:R1:W-:Y:S04]  /*7320*/  STS.U8 [R3+UR5+0x1600], R19 ;  /* 0x0016001303007988 */ /* 0x0003e80008000005 */
[----:B0-----:R-:W3:Y:S04]  /*7330*/  LDL.LU R18, [R1+0x804] ;  /* 0x0008040001127983 */ /* 0x001ee80000300800 */
[----:B-1----:R-:W3:Y:S04]  /*7340*/  LDL.LU R19, [R1+0x800] ;  /* 0x0008000001137983 */ /* 0x002ee80000300800 */
[----:B------:R-:W-:Y:S04]  /*7350*/  STS.U8 [R3+UR5+0x1e00], R29 ;  /* 0x001e001d03007988 */ /* 0x000fe80008000005 */
[----:B------:R-:W-:Y:S04]  /*7360*/  STS.U8 [R3+UR5+0x1c00], R0 ;  /* 0x001c000003007988 */ /* 0x000fe80008000005 */
[----:B------:R-:W-:Y:S04]  /*7370*/  STS.U8 [R3+UR5+0x1a00], R28 ;  /* 0x001a001c03007988 */ /* 0x000fe80008000005 */
[----:B------:R0:W-:Y:S04]  /*7380*/  STS.U8 [R3+UR5+0x1800], R2 ;  /* 0x0018000203007988 */ /* 0x0001e80008000005 */
[----:B0-----:R-:W4:Y:S04]  /*7390*/  LDL.LU R2, [R1+0x164] ;  /* 0x0001640001027983 */ /* 0x001f280000300800 */
[----:B------:R-:W4:Y:S04]  /*73a0*/  LDL.LU R28, [R1+0x160] ;  /* 0x00016000011c7983 */ /* 0x000f280000300800 */
[----:B------:R-:W4:Y:S04]  /*73b0*/  LDL.LU R0, [R1+0x16c] ;  /* 0x00016c0001007983 */ /* 0x000f280000300800 */
[----:B------:R-:W4:Y:S04]  /*73c0*/  LDL.LU R29, [R1+0x168] ;  /* 0x00016800011d7983 */ /* 0x000f280000300800 */
[----:B--2---:R0:W-:Y:S04]  /*73d0*/  STS.U8 [R3+UR5+0x2c00], R23 ;  /* 0x002c001703007988 */ /* 0x0041e80008000005 */
[----:B0-----:R-:W2:Y:S04]  /*73e0*/  LDL R23, [R1+0x248] ;  /* 0x0002480001177983 */ /* 0x001ea80000100800 */
[----:B------:R-:W-:Y:S04]  /*73f0*/  STS.U8 [R3+UR5+0x2000], R24 ;  /* 0x0020001803007988 */ /* 0x000fe80008000005 */
[----:B------:R-:W-:Y:S04]  /*7400*/  STS.U8 [R3+UR5+0x2200], R25 ;  /* 0x0022001903007988 */ /* 0x000fe80008000005 */
[----:B------:R-:W-:Y:S04]  /*7410*/  STS.U8 [R3+UR5+0x2400], R26 ;  /* 0x0024001a03007988 */ /* 0x000fe80008000005 */
[----:B------:R-:W-:Y:S04]  /*7420*/  STS.U8 [R3+UR5+0x2600], R27 ;  /* 0x0026001b03007988 */ /* 0x000fe80008000005 */
[----:B---3--:R-:W-:Y:S04]  /*7430*/  STS.U8 [R3+UR5+0x2800], R19 ;  /* 0x0028001303007988 */ /* 0x008fe80008000005 */
[----:B------:R-:W-:Y:S04]  /*7440*/  STS.U8 [R3+UR5+0x2a00], R18 ;  /* 0x002a001203007988 */ /* 0x000fe80008000005 */
[----:B------:R-:W-:Y:S04]  /*7450*/  STS.U8 [R3+UR5+0x2e00], R22 ;  /* 0x002e001603007988 */ /* 0x000fe80008000005 */
[----:B------:R-:W-:Y:S04]  /*7460*/  STS.U8 [R3+UR5+0x3000], R21 ;  /* 0x0030001503007988 */ /* 0x000fe80008000005 */
[----:B------:R-:W-:Y:S04]  /*7470*/  STS.U8 [R3+UR5+0x3200], R20 ;  /* 0x0032001403007988 */ /* 0x000fe80008000005 */
[----:B------:R-:W-:Y:S04]  /*7480*/  STS.U8 [R3+UR5+0x3400], R15 ;  /* 0x0034000f03007988 */ /* 0x000fe80008000005 */
[----:B------:R-:W-:Y:S04]  /*7490*/  STS.U8 [R3+UR5+0x3600], R14 ;  /* 0x0036000e03007988 */ /* 0x000fe80008000005 */
[----:B------:R-:W-:Y:S04]  /*74a0*/  STS.U8 [R3+UR5+0x3800], R13 ;  /* 0x0038000d03007988 */ /* 0x000fe80008000005 */
[----:B----4-:R-:W-:Y:S04]  /*74b0*/  STS.U8 [R3+UR5+0x3a00], R12 ;  /* 0x003a000c03007988 */ /* 0x010fe80008000005 */
[----:B------:R-:W-:Y:S04]  /*74c0*/  STS.U8 [R3+UR5+0x3c00], R11 ;  /* 0x003c000b03007988 */ /* 0x000fe80008000005 */
[----:B------:R-:W-:Y:S01]  /*74d0*/  STS.U8 [R3+UR5+0x3e00], R10 ;  /* 0x003e000a03007988 */ /* 0x000fe20008000005 */
[----:B------:R-:W-:Y:S06]  /*74e0*/  BAR.SYNC.DEFER_BLOCKING 0x0 ;  /* 0x0000000000007b1d */ /* 0x000fec0000010000 */
[----:B------:R-:W-:Y:S04]  /*74f0*/  STL [R1+0x4e0], R3 ;  /* 0x0004e00301007387 */ /* 0x000fe80000100800 */
[----:B--2---:R-:W0:Y:S04]  /*7500*/  LDSM.16.M88.4 R24, [R23] ;  /* 0x000000001718783b */ /* 0x004e280000000200 */
[----:B0-----:R-:W-:Y:S01]  /*7510*/  STL.64 [R1+0x110], R24 ;  /* 0x0001101801007387 */ /* 0x001fe20000100a00 */
[----:B------:R-:W-:-:S02]  /*7520*/  IMAD.MOV.U32 R22, RZ, RZ, R24 ;  /* 0x000000ffff167224 */ /* 0x000fc400078e0018 */
[----:B------:R-:W-:Y:S01]  /*7530*/  IMAD.MOV.U32 R21, RZ, RZ, R25 ;  /* 0x000000ffff157224 */ /* 0x000fe200078e0019 */
[----:B------:R-:W-:Y:S04]  /*7540*/  STL.64 [R1+0x118], R26 ;  /* 0x0001181a01007387 */ /* 0x000fe80000100a00 */
[----:B------:R-:W0:Y:S04]  /*7550*/  LDSM.16.M88.4 R24, [R23+0x1000] ;  /* 0x001000001718783b */ /* 0x000e280000000200 */
[----:B0-----:R0:W-:Y:S01]  /*7560*/  STL.64 [R1+0x120], R24 ;  /* 0x0001201801007387 */ /* 0x0011e20000100a00 */
[----:B------:R-:W-:-:S02]  /*7570*/  IMAD.MOV.U32 R20, RZ, RZ, R24 ;  /* 0x000000ffff147224 */ /* 0x000fc400078e0018 */
[----:B------:R-:W-:Y:S01]  /*7580*/  IMAD.MOV.U32 R11, RZ, RZ, R25 ;  /* 0x000000ffff0b7224 */ /* 0x000fe200078e0019 */
[----:B------:R1:W-:Y:S04]  /*7590*/  STL.64 [R1+0x128], R26 ;  /* 0x0001281a01007387 */ /* 0x0003e80000100a00 */
[----:B0-----:R-:W2:Y:S04]  /*75a0*/  LDL.LU.64 R24, [R1] ;  /* 0x0000000001187983 */ /* 0x001ea80000300a00 */
[----:B-1----:R-:W2:Y:S01]  /*75b0*/  LDL.LU.64 R26, [R1+0x8] ;  /* 0x00000800011a7983 */ /* 0x002ea20000300a00 */
[----:B------:R-:W-:-:S02]  /*75c0*/  IMAD R12, R4, 0x100, R5 ;  /* 0x00000100040c7824 */ /* 0x000fc400078e0205 */
[----:B------:R-:W-:Y:S02]  /*75d0*/  IMAD R13, R6, 0x100, R7 ;  /* 0x00000100060d7824 */ /* 0x000fe400078e0207 */
[----:B------:R-:W0:Y:S01]  /*75e0*/  LDSM.16.M88.4 R4, [R23+0x2000] ;  /* 0x002000001704783b */ /* 0x000e220000000200 */
[----:B------:R-:W-:-:S03]  /*75f0*/  IMAD R15, R16, 0x100, R17 ;  /* 0x00000100100f7824 */ /* 0x000fc600078e0211 */
[----:B------:R-:W3:Y:S01]  /*7600*/  LDL.LU.64 R16, [R1+0x90] ;  /* 0x0000900001107983 */ /* 0x000ee20000300a00 */
[----:B------:R-:W-:-:S03]  /*7610*/  IMAD R14, R8, 0x100, R9 ;  /* 0x00000100080e7824 */ /* 0x000fc600078e0209 */
[----:B------:R-:W3:Y:S04]  /*7620*/  LDL.LU.64 R18, [R1+0x98] ;  /* 0x0000980001127983 */ /* 0x000ee80000300a00 */
[----:B0-----:R-:W-:Y:S01]  /*7630*/  STL.64 [R1+0x130], R4 ;  /* 0x0001300401007387 */ /* 0x001fe20000100a00 */
[----:B------:R-:W-:Y:S02]  /*7640*/  IMAD.MOV.U32 R8, RZ, RZ, R4 ;  /* 0x000000ffff087224 */ /* 0x000fe400078e0004 */
[----:B------:R-:W-:Y:S01]  /*7650*/  IMAD.MOV.U32 R9, RZ, RZ, R5 ;  /* 0x000000ffff097224 */ /* 0x000fe200078e0005 */
[----:B------:R-:W-:Y:S04]  /*7660*/  STL.64 [R1+0x138], R6 ;  /* 0x0001380601007387 */ /* 0x000fe80000100a00 */
[----:B------:R-:W0:Y:S01]  /*7670*/  LDSM.16.M88.4 R4, [R23+0x3000] ;  /* 0x003000001704783b */ /* 0x000e220000000200 */
[----:B------:R-:W-:-:S02]  /*7680*/  F2FP.F16.E5M2.UNPACK_B R12, R12 ;  /* 0x0000000cff0c723e */ /* 0x000fc400020004ff */
[----:B------:R-:W-:Y:S02]  /*7690*/  F2FP.F16.E5M2.UNPACK_B R13, R13 ;  /* 0x0000000dff0d723e */ /* 0x000fe400020004ff */
[----:B------:R-:W-:Y:S02]  /*76a0*/  F2FP.F16.E5M2.UNPACK_B R14, R14 ;  /* 0x0000000eff0e723e */ /* 0x000fe400020004ff */
[----:B------:R-:W-:Y:S01]  /*76b0*/  F2FP.F16.E5M2.UNPACK_B R15, R15 ;  /* 0x0000000fff0f723e */ /* 0x000fe200020004ff */
[----:B0-----:R-:W-:Y:S01]  /*76c0*/  IMAD.MOV.U32 R10, RZ, RZ, R4 ;  /* 0x000000ffff0a7224 */ /* 0x001fe200078e0004 */
[----:B------:R0:W-:Y:S01]  /*76d0*/  STL.64 [R1+0x140], R4 ;  /* 0x0001400401007387 */ /* 0x0001e20000100a00 */
[----:B------:R-:W-:Y:S01]  /*76e0*/  IMAD.MOV.U32 R3, RZ, RZ, R5 ;  /* 0x000000ffff037224 */ /* 0x000fe200078e0005 */
[----:B0-----:R-:W-:Y:S02]  /*76f0*/  F2FP.F16.E5M2.UNPACK_B R4, R22 ;  /* 0x00000016ff04723e */ /* 0x001fe400020004ff */
[----:B------:R-:W-:Y:S01]  /*7700*/  F2FP.F16.E5M2.UNPACK_B R5, R21 ;  /* 0x00000015ff05723e */ /* 0x000fe200020004ff */
[----:B------:R-:W-:Y:S06]  /*7710*/  STL.64 [R1+0x148], R6 ;  /* 0x0001480601007387 */ /* 0x000fec0000100a00 */
[----:B--2---:R-:W-:-:S15]  /*7720*/  HMMA.16816.F32 R24, R12, R4, R24 ;  /* 0x000000040c18723c */ /* 0x004fde0000001818 */
[----:B------:R-:W-:-:S04]  /*7730*/  NOP ;  /* 0x0000000000007918 */ /* 0x000fc80000000000 */
[----:B------:R0:W-:Y:S04]  /*7740*/  STL.64 [R1], R24 ;  /* 0x0000001801007387 */ /* 0x0001e80000100a00 */
[----:B------:R1:W-:Y:S04]  /*7750*/  STL.64 [R1+0x8], R26 ;  /* 0x0000081a01007387 */ /* 0x0003e80000100a00 */
[----:B0-----:R-:W2:Y:S04]  /*7760*/  LDL.LU.64 R24, [R1+0xe0] ;  /* 0x0000e00001187983 */ /* 0x001ea80000300a00 */
[----:B-1----:R-:W2:Y:S01]  /*7770*/  LDL.LU.64 R26, [R1+0xe8] ;  /* 0x0000e800011a7983 */ /* 0x002ea20000300a00 */
[----:B------:R-:W-:-:S02]  /*7780*/  F2FP.F16.E5M2.UNPACK_B R6, R20 ;  /* 0x00000014ff06723e */ /* 0x000fc400020004ff */
[----:B------:R-:W-:-:S07]  /*7790*/  F2FP.F16.E5M2.UNPACK_B R7, R11 ;  /* 0x0000000bff07723e */ /* 0x000fce00020004ff */
[----:B---3--:R-:W-:Y:S01]  /*77a0*/  HMMA.16816.F32 R20, R12, R6, R16 ;  /* 0x000000060c14723c */ /* 0x008fe20000001810 */
[----:B------:R-:W-:Y:S02]  /*77b0*/  F2FP.F16.E5M2.UNPACK_B R8, R8 ;  /* 0x00000008ff08723e */ /* 0x000fe400020004ff */
[----:B------:R-:W-:-:S15]  /*77c0*/  F2FP.F16.E5M2.UNPACK_B R9, R9 ;  /* 0x00000009ff09723e */ /* 0x000fde00020004ff */
[----:B------:R-:W-:Y:S01]  /*77d0*/  NOP ;  /* 0x0000000000007918 */ /* 0x000fe20000000000 */
[----:B------:R-:W-:Y:S02]  /*77e0*/  IMAD.MOV.U32 R19, RZ, RZ, R23 ;  /* 0x000000ffff137224 */ /* 0x000fe400078e0017 */
[----:B------:R-:W-:Y:S02]  /*77f0*/  IMAD.MOV.U32 R18, RZ, RZ, R22 ;  /* 0x000000ffff127224 */ /* 0x000fe400078e0016 */
[----:B------:R-:W-:Y:S02]  /*7800*/  IMAD.MOV.U32 R16, RZ, RZ, R20 ;  /* 0x000000ffff107224 */ /* 0x000fe400078e0014 */
[----:B------:R-:W-:Y:S02]  /*7810*/  IMAD.MOV.U32 R17, RZ, RZ, R21 ;  /* 0x000000ffff117224 */ /* 0x000fe400078e0015 */
[----:B------:R-:W3:Y:S04]  /*7820*/  LDL.LU.64 R20, [R1+0xc0] ;  /* 0x0000c00001147983 */ /* 0x000ee80000300a00 */
[----:B------:R-:W3:Y:S04]  /*7830*/  LDL.LU.64 R22, [R1+0xc8] ;  /* 0x0000c80001167983 */ /* 0x000ee80000300a00 */
[----:B------:R-:W-:Y:S04]  /*7840*/  STL [R1+0x78c], R19 ;  /* 0x00078c1301007387 */ /* 0x000fe80000100800 */
[----:B------:R-:W-:Y:S04]  /*7850*/  STL [R1+0x788], R18 ;  /* 0x0007881201007387 */ /* 0x000fe80000100800 */
[----:B------:R-:W-:Y:S04]  /*7860*/  STL [R1+0x784], R17 ;  /* 0x0007841101007387 */ /* 0x000fe80000100800 */
[----:B------:R0:W-:Y:S04]  /*7870*/  STL [R1+0x780], R16 ;  /* 0x0007801001007387 */ /* 0x0001e80000100800 */
[----:B0-----:R-:W4:Y:S04]  /*7880*/  LDL.LU.64 R16, [R1+0xd0] ;  /* 0x0000d00001107983 */ /* 0x001f280000300a00 */
[----:B------:R-:W4:Y:S01]  /*7890*/  LDL.LU.64 R18, [R1+0xd8] ;  /* 0x0000d80001127983 */ /* 0x000f220000300a00 */
[----:B--2---:R-:W-:-:S15]  /*78a0*/  HMMA.16816.F32 R24, R12, R8, R24 ;  /* 0x000000080c18723c */ /* 0x004fde0000001818 */
[----:B------:R-:W-:-:S04]  /*78b0*/  NOP ;  /* 0x0000000000007918 */ /* 0x000fc80000000000 */
[----:B------:R-:W-:Y:S04]  /*78c0*/  STL.64 [R1+0x70], R24 ;  /* 0x0000701801007387 */ /* 0x000fe80000100a00 */
[----:B------:R0:W-:Y:S04]  /*78d0*/  STL.64 [R1+0x78], R26 ;  /* 0x0000781a01007387 */ /* 0x0001e80000100a00 */
[----:B0-----:R-:W2:Y:S04]  /*78e0*/  LDL.LU.64 R26, [R1+0x7f8] ;  /* 0x0007f800011a7983 */ /* 0x001ea80000300a00 */
[----:B------:R-:W3:Y:S01]  /*78f0*/  LDL.LU.64 R24, [R1+0x7f0] ;  /* 0x0007f00001187983 */ /* 0x000ee20000300a00 */
[----:B------:R-:W-:-:S02]  /*7900*/  F2FP.F16.E5M2.UNPACK_B R10, R10 ;  /* 0x0000000aff0a723e */ /* 0x000fc400020004ff */
[----:B------:R-:W-:-:S07]  /*7910*/  F2FP.F16.E5M2.UNPACK_B R11, R3 ;  /* 0x00000003ff0b723e */ /* 0x000fce00020004ff */
[----:B----4-:R-:W-:Y:S01]  /*7920*/  HMMA.16816.F32 R16, R12, R10, R16 ;  /* 0x0000000a0c10723c */ /* 0x010fe20000001810 */
[----:B------:R-:W-:Y:S02]  /*7930*/  IMAD R12, R28, 0x100, R2 ;  /* 0x000001001c0c7824 */ /* 0x000fe400078e0202 */
[----:B------:R-:W-:-:S03]  /*7940*/  IMAD R13, R29, 0x100, R0 ;  /* 0x000001001d0d7824 */ /* 0x000fc600078e0200 */
[----:B------:R-:W-:Y:S02]  /*7950*/  F2FP.F16.E5M2.UNPACK_B R12, R12 ;  /* 0x0000000cff0c723e */ /* 0x000fe400020004ff */
[----:B------:R-:W-:-:S11]  /*7960*/  F2FP.F16.E5M2.UNPACK_B R13, R13 ;  /* 0x0000000dff0d723e */ /* 0x000fd600020004ff */
[----:B------:R-:W-:Y:S04]  /*7970*/  STL.64 [R1+0x50], R16 ;  /* 0x0000501001007387 */ /* 0x000fe80000100a00 */
[----:B------:R-:W-:Y:S01]  /*7980*/  STL.64 [R1+0x58], R18 ;  /* 0x0000581201007387 */ /* 0x000fe20000100a00 */
[----:B--2---:R-:W-:Y:S02]  /*7990*/  IMAD R14, R26, 0x100, R27 ;  /* 0x000001001a0e7824 */ /* 0x004fe400078e021b */
[----:B---3--:R-:W-:-:S03]  /*79a0*/  IMAD R15, R24, 0x100, R25 ;  /* 0x00000100180f7824 */ /* 0x008fc600078e0219 */
[----:B------:R-:W-:Y:S01]  /*79b0*/  F2FP.F16.E5M2.UNPACK_B R14, R14 ;  /* 0x0000000eff0e723e */ /* 0x000fe200020004ff */
[----:B------:R-:W2:Y:S01]  /*79c0*/  LDL.LU.64 R24, [R1+0x80] ;  /* 0x0000800001187983 */ /* 0x000ea20000300a00 */
[----:B------:R-:W-:-:S03]  /*79d0*/  F2FP.F16.E5M2.UNPACK_B R15, R15 ;  /* 0x0000000fff0f723e */ /* 0x000fc600020004ff */
[----:B------:R-:W2:Y:S04]  /*79e0*/  LDL.LU.64 R26, [R1+0x88] ;  /* 0x00008800011a7983 */ /* 0x000ea80000300a00 */
[----:B------:R0:W-:Y:S01]  /*79f0*/  STL [R1+0x7e4], R4 ;  /* 0x0007e40401007387 */ /* 0x0001e20000100800 */
[----:B------:R-:W-:Y:S03]  /*7a00*/  HMMA.16816.F32 R20, R12, R4, R20 ;  /* 0x000000040c14723c */ /* 0x000fe60000001814 */
[----:B0-----:R-:W3:Y:S04]  /*7a10*/  LDL.LU R4, [R1+0x184] ;  /* 0x0001840001047983 */ /* 0x001ee80000300800 */
[----:B---3--:R0:W-:Y:S04]  /*7a20*/  STL [R1+0x7e8], R4 ;  /* 0x0007e80401007387 */ /* 0x0081e80000100800 */
[----:B0-----:R-:W3:Y:S08]  /*7a30*/  LDL.LU R4, [R1+0x17c] ;  /* 0x00017c0001047983 */ /* 0x001ef00000300800 */
[----:B------:R-:W-:-:S02]  /*7a40*/  IMAD.MOV.U32 R19, RZ, RZ, R20 ;  /* 0x000000ffff137224 */ /* 0x000fc400078e0014 */
[----:B------:R-:W-:Y:S01]  /*7a50*/  IMAD.MOV.U32 R18, RZ, RZ, R21 ;  /* 0x000000ffff127224 */ /* 0x000fe200078e0015 */
[----:B---3--:R0:W-:Y:S04]  /*7a60*/  STL [R1+0x7ec], R4 ;  /* 0x0007ec0401007387 */ /* 0x0081e80000100800 */
[----:B0-----:R-:W3:Y:S04]  /*7a70*/  LDL.LU R4, [R1+0x174] ;  /* 0x0001740001047983 */ /* 0x001ee80000300800 */
[----:B------:R0:W-:Y:S04]  /*7a80*/  STL [R1+0x7e0], R5 ;  /* 0x0007e00501007387 */ /* 0x0001e80000100800 */
[----:B0-----:R-:W4:Y:S04]  /*7a90*/  LDL.LU R5, [R1+0x18c] ;  /* 0x00018c0001057983 */ /* 0x001f280000300800 */
[----:B------:R-:W2:Y:S04]  /*7aa0*/  LDL.LU R20, [R1+0x190] ;  /* 0x0001900001147983 */ /* 0x000ea80000300800 */
[----:B------:R-:W2:Y:S01]  /*7ab0*/  LDL.LU R21, [R1+0x198] ;  /* 0x0001980001157983 */ /* 0x000ea20000300800 */
[----:B------:R-:W-:-:S03]  /*7ac0*/  IMAD.MOV.U32 R17, RZ, RZ, R22 ;  /* 0x000000ffff117224 */ /* 0x000fc600078e0016 */
[----:B--2---:R0:W-:Y:S04]  /*7ad0*/  STL [R1+0x7c8], R21 ;  /* 0x0007c81501007387 */ /* 0x0041e80000100800 */
[----:B0-----:R-:W2:Y:S04]  /*7ae0*/  LDL.LU R21, [R1+0x194] ;  /* 0x0001940001157983 */ /* 0x001ea80000300800 */
[----:B------:R-:W2:Y:S04]  /*7af0*/  LDL.LU R22, [R1+0x1a0] ;  /* 0x0001a00001167983 */ /* 0x000ea80000300800 */
[----:B--2---:R0:W-:Y:S04]  /*7b00*/  STL [R1+0x7c4], R22 ;  /* 0x0007c41601007387 */ /* 0x0041e80000100800 */
[----:B0-----:R-:W2:Y:S04]  /*7b10*/  LDL.LU R22, [R1+0x19c] ;  /* 0x00019c0001167983 */ /* 0x001ea80000300800 */
[----:B------:R-:W2:Y:S01]  /*7b20*/  LDL.LU R3, [R1+0x1ac] ;  /* 0x0001ac0001037983 */ /* 0x000ea20000300800 */
[----:B------:R-:W-:-:S03]  /*7b30*/  IMAD.MOV.U32 R16, RZ, RZ, R23 ;  /* 0x000000ffff107224 */ /* 0x000fc600078e0017 */
[----:B--2---:R0:W-:Y:S04]  /*7b40*/  STL [R1+0x7c0], R3 ;  /* 0x0007c00301007387 */ /* 0x0041e80000100800 */
[----:B0-----:R-:W2:Y:S04]  /*7b50*/  LDL.LU R3, [R1+0x1a4] ;  /* 0x0001a40001037983 */ /* 0x001ea80000300800 */
[----:B------:R-:W2:Y:S04]  /*7b60*/  LDL.LU R23, [R1+0x1a8] ;  /* 0x0001a80001177983 */ /* 0x000ea80000300800 */
[----:B--2---:R-:W-:Y:S04]  /*7b70*/  STL.64 [R1+0x7d8], R22 ;  /* 0x0007d81601007387 */ /* 0x004fe80000100a00 */
[----:B------:R0:W-:Y:S04]  /*7b80*/  STL.64 [R1+0x7d0], R20 ;  /* 0x0007d01401007387 */ /* 0x0001e80000100a00 */
[----:B0-----:R-:W2:Y:S04]  /*7b90*/  LDL.LU.64 R20, [R1+0xa0] ;  /* 0x0000a00001147983 */ /* 0x001ea80000300a00 */
[----:B------:R-:W2:Y:S04]  /*7ba0*/  LDL.LU.64 R22, [R1+0xa8] ;  /* 0x0000a80001167983 */ /* 0x000ea80000300a00 */
[----:B------:R-:W-:Y:S04]  /*7bb0*/  STL.64 [R1+0x7a8], R18 ;  /* 0x0007a81201007387 */ /* 0x000fe80000100a00 */
[----:B------:R0:W-:Y:S04]  /*7bc0*/  STL.64 [R1+0x7a0], R16 ;  /* 0x0007a01001007387 */ /* 0x0001e80000100a00 */
[----:B0-----:R-:W2:Y:S04]  /*7bd0*/  LDL.LU.64 R16, [R1+0xb0] ;  /* 0x0000b00001107983 */ /* 0x001ea80000300a00 */
[----:B------:R-:W2:Y:S01]  /*7be0*/  LDL.LU.64 R18, [R1+0xb8] ;  /* 0x0000b80001127983 */ /* 0x000ea20000300a00 */
[C---:B------:R-:W-:Y:S08]  /*7bf0*/  HMMA.16816.F32 R24, R12.reuse, R10, R24 ;  /* 0x0000000a0c18723c */ /* 0x040ff00000001818 */
[----:B--2---:R-:W-:-:S15]  /*7c00*/  HMMA.16816.F32 R16, R12, R6, R16 ;  /* 0x000000060c10723c */ /* 0x004fde0000001810 */
[----:B------:R-:W-:-:S04]  /*7c10*/  NOP ;  /* 0x0000000000007918 */ /* 0x000fc80000000000 */
[----:B------:R-:W-:Y:S04]  /*7c20*/  STL.64 [R1+0xb0], R16 ;  /* 0x0000b01001007387 */ /* 0x000fe80000100a00 */
[----:B------:R0:W-:Y:S02]  /*7c30*/  STL.64 [R1+0xb8], R18 ;  /* 0x0000b81201007387 */ /* 0x0001e40000100a00 */
[----:B0-----:R-:W-:Y:S02]  /*7c40*/  HMMA.16816.F32 R16, R12, R8, R20 ;  /* 0x000000080c10723c */ /* 0x001fe40000001814 */
[----:B------:R-:W2:Y:S04]  /*7c50*/  LDL.LU.64 R20, [R1+0xf0] ;  /* 0x0000f00001147983 */ /* 0x000ea80000300a00 */
[----:B------:R-:W2:-:S13]  /*7c60*/  LDL.LU.64 R22, [R1+0xf8] ;  /* 0x0000f80001167983 */ /* 0x000e9a0000300a00 */
[----:B------:R0:W-:Y:S04]  /*7c70*/  STL.64 [R1+0xa0], R16 ;  /* 0x0000a01001007387 */ /* 0x0001e80000100a00 */
[----:B------:R1:W-:Y:S04]  /*7c80*/  STL.64 [R1+0xa8], R18 ;  /* 0x0000a81201007387 */ /* 0x0003e80000100a00 */
[----:B0-----:R-:W2:Y:S04]  /*7c90*/  LDL.LU.64 R16, [R1+0x150] ;  /* 0x0001500001107983 */ /* 0x001ea80000300a00 */
[----:B-1----:R-:W2:Y:S04]  /*7ca0*/  LDL.LU.64 R18, [R1+0x158] ;  /* 0x0001580001127983 */ /* 0x002ea80000300a00 */
[----:B------:R-:W3:Y:S04]  /*7cb0*/  LDL.LU R12, [R1+0x170] ;  /* 0x00017000010c7983 */ /* 0x000ee80000300800 */
[----:B------:R-:W2:Y:S04]  /*7cc0*/  LDL.LU R13, [R1+0x178] ;  /* 0x00017800010d7983 */ /* 0x000ea80000300800 */
[----:B------:R0:W-:Y:S04]  /*7cd0*/  STL.64 [R1+0x60], R24 ;  /* 0x0000601801007387 */ /* 0x0001e80000100a00 */
[----:B------:R1:W-:Y:S04]  /*7ce0*/  STL.64 [R1+0x68], R26 ;  /* 0x0000681a01007387 */ /* 0x0003e80000100a00 */
[----:B------:R-:W2:Y:S04]  /*7cf0*/  LDL.LU R14, [R1+0x180] ;  /* 0x00018000010e7983 */ /* 0x000ea80000300800 */
[----:B------:R-:W4:Y:S04]  /*7d00*/  LDL.LU R15, [R1+0x188] ;  /* 0x00018800010f7983 */ /* 0x000f280000300800 */
[----:B0-----:R-:W2:Y:S04]  /*7d10*/  LDL.LU.64 R24, [R1+0x100] ;  /* 0x0001000001187983 */ /* 0x001ea80000300a00 */
[----:B-1----:R-:W2:Y:S04]  /*7d20*/  LDL.LU.64 R26, [R1+0x108] ;  /* 0x00010800011a7983 */ /* 0x002ea80000300a00 */
[----:B------:R-:W2:Y:S04]  /*7d30*/  LDL.LU R2, [R1+0x1c4] ;  /* 0x0001c40001027983 */ /* 0x000ea80000300800 */
[----:B------:R-:W2:Y:S04]  /*7d40*/  LDL.LU R28, [R1+0x1c0] ;  /* 0x0001c000011c7983 */ /* 0x000ea80000300800 */
[----:B------:R-:W2:Y:S04]  /*7d50*/  LDL.LU R0, [R1+0x1cc] ;  /* 0x0001cc0001007983 */ /* 0x000ea80000300800 */
[----:B------:R-:W2:Y:S01]  /*7d60*/  LDL.LU R29, [R1+0x1c8] ;  /* 0x0001c800011d7983 */ /* 0x000ea20000300800 */
[----:B---3--:R-:W-:-:S03]  /*7d70*/  IMAD R12, R12, 0x100, R4 ;  /* 0x000001000c0c7824 */ /* 0x008fc600078e0204 */
[----:B------:R-:W2:Y:S02]  /*7d80*/  LDL.LU R4, [R1+0x7ec] ;  /* 0x0007ec0001047983 */ /* 0x000ea40000300800 */
[----:B--2---:R-:W-:Y:S02]  /*7d90*/  IMAD R13, R13, 0x100, R4 ;  /* 0x000001000d0d7824 */ /* 0x004fe400078e0204 */
[----:B------:R-:W2:Y:S01]  /*7da0*/  LDL.LU R4, [R1+0x7e8] ;  /* 0x0007e80001047983 */ /* 0x000ea20000300800 */
[----:B----4-:R-:W-:Y:S01]  /*7db0*/  IMAD R15, R15, 0x100, R5 ;  /* 0x000001000f0f7824 */ /* 0x010fe200078e0205 */
[----:B------:R-:W-:Y:S02]  /*7dc0*/  F2FP.F16.E5M2.UNPACK_B R12, R12 ;  /* 0x0000000cff0c723e */ /* 0x000fe400020004ff */
[----:B------:R-:W-:Y:S01]  /*7dd0*/  F2FP.F16.E5M2.UNPACK_B R13, R13 ;  /* 0x0000000dff0d723e */ /* 0x000fe200020004ff */
[----:B--2---:R-:W-:Y:S02]  /*7de0*/  IMAD R14, R14, 0x100, R4 ;  /* 0x000001000e0e7824 */ /* 0x004fe400078e0204 */
[----:B------:R-:W2:Y:S04]  /*7df0*/  LDL.LU R4, [R1+0x7e4] ;  /* 0x0007e40001047983 */ /* 0x000ea80000300800 */
[----:B------:R-:W2:Y:S01]  /*7e00*/  LDL.LU R5, [R1+0x7e0] ;  /* 0x0007e00001057983 */ /* 0x000ea20000300800 */
[----:B------:R-:W-:-:S02]  /*7e10*/  F2FP.F16.E5M2.UNPACK_B R14, R14 ;  /* 0x0000000eff0e723e */ /* 0x000fc400020004ff */
[----:B------:R-:W-:-:S07]  /*7e20*/  F2FP.F16.E5M2.UNPACK_B R15, R15 ;  /* 0x0000000fff0f723e */ /* 0x000fce00020004ff */
[----:B--2---:R-:W-:-:S15]  /*7e30*/  HMMA.16816.F32 R20, R12, R4, R20 ;  /* 0x000000040c14723c */ /* 0x004fde0000001814 */
[----:B------:R-:W-:-:S04]  /*7e40*/  NOP ;  /* 0x0000000000007918 */ /* 0x000fc80000000000 */
[----:B------:R-:W-:Y:S04]  /*7e50*/  STL.64 [R1+0xf0], R20 ;  /* 0x0000f01401007387 */ /* 0x000fe80000100a00 */
[----:B------:R0:W-:Y:S04]  /*7e60*/  STL.64 [R1+0xf8], R22 ;  /* 0x0000f81601007387 */ /* 0x0001e80000100a00 */
[----:B0-----:R-:W2:Y:S04]  /*7e70*/  LDL.LU.64 R22, [R1+0x7d8] ;  /* 0x0007d80001167983 */ /* 0x001ea80000300a00 */
[----:B------:R-:W3:Y:S01]  /*7e80*/  LDL.LU.64 R20, [R1+0x7d0] ;  /* 0x0007d00001147983 */ /* 0x000ee20000300a00 */
[C---:B------:R-:W-:Y:S08]  /*7e90*/  HMMA.16816.F32 R16, R12.reuse, R6, R16 ;  /* 0x000000060c10723c */ /* 0x040ff00000001810 */
[----:B------:R-:W-:Y:S01]  /*7ea0*/  HMMA.16816.F32 R24, R12, R8, R24 ;  /* 0x000000080c18723c */ /* 0x000fe20000001818 */
[----:B------:R-:W-:Y:S04]  /*7eb0*/  STL.64 [R1+0x7b8], R6 ;  /* 0x0007b80601007387 */ /* 0x000fe80000100a00 */
[----:B------:R0:W-:Y:S06]  /*7ec0*/  STL.64 [R1+0x7b0], R4 ;  /* 0x0007b00401007387 */ /* 0x0001ec0000100a00 */
[----:B------:R1:W-:Y:S04]  /*7ed0*/  STL.64 [R1+0xe0], R16 ;  /* 0x0000e01001007387 */ /* 0x0003e80000100a00 */
[----:B------:R4:W-:Y:S04]  /*7ee0*/  STL.64 [R1+0xe8], R18 ;  /* 0x0000e81201007387 */ /* 0x0009e80000100a00 */
[----:B0-----:R-:W2:Y:S04]  /*7ef0*/  LDL.LU.64 R4, [R1+0x40] ;  /* 0x0000400001047983 */ /* 0x001ea80000300a00 */
[----:B------:R-:W2:Y:S04]  /*7f00*/  LDL.LU.64 R6, [R1+0x48] ;  /* 0x0000480001067983 */ /* 0x000ea80000300a00 */
[----:B-1----:R-:W2:Y:S04]  /*7f10*/  LDL.LU.64 R16, [R1+0x30] ;  /* 0x0000300001107983 */ /* 0x002ea80000300a00 */
[----:B----4-:R-:W4:Y:S04]  /*7f20*/  LDL.LU.64 R18, [R1+0x38] ;  /* 0x0000380001127983 */ /* 0x010f280000300a00 */
[----:B------:R0:W-:Y:S04]  /*7f30*/  STL.64 [R1+0xd0], R24 ;  /* 0x0000d01801007387 */ /* 0x0001e80000100a00 */
[----:B------:R1:W-:Y:S04]  /*7f40*/  STL.64 [R1+0xd8], R26 ;  /* 0x0000d81a01007387 */ /* 0x0003e80000100a00 */
[----:B0-----:R-:W2:Y:S04]  /*7f50*/  LDL.LU.64 R24, [R1+0x10] ;  /* 0x0000100001187983 */ /* 0x001ea80000300a00 */
[----:B-1----:R-:W2:Y:S01]  /*7f60*/  LDL.LU.64 R26, [R1+0x18] ;  /* 0x00001800011a7983 */ /* 0x002ea20000300a00 */
[----:B---3--:R-:W-:-:S03]  /*7f70*/  IMAD R20, R20, 0x100, R21 ;  /* 0x0000010014147824 */ /* 0x008fc600078e0215 */
[----:B------:R-:W2:Y:S02]  /*7f80*/  LDL.LU R21, [R1+0x7c8] ;  /* 0x0007c80001157983 */ /* 0x000ea40000300800 */
[----:B--2---:R-:W-:Y:S02]  /*7f90*/  IMAD R21, R21, 0x100, R22 ;  /* 0x0000010015157824 */ /* 0x004fe400078e0216 */
[----:B------:R-:W2:Y:S01]  /*7fa0*/  LDL.LU R22, [R1+0x7c4] ;  /* 0x0007c40001167983 */ /* 0x000ea20000300800 */
[----:B------:R-:W-:Y:S01]  /*7fb0*/  HMMA.16816.F32 R12, R12, R10, R4 ;  /* 0x0000000a0c0c723c */ /* 0x000fe20000001804 */
[----:B--2---:R-:W-:Y:S02]  /*7fc0*/  IMAD R22, R22, 0x100, R3 ;  /* 0x0000010016167824 */ /* 0x004fe400078e0203 */
[----:B------:R-:W2:Y:S04]  /*7fd0*/  LDL.LU R3, [R1+0x7c0] ;  /* 0x0007c00001037983 */ /* 0x000ea80000300800 */
[----:B------:R-:W3:Y:S04]  /*7fe0*/  LDL.LU.64 R6, [R1+0x7b8] ;  /* 0x0007b80001067983 */ /* 0x000ee80000300a00 */
[----:B------:R-:W4:Y:S08]  /*7ff0*/  LDL.LU.64 R4, [R1+0x7b0] ;  /* 0x0007b00001047983 */ /* 0x000f300000300a00 */
[----:B------:R0:W-:Y:S04]  /*8000*/  STL.64 [R1+0x90], R12 ;  /* 0x0000900c01007387 */ /* 0x0001e80000100a00 */
[----:B------:R1:W-:Y:S01]  /*8010*/  STL.64 [R1+0x98], R14 ;  /* 0x0000980e01007387 */ /* 0x0003e20000100a00 */
[----:B0-----:R-:W-:-:S02]  /*8020*/  F2FP.F16.E5M2.UNPACK_B R12, R20 ;  /* 0x00000014ff0c723e */ /* 0x001fc400020004ff */
[----:B------:R-:W-:Y:S01]  /*8030*/  F2FP.F16.E5M2.UNPACK_B R13, R21 ;  /* 0x00000015ff0d723e */ /* 0x000fe200020004ff */
[----:B------:R-:W3:Y:S01]  /*8040*/  LDL.LU R20, [R1+0x1b8] ;  /* 0x0001b80001147983 */ /* 0x000ee20000300800 */
[----:B-1----:R-:W-:-:S03]  /*8050*/  F2FP.F16.E5M2.UNPACK_B R14, R22 ;  /* 0x00000016ff0e723e */ /* 0x002fc600020004ff */
[----:B------:R-:W3:Y:S04]  /*8060*/  LDL.LU R21, [R1+0x1bc] ;  /* 0x0001bc0001157983 */ /* 0x000ee80000300800 */
[----:B------:R-:W3:Y:S01]  /*8070*/  LDL.LU R22, [R1+0x1b0] ;  /* 0x0001b00001167983 */ /* 0x000ee20000300800 */
[----:B--2---:R-:W-:-:S05]  /*8080*/  IMAD R23, R23, 0x100, R3 ;  /* 0x0000010017177824 */ /* 0x004fca00078e0203 */
[----:B------:R-:W-:Y:S02]  /*8090*/  F2FP.F16.E5M2.UNPACK_B R15, R23 ;  /* 0x00000017ff0f723e */ /* 0x000fe400020004ff */
[----:B------:R-:W2:Y:S05]  /*80a0*/  LDL.LU R23, [R1+0x1b4] ;  /* 0x0001b40001177983 */ /* 0x000eaa0000300800 */
[C---:B----4-:R-:W-:Y:S08]  /*80b0*/  HMMA.16816.F32 R16, R12.reuse, R4, R16 ;  /* 0x000000040c10723c */ /* 0x050ff00000001810 */
[C---:B---3--:R-:W-:Y:S11]  /*80c0*/  HMMA.16816.F32 R4, R12.reuse, R6, R24 ;  /* 0x000000060c04723c */ /* 0x048ff60000001818 */
[----:B------:R-:W-:Y:S01]  /*80d0*/  IMAD.MOV.U32 R3, RZ, RZ, R19 ;  /* 0x000000ffff037224 */ /* 0x000fe200078e0013 */
[----:B------:R-:W-:Y:S04]  /*80e0*/  STL.64 [R1+0x80], R16 ;  /* 0x0000801001007387 */ /* 0x000fe80000100a00 */
[----:B------:R0:W-:Y:S04]  /*80f0*/  STL [R1+0x88], R18 ;  /* 0x0000881201007387 */ /* 0x0001e80000100800 */
[----:B0-----:R-:W3:Y:S04]  /*8100*/  LDL.LU.64 R18, [R1+0x7a8] ;  /* 0x0007a80001127983 */ /* 0x001ee80000300a00 */
[----:B------:R-:W4:Y:S04]  /*8110*/  LDL.LU.64 R16, [R1+0x7a0] ;  /* 0x0007a00001107983 */ /* 0x000f280000300a00 */
[----:B------:R0:W-:Y:S04]  /*8120*/  STL [R1+0x6d0], R3 ;  /* 0x0006d00301007387 */ /* 0x0001e80000100800 */
[----:B------:R-:W2:Y:S04]  /*8130*/  LDL.LU.64 R26, [R1+0x798] ;  /* 0x00079800011a7983 */ /* 0x000ea80000300a00 */
[----:B------:R-:W2:Y:S02]  /*8140*/  LDL.LU.64 R24, [R1+0x790] ;  /* 0x0007900001187983 */ /* 0x000ea40000300a00 */
[----:B--2---:R-:W-:-:S15]  /*8150*/  HMMA.16816.F32 R24, R12, R8, R24 ;  /* 0x000000080c18723c */ /* 0x004fde0000001818 */
[----:B------:R-:W-:-:S04]  /*8160*/  NOP ;  /* 0x0000000000007918 */ /* 0x000fc80000000000 */
[----:B------:R-:W-:Y:S04]  /*8170*/  STL.64 [R1+0x6c8], R26 ;  /* 0x0006c81a01007387 */ /* 0x000fe80000100a00 */
[----:B------:R-:W-:Y:S04]  /*8180*/  STL.64 [R1+0x40], R4 ;  /* 0x0000400401007387 */ /* 0x000fe80000100a00 */
[----:B------:R1:W-:Y:S04]  /*8190*/  STL.64 [R1+0x48], R6 ;  /* 0x0000480601007387 */ /* 0x0003e80000100a00 */
[----:B------:R3:W-:Y:S04]  /*81a0*/  STL.64 [R1+0x6c0], R24 ;  /* 0x0006c01801007387 */ /* 0x0007e80000100a00 */
[----:B0-----:R-:W2:Y:S01]  /*81b0*/  LDL.LU R3, [R1+0x1d8] ;  /* 0x0001d80001037983 */ /* 0x001ea20000300800 */
[----:B-1----:R-:W-:-:S03]  /*81c0*/  IMAD R6, R28, 0x100, R2 ;  /* 0x000001001c067824 */ /* 0x002fc600078e0202 */
[----:B------:R-:W2:Y:S01]  /*81d0*/  LDL.LU R2, [R1+0x1e4] ;  /* 0x0001e40001027983 */ /* 0x000ea20000300800 */
[----:B------:R-:W-:-:S03]  /*81e0*/  IMAD R7, R29, 0x100, R0 ;  /* 0x000001001d077824 */ /* 0x000fc600078e0200 */
[----:B------:R-:W2:Y:S01]  /*81f0*/  LDL.LU R28, [R1+0x1e0] ;  /* 0x0001e000011c7983 */ /* 0x000ea20000300800 */
[----:B---3--:R-:W-:-:S03]  /*8200*/  IMAD.MOV.U32 R24, RZ, RZ, R19 ;  /* 0x000000ffff187224 */ /* 0x008fc600078e0013 */
[----:B------:R-:W3:Y:S01]  /*8210*/  LDL.LU R0, [R1+0x1ec] ;  /* 0x0001ec0001007983 */ /* 0x000ee20000300800 */
[----:B------:R-:W-:-:S03]  /*8220*/  IMAD.MOV.U32 R25, RZ, RZ, R18 ;  /* 0x000000ffff197224 */ /* 0x000fc600078e0012 */
[----:B------:R-:W3:Y:S01]  /*8230*/  LDL.LU R29, [R1+0x1e8] ;  /* 0x0001e800011d7983 */ /* 0x000ee20000300800 */
[----:B----4-:R-:W-:Y:S02]  /*8240*/  IMAD.MOV.U32 R26, RZ, RZ, R17 ;  /* 0x000000ffff1a7224 */ /* 0x010fe400078e0011 */
[----:B------:R-:W-:Y:S01]  /*8250*/  IMAD.MOV.U32 R27, RZ, RZ, R16 ;  /* 0x000000ffff1b7224 */ /* 0x000fe200078e0010 */
[----:B------:R-:W4:Y:S04]  /*8260*/  LDL.LU R19, [R1+0x78c] ;  /* 0x00078c0001137983 */ /* 0x000f280000300800 */
[----:B------:R-:W2:Y:S04]  /*8270*/  LDL.LU R18, [R1+0x788] ;  /* 0x0007880001127983 */ /* 0x000ea80000300800 */
[----:B------:R-:W2:Y:S04]  /*8280*/  LDL.LU R17, [R1+0x784] ;  /* 0x0007840001117983 */ /* 0x000ea80000300800 */
[----:B------:R-:W2:Y:S04]  /*8290*/  LDL.LU R16, [R1+0x780] ;  /* 0x0007800001107983 */ /* 0x000ea80000300800 */
[----:B------:R-:W2:Y:S04]  /*82a0*/  LDL.LU R8, [R1+0x130] ;  /* 0x0001300001087983 */ /* 0x000ea80000300800 */
[----:B------:R-:W2:Y:S04]  /*82b0*/  LDL.LU R9, [R1+0x134] ;  /* 0x0001340001097983 */ /* 0x000ea80000300800 */
[----:B------:R-:W-:Y:S04]  /*82c0*/  STL.64 [R1+0x748], R26 ;  /* 0x0007481a01007387 */ /* 0x000fe80000100a00 */
[----:B------:R0:W-:Y:S04]  /*82d0*/  STL.64 [R1+0x740], R24 ;  /* 0x0007401801007387 */ /* 0x0001e80000100a00 */
[----:B0-----:R-:W2:Y:S04]  /*82e0*/  LDL.LU R24, [R1+0x70] ;  /* 0x0000700001187983 */ /* 0x001ea80000300800 */
[----:B------:R-:W2:Y:S04]  /*82f0*/  LDL.LU R25, [R1+0x74] ;  /* 0x0000740001197983 */ /* 0x000ea80000300800 */
[----:B------:R-:W2:Y:S04]  /*8300*/  LDL.LU R26, [R1+0x78] ;  /* 0x00007800011a7983 */ /* 0x000ea80000300800 */
[----:B------:R-:W2:Y:S04]  /*8310*/  LDL.LU R27, [R1+0x7c] ;  /* 0x00007c00011b7983 */ /* 0x000ea80000300800 */
[----:B--2---:R0:W-:Y:S04]  /*8320*/  STL.64 [R1+0x758], R26 ;  /* 0x0007581a01007387 */ /* 0x0041e80000100a00 */
[----:B------:R1:W-:Y:S01]  /*8330*/  STL.64 [R1+0x750], R24 ;  /* 0x0007501801007387 */ /* 0x0003e20000100a00 */
[----:B0-----:R-:W-:-:S02]  /*8340*/  IMAD.MOV.U32 R26, RZ, RZ, R18 ;  /* 0x000000ffff1a7224 */ /* 0x001fc400078e0012 */
[----:B-1----:R-:W-:Y:S02]  /*8350*/  IMAD.MOV.U32 R24, RZ, RZ, R16 ;  /* 0x000000ffff187224 */ /* 0x002fe400078e0010 */
[----:B------:R-:W2:Y:S01]  /*8360*/  LDL.LU R16, [R1+0x77c] ;  /* 0x00077c0001107983 */ /* 0x000ea20000300800 */
[----:B------:R-:W-:Y:S02]  /*8370*/  IMAD.MOV.U32 R25, RZ, RZ, R17 ;  /* 0x000000ffff197224 */ /* 0x000fe400078e0011 */
[----:B----4-:R-:W-:Y:S01]  /*8380*/  IMAD.MOV.U32 R27, RZ, RZ, R19 ;  /* 0x000000ffff1b7224 */ /* 0x010fe200078e0013 */
[----:B------:R-:W2:Y:S04]  /*8390*/  LDL.LU R17, [R1+0x778] ;  /* 0x0007780001117983 */ /* 0x000ea80000300800 */
[----:B------:R-:W2:Y:S04]  /*83a0*/  LDL.LU R18, [R1+0x774] ;  /* 0x0007740001127983 */ /* 0x000ea80000300800 */
[----:B------:R-:W2:Y:S01]  /*83b0*/  LDL.LU R19, [R1+0x770] ;  /* 0x0007700001137983 */ /* 0x000ea20000300800 */
[----:B------:R-:W-:-:S02]  /*83c0*/  IMAD R4, R22, 0x100, R23 ;  /* 0x0000010016047824 */ /* 0x000fc400078e0217 */
[----:B------:R-:W-:Y:S01]  /*83d0*/  IMAD R5, R20, 0x100, R21 ;  /* 0x0000010014057824 */ /* 0x000fe200078e0215 */
[----:B------:R-:W-:Y:S04]  /*83e0*/  STL.64 [R1+0x768], R26 ;  /* 0x0007681a01007387 */ /* 0x000fe80000100a00 */
[----:B------:R0:W-:Y:S04]  /*83f0*/  STL.64 [R1+0x760], R24 ;  /* 0x0007601801007387 */ /* 0x0001e80000100a00 */
[----:B0-----:R-:W4:Y:S04]  /*8400*/  LDL.LU R24, [R1] ;  /* 0x0000000001187983 */ /* 0x001f280000300800 */
[----:B------:R-:W4:Y:S04]  /*8410*/  LDL.LU R25, [R1+0x4] ;  /* 0x0000040001197983 */ /* 0x000f280000300800 */
[----:B------:R-:W4:Y:S04]  /*8420*/  LDL.LU R26, [R1+0x8] ;  /* 0x00000800011a7983 */ /* 0x000f280000300800 */
[----:B------:R-:W4:Y:S01]  /*8430*/  LDL.LU R27, [R1+0xc] ;  /* 0x00000c00011b7983 */ /* 0x000f220000300800 */
[----:B--2---:R-:W-:Y:S03]  /*8440*/  HMMA.16816.F32 R20, R12, R10, R16 ;  /* 0x0000000a0c14723c */ /* 0x004fe60000001810 */
[----:B------:R-:W2:Y:S04]  /*8450*/  LDL.LU R10, [R1+0x124] ;  /* 0x00012400010a7983 */ /* 0x000ea80000300800 */
[----:B------:R-:W2:Y:S04]  /*8460*/  LDL.LU R11, [R1+0x140] ;  /* 0x00014000010b7983 */ /* 0x000ea80000300800 */
[----:B------:R-:W2:Y:S04]  /*8470*/  LDL.LU R16, [R1+0x144] ;  /* 0x0001440001107983 */ /* 0x000ea80000300800 */
[----:B------:R-:W2:Y:S04]  /*8480*/  LDL.LU R17, [R1+0x1d4] ;  /* 0x0001d40001117983 */ /* 0x000ea80000300800 */
[----:B------:R-:W2:Y:S04]  /*8490*/  LDL.LU R18, [R1+0x1d0] ;  /* 0x0001d00001127983 */ /* 0x000ea80000300800 */
[----:B------:R-:W2:Y:S04]  /*84a0*/  LDL.LU R19, [R1+0x1dc] ;  /* 0x0001dc0001137983 */ /* 0x000ea80000300800 */
[----:B------:R0:W-:Y:S04]  /*84b0*/  STL [R1+0x6bc], R20 ;  /* 0x0006bc1401007387 */ /* 0x0001e80000100800 */
[----:B------:R1:W-:Y:S04]  /*84c0*/  STL [R1+0x6b8], R21 ;  /* 0x0006b81501007387 */ /* 0x0003e80000100800 */
[----:B------:R1:W-:Y:S04]  /*84d0*/  STL [R1+0x6b4], R22 ;  /* 0x0006b41601007387 */ /* 0x0003e80000100800 */
[----:B------:R3:W-:Y:S01]  /*84e0*/  STL [R1+0x6b0], R23 ;  /* 0x0006b01701007387 */ /* 0x0007e20000100800 */
[----:B------:R-:W-:-:S03]  /*84f0*/  F2FP.F16.E5M2.UNPACK_B R12, R4 ;  /* 0x00000004ff0c723e */ /* 0x000fc600020004ff */
[----:B0-----:R-:W2:Y:S01]  /*8500*/  LDL.LU R20, [R1+0x50] ;  /* 0x0000500001147983 */ /* 0x001ea20000300800 */
[----:B------:R-:W-:-:S03]  /*8510*/  F2FP.F16.E5M2.UNPACK_B R13, R5 ;  /* 0x00000005ff0d723e */ /* 0x000fc600020004ff */
[----:B-1----:R-:W2:Y:S04]  /*8520*/  LDL.LU R21, [R1+0x54] ;  /* 0x0000540001157983 */ /* 0x002ea80000300800 */
[----:B------:R-:W2:Y:S04]  /*8530*/  LDL.LU R22, [R1+0x58] ;  /* 0x0000580001167983 */ /* 0x000ea80000300800 */
[----:B---3--:R-:W3:Y:S04]  /*8540*/  LDL.LU R23, [R1+0x5c] ;  /* 0x00005c0001177983 */ /* 0x008ee80000300800 */
[----:B------:R-:W2:Y:S04]  /*8550*/  LDL.LU R4, [R1+0x110] ;  /* 0x0001100001047983 */ /* 0x000ea80000300800 */
[----:B------:R-:W3:Y:S01]  /*8560*/  LDL.LU R5, [R1+0x114] ;  /* 0x0001140001057983 */ /* 0x000ee20000300800 */
[----:B------:R-:W-:-:S02]  /*8570*/  F2FP.F16.E5M2.UNPACK_B R14, R6 ;  /* 0x00000006ff0e723e */ /* 0x000fc400020004ff */
[----:B------:R-:W-:Y:S01]  /*8580*/  F2FP.F16.E5M2.UNPACK_B R15, R7 ;  /* 0x00000007ff0f723e */ /* 0x000fe200020004ff */
[----:B------:R-:W4:Y:S01]  /*8590*/  LDL.LU R6, [R1+0x120] ;  /* 0x0001200001067983 */ /* 0x000f220000300800 */
[----:B--2---:R-:W-:Y:S02]  /*85a0*/  F2FP.F16.E5M2.UNPACK_B R4, R4.H1 ;  /* 0x00000004ff04723e */ /* 0x004fe400030004ff */
[----:B---3--:R-:W-:-:S07]  /*85b0*/  F2FP.F16.E5M2.UNPACK_B R5, R5.H1 ;  /* 0x00000005ff05723e */ /* 0x008fce00030004ff */
[----:B----4-:R-:W-:-:S15]  /*85c0*/  HMMA.16816.F32 R24, R12, R4, R24 ;  /* 0x000000040c18723c */ /* 0x010fde0000001818 */
[----:B------:R-:W-:-:S04]  /*85d0*/  NOP ;  /* 0x0000000000007918 */ /* 0x000fc80000000000 */
[----:B------:R-:W-:Y:S04]  /*85e0*/  STL.64 [R1], R24 ;  /* 0x0000001801007387 */ /* 0x000fe80000100a00 */
[----:B------:R0:W-:Y:S04]  /*85f0*/  STL.64 [R1+0x8], R26 ;  /* 0x0000081a01007387 */ /* 0x0001e80000100a00 */
[----:B0-----:R-:W2:Y:S04]  /*8600*/  LDL.LU.64 R26, [R1+0x768] ;  /* 0x00076800011a7983 */ /* 0x001ea80000300a00 */
[----:B------:R-:W2:Y:S01]  /*8610*/  LDL.LU.64 R24, [R1+0x760] ;  /* 0x0007600001187983 */ /* 0x000ea20000300a00 */
[----:B------:R-:W-:-:S02]  /*8620*/  F2FP.F16.E5M2.UNPACK_B R6, R6.H1 ;  /* 0x00000006ff06723e */ /* 0x000fc400030004ff */
[----:B------:R-:W-:-:S07]  /*8630*/  F2FP.F16.E5M2.UNPACK_B R7, R10.H1 ;  /* 0x0000000aff07723e */ /* 0x000fce00030004ff */
[----:B--2---:R-:W-:-:S15]  /*8640*/  HMMA.16816.F32 R24, R12, R6, R24 ;  /* 0x000000060c18723c */ /* 0x004fde0000001818 */
[----:B------:R-:W-:-:S04]  /*8650*/  NOP ;  /* 0x0000000000007918 */ /* 0x000fc80000000000 */
[----:B------:R-:W-:Y:S04]  /*8660*/  STL.64 [R1+0x30], R24 ;  /* 0x0000301801007387 */ /* 0x000fe80000100a00 */
[----:B------:R0:W-:Y:S04]  /*8670*/  STL.64 [R1+0x38], R26 ;  /* 0x0000381a01007387 */ /* 0x0001e80000100a00 */
[----:B0-----:R-:W2:Y:S04]  /*8680*/  LDL.LU.64 R26, [R1+0x758] ;  /* 0x00075800011a7983 */ /* 0x001ea80000300a00 */
[----:B------:R-:W2:Y:S01]  /*8690*/  LDL.LU.64 R24, [R1+0x750] ;  /* 0x0007500001187983 */ /* 0x000ea20000300a00 */
[----:B------:R-:W-:-:S02]  /*86a0*/  F2FP.F16.E5M2.UNPACK_B R8, R8.H1 ;  /* 0x00000008ff08723e */ /* 0x000fc400030004ff */
[----:B------:R-:W-:Y:S02]  /*86b0*/  F2FP.F16.E5M2.UNPACK_B R9, R9.H1 ;  /* 0x00000009ff09723e */ /* 0x000fe400030004ff */
[----:B------:R-:W-:Y:S02]  /*86c0*/  F2FP.F16.E5M2.UNPACK_B R10, R11.H1 ;  /* 0x0000000bff0a723e */ /* 0x000fe400030004ff */
[----:B------:R-:W-:-:S03]  /*86d0*/  F2FP.F16.E5M2.UNPACK_B R11, R16.H1 ;  /* 0x00000010ff0b723e */ /* 0x000fc600030004ff */
[----:B--2---:R-:W-:-:S15]  /*86e0*/  HMMA.16816.F32 R24, R12, R8, R24 ;  /* 0x000000080c18723c */ /* 0x004fde0000001818 */
[----:B------:R-:W-:-:S04]  /*86f0*/  NOP ;  /* 0x0000000000007918 */ /* 0x000fc80000000000 */
[----:B------:R-:W-:Y:S04]  /*8700*/  STL.64 [R1+0x100], R24 ;  /* 0x0001001801007387 */ /* 0x000fe80000100a00 */
[----:B------:R0:W-:Y:S04]  /*8710*/  STL.64 [R1+0x108], R26 ;  /* 0x0001081a01007387 */ /* 0x0001e80000100a00 */
[----:B0-----:R-:W2:Y:S04]  /*8720*/  LDL.LU.64 R26, [R1+0x748] ;  /* 0x00074800011a7983 */ /* 0x001ea80000300a00 */
[----:B------:R-:W2:Y:S01]  /*8730*/  LDL.LU.64 R24, [R1+0x740] ;  /* 0x0007400001187983 */ /* 0x000ea20000300a00 */
[----:B------:R-:W-:Y:S01]  /*8740*/  HMMA.16816.F32 R12, R12, R10, R20 ;  /* 0x0000000a0c0c723c */ /* 0x000fe20000001814 */
[----:B------:R-:W-:-:S02]  /*8750*/  IMAD R16, R18, 0x100, R17 ;  /* 0x0000010012107824 */ /* 0x000fc400078e0211 */
[----:B------:R-:W-:Y:S01]  /*8760*/  IMAD R17, R3, 0x100, R19 ;  /* 0x0000010003117824 */ /* 0x000fe200078e0213 */
[----:B------:R-:W-:Y:S01]  /*8770*/  STL.64 [R1+0x738], R10 ;  /* 0x0007380a01007387 */ /* 0x000fe20000100a00 */
[----:B------:R-:W-:Y:S02]  /*8780*/  IMAD R18, R28, 0x100, R2 ;  /* 0x000001001c127824 */ /* 0x000fe400078e0202 */
[----:B------:R-:W-:Y:S01]  /*8790*/  IMAD R19, R29, 0x100, R0 ;  /* 0x000001001d137824 */ /* 0x000fe200078e0200 */
[----:B------:R-:W-:Y:S11]  /*87a0*/  STL.64 [R1+0x730], R8 ;  /* 0x0007300801007387 */ /* 0x000ff60000100a00 */
[----:B------:R0:W-:Y:S04]  /*87b0*/  STL.64 [R1+0x20], R12 ;  /* 0x0000200c01007387 */ /* 0x0001e80000100a00 */
[----:B------:R1:W-:Y:S01]  /*87c0*/  STL.64 [R1+0x28], R14 ;  /* 0x0000280e01007387 */ /* 0x0003e20000100a00 */
[----:B0-----:R-:W-:-:S02]  /*87d0*/  F2FP.F16.E5M2.UNPACK_B R12, R16 ;  /* 0x00000010ff0c723e */ /* 0x001fc400020004ff */
[----:B------:R-:W-:Y:S02]  /*87e0*/  F2FP.F16.E5M2.UNPACK_B R13, R17 ;  /* 0x00000011ff0d723e */ /* 0x000fe400020004ff */
[----:B-1----:R-:W-:Y:S02]  /*87f0*/  F2FP.F16.E5M2.UNPACK_B R14, R18 ;  /* 0x00000012ff0e723e */ /* 0x002fe400020004ff */
[----:B------:R-:W-:-:S07]  /*8800*/  F2FP.F16.E5M2.UNPACK_B R15, R19 ;  /* 0x00000013ff0f723e */ /* 0x000fce00020004ff */
[C---:B--2---:R-:W-:Y:S01]  /*8810*/  HMMA.16816.F32 R20, R12.reuse, R4, R24 ;  /* 0x000000040c14723c */ /* 0x044fe20000001818 */
[----:B------:R-:W2:Y:S04]  /*8820*/  LDL.LU R24, [R1+0x90] ;  /* 0x0000900001187983 */ /* 0x000ea80000300800 */
[----:B--2---:R-:W-:Y:S04]  /*8830*/  STL [R1+0x6d4], R24 ;  /* 0x0006d41801007387 */ /* 0x004fe80000100800 */
[----:B------:R-:W2:Y:S04]  /*8840*/  LDL.LU R25, [R1+0x94] ;  /* 0x0000940001197983 */ /* 0x000ea80000300800 */
[----:B--2---:R-:W-:Y:S04]  /*8850*/  STL [R1+0x6d8], R25 ;  /* 0x0006d81901007387 */ /* 0x004fe80000100800 */
[----:B------:R-:W2:Y:S04]  /*8860*/  LDL.LU R26, [R1+0x98] ;  /* 0x00009800011a7983 */ /* 0x000ea80000300800 */
[----:B--2---:R0:W-:Y:S04]  /*8870*/  STL [R1+0x6dc], R26 ;  /* 0x0006dc1a01007387 */ /* 0x0041e80000100800 */
[----:B------:R-:W2:Y:S04]  /*8880*/  LDL.LU R27, [R1+0x9c] ;  /* 0x00009c00011b7983 */ /* 0x000ea80000300800 */
[----:B0-----:R-:W2:Y:S04]  /*8890*/  LDL.LU R26, [R1+0x260] ;  /* 0x00026000011a7983 */ /* 0x001ea80000300800 */
[----:B------:R-:W3:Y:S04]  /*88a0*/  LDL.LU R25, [R1+0x268] ;  /* 0x0002680001197983 */ /* 0x000ee80000300800 */
[----:B------:R-:W3:Y:S04]  /*88b0*/  LDL.LU R24, [R1+0x270] ;  /* 0x0002700001187983 */ /* 0x000ee80000300800 */
[----:B--2---:R-:W-:Y:S04]  /*88c0*/  STL.64 [R1+0x6e8], R26 ;  /* 0x0006e81a01007387 */ /* 0x004fe80000100a00 */
[----:B---3--:R0:W-:Y:S04]  /*88d0*/  STL.64 [R1+0x6e0], R24 ;  /* 0x0006e01801007387 */ /* 0x0081e80000100a00 */
[----:B0-----:R-:W2:Y:S04]  /*88e0*/  LDL.LU R24, [R1+0xd0] ;  /* 0x0000d00001187983 */ /* 0x001ea80000300800 */
[----:B------:R-:W2:Y:S04]  /*88f0*/  LDL.LU R25, [R1+0xd4] ;  /* 0x0000d40001197983 */ /* 0x000ea80000300800 */
[----:B------:R-:W3:Y:S04]  /*8900*/  LDL.LU R26, [R1+0xd8] ;  /* 0x0000d800011a7983 */ /* 0x000ee80000300800 */
[----:B------:R-:W3:Y:S04]  /*8910*/  LDL.LU R27, [R1+0xdc] ;  /* 0x0000dc00011b7983 */ /* 0x000ee80000300800 */
[----:B------:R-:W4:Y:S04]  /*8920*/  LDL.LU R16, [R1+0x238] ;  /* 0x0002380001107983 */ /* 0x000f280000300800 */
[----:B------:R-:W4:Y:S04]  /*8930*/  LDL.LU R17, [R1+0x240] ;  /* 0x0002400001117983 */ /* 0x000f280000300800 */
[----:B------:R-:W2:Y:S04]  /*8940*/  LDL.LU R18, [R1+0x24c] ;  /* 0x00024c0001127983 */ /* 0x000ea80000300800 */
[----:B------:R-:W2:Y:S04]  /*8950*/  LDL.LU R19, [R1+0x254] ;  /* 0x0002540001137983 */ /* 0x000ea80000300800 */
[----:B--2---:R-:W-:Y:S04]  /*8960*/  STL.64 [R1+0x728], R18 ;  /* 0x0007281201007387 */ /* 0x004fe80000100a00 */
[----:B----4-:R0:W-:Y:S04]  /*8970*/  STL.64 [R1+0x720], R16 ;  /* 0x0007201001007387 */ /* 0x0101e80000100a00 */
[----:B0-----:R-:W2:Y:S04]  /*8980*/  LDL.LU R16, [R1+0xa0] ;  /* 0x0000a00001107983 */ /* 0x001ea80000300800 */
[----:B------:R-:W2:Y:S04]  /*8990*/  LDL.LU R17, [R1+0xa4] ;  /* 0x0000a40001117983 */ /* 0x000ea80000300800 */
[----:B------:R-:W2:Y:S04]  /*89a0*/  LDL.LU R18, [R1+0xa8] ;  /* 0x0000a80001127983 */ /* 0x000ea80000300800 */
[----:B------:R-:W2:Y:S04]  /*89b0*/  LDL.LU R19, [R1+0xac] ;  /* 0x0000ac0001137983 */ /* 0x000ea80000300800 */
[----:B------:R-:W4:Y:S04]  /*89c0*/  LDL.LU R8, [R1+0xb0] ;  /* 0x0000b00001087983 */ /* 0x000f280000300800 */
[----:B------:R-:W4:Y:S04]  /*89d0*/  LDL.LU R9, [R1+0xb4] ;  /* 0x0000b40001097983 */ /* 0x000f280000300800 */
[----:B------:R-:W4:Y:S04]  /*89e0*/  LDL.LU R10, [R1+0xb8] ;  /* 0x0000b800010a7983 */ /* 0x000f280000300800 */
[----:B------:R-:W4:Y:S04]  /*89f0*/  LDL.LU R11, [R1+0xbc] ;  /* 0x0000bc00010b7983 */ /* 0x000f280000300800 */
[----:B---3--:R-:W-:Y:S04]  /*8a00*/  STL.64 [R1+0x6f8], R26 ;  /* 0x0006f81a01007387 */ /* 0x008fe80000100a00 */
[----:B------:R0:W-:Y:S04]  /*8a10*/  STL.64 [R1+0x6f0], R24 ;  /* 0x0006f01801007387 */ /* 0x0001e80000100a00 */
[----:B0-----:R-:W3:Y:S04]  /*8a20*/  LDL.LU R24, [R1+0xe0] ;  /* 0x0000e00001187983 */ /* 0x001ee80000300800 */
[----:B------:R-:W3:Y:S04]  /*8a30*/  LDL.LU R25, [R1+0xe4] ;  /* 0x0000e40001197983 */ /* 0x000ee80000300800 */
[----:B------:R-:W2:Y:S04]  /*8a40*/  LDL.LU R26, [R1+0xe8] ;  /* 0x0000e800011a7983 */ /* 0x000ea80000300800 */
[----:B------:R-:W2:Y:S04]  /*8a50*/  LDL.LU R27, [R1+0xec] ;  /* 0x0000ec00011b7983 */ /* 0x000ea80000300800 */
[----:B--2---:R-:W-:Y:S04]  /*8a60*/  STL.64 [R1+0x708], R26 ;  /* 0x0007081a01007387 */ /* 0x004fe80000100a00 */
[----:B---3--:R0:W-:Y:S04]  /*8a70*/  STL.64 [R1+0x700], R24 ;  /* 0x0007001801007387 */ /* 0x0081e80000100a00 */
[----:B0-----:R-:W2:Y:S04]  /*8a80*/  LDL.LU R24, [R1+0xf0] ;  /* 0x0000f00001187983 */ /* 0x001ea80000300800 */
[----:B------:R-:W2:Y:S04]  /*8a90*/  LDL.LU R25, [R1+0xf4] ;  /* 0x0000f40001197983 */ /* 0x000ea80000300800 */
[----:B------:R-:W3:Y:S04]  /*8aa0*/  LDL.LU R26, [R1+0xf8] ;  /* 0x0000f800011a7983 */ /* 0x000ee80000300800 */
[----:B------:R-:W3:Y:S01]  /*8ab0*/  LDL.LU R27, [R1+0xfc] ;  /* 0x0000fc00011b7983 */ /* 0x000ee20000300800 */
[----:B----4-:R-:W-:Y:S01]  /*8ac0*/  HMMA.16816.F32 R8, R12, R6, R8 ;  /* 0x000000060c08723c */ /* 0x010fe20000001808 */
[----:B------:R-:W-:-:S02]  /*8ad0*/  IMAD.MOV.U32 R29, RZ, RZ, R20 ;  /* 0x000000ffff1d7224 */ /* 0x000fc400078e0014 */
[----:B------:R-:W-:Y:S02]  /*8ae0*/  IMAD.MOV.U32 R0, RZ, RZ, R23 ;  /* 0x000000ffff007224 */ /* 0x000fe400078e0017 */
[----:B------:R-:W-:Y:S02]  /*8af0*/  IMAD.MOV.U32 R28, RZ, RZ, R21 ;  /* 0x000000ffff1c7224 */ /* 0x000fe400078e0015 */
[----:B------:R-:W-:Y:S01]  /*8b00*/  IMAD.MOV.U32 R2, RZ, RZ, R22 ;  /* 0x000000ffff027224 */ /* 0x000fe200078e0016 */
[----:B---3--:R-:W-:Y:S04]  /*8b10*/  STL.64 [R1+0x718], R26 ;  /* 0x0007181a01007387 */ /* 0x008fe80000100a00 */
[----:B--2---:R0:W-:Y:S04]  /*8b20*/  STL.64 [R1+0x710], R24 ;  /* 0x0007101801007387 */ /* 0x0041e80000100a00 */
[----:B0-----:R-:W2:Y:S04]  /*8b30*/  LDL.LU R24, [R1+0x60] ;  /* 0x0000600001187983 */ /* 0x001ea80000300800 */
[----:B------:R-:W2:Y:S04]  /*8b40*/  LDL.LU R25, [R1+0x64] ;  /* 0x0000640001197983 */ /* 0x000ea80000300800 */
[----:B------:R-:W2:Y:S04]  /*8b50*/  LDL.LU R26, [R1+0x68] ;  /* 0x00006800011a7983 */ /* 0x000ea80000300800 */
[----:B------:R-:W2:Y:S04]  /*8b60*/  LDL.LU R27, [R1+0x6c] ;  /* 0x00006c00011b7983 */ /* 0x000ea80000300800 */
[----:B------:R-:W3:Y:S04]  /*8b70*/  LDL.LU R3, [R1+0x278] ;  /* 0x0002780001037983 */ /* 0x000ee80000300800 */
[----:B------:R-:W4:Y:S04]  /*8b80*/  LDL.LU R20, [R1+0x40] ;  /* 0x0000400001147983 */ /* 0x000f280000300800 */
[----:B------:R-:W4:Y:S04]  /*8b90*/  LDL.LU R21, [R1+0x44] ;  /* 0x0000440001157983 */ /* 0x000f280000300800 */
[----:B------:R-:W4:Y:S04]  /*8ba0*/  LDL.LU R22, [R1+0x48] ;  /* 0x0000480001167983 */ /* 0x000f280000300800 */
[----:B------:R-:W4:Y:S04]  /*8bb0*/  LDL.LU R23, [R1+0x4c] ;  /* 0x00004c0001177983 */ /* 0x000f280000300800 */
[----:B------:R0:W-:Y:S04]  /*8bc0*/  STL [R1+0x67c], R0 ;  /* 0x00067c0001007387 */ /* 0x0001e80000100800 */
[----:B0-----:R-:W2:Y:S04]  /*8bd0*/  LDL.LU R0, [R1+0x258] ;  /* 0x0002580001007983 */ /* 0x001ea80000300800 */
[----:B------:R0:W-:Y:S04]  /*8be0*/  STL [R1+0x678], R28 ;  /* 0x0006781c01007387 */ /* 0x0001e80000100800 */
[----:B0-----:R-:W2:Y:S04]  /*8bf0*/  LDL.LU R28, [R1+0x250] ;  /* 0x00025000011c7983 */ /* 0x001ea80000300800 */
[----:B------:R0:W-:Y:S04]  /*8c00*/  STL [R1+0x674], R29 ;  /* 0x0006741d01007387 */ /* 0x0001e80000100800 */
[----:B0-----:R-:W2:Y:S04]  /*8c10*/  LDL.LU R29, [R1+0x244] ;  /* 0x00024400011d7983 */ /* 0x001ea80000300800 */
[----:B------:R0:W-:Y:S04]  /*8c20*/  STL [R1+0x670], R2 ;  /* 0x0006700201007387 */ /* 0x0001e80000100800 */
[----:B0-----:R-:W2:Y:S04]  /*8c30*/  LDL.LU R2, [R1+0x23c] ;  /* 0x00023c0001027983 */ /* 0x001ea80000300800 */
[----:B------:R-:W-:Y:S04]  /*8c40*/  STL.64 [R1+0xb0], R8 ;  /* 0x0000b00801007387 */ /* 0x000fe80000100a00 */
[----:B------:R0:W-:Y:S04]  /*8c50*/  STL.64 [R1+0xb8], R10 ;  /* 0x0000b80a01007387 */ /* 0x0001e80000100a00 */
[----:B0-----:R-:W2:Y:S04]  /*8c60*/  LDL.LU.64 R10, [R1+0x738] ;  /* 0x00073800010a7983 */ /* 0x001ea80000300a00 */
[----:B------:R-:W2:Y:S02]  /*8c70*/  LDL.LU.64 R8, [R1+0x730] ;  /* 0x0007300001087983 */ /* 0x000ea40000300a00 */
[----:B--2---:R-:W-:-:S15]  /*8c80*/  HMMA.16816.F32 R16, R12, R8, R16 ;  /* 0x000000080c10723c */ /* 0x004fde0000001810 */
[----:B------:R-:W-:-:S04]  /*8c90*/  NOP ;  /* 0x0000000000007918 */ /* 0x000fc80000000000 */
[----:B------:R-:W-:Y:S04]  /*8ca0*/  STL.64 [R1+0xa0], R16 ;  /* 0x0000a01001007387 */ /* 0x000fe80000100a00 */
[----:B------:R0:W-:Y:S01]  /*8cb0*/  STL.64 [R1+0xa8], R18 ;  /* 0x0000a81201007387 */ /* 0x0001e20000100a00 */
[----:B------:R-:W-:Y:S03]  /*8cc0*/  HMMA.16816.F32 R12, R12, R10, R24 ;  /* 0x0000000a0c0c723c */ /* 0x000fe60000001818 */
[----:B0-----:R-:W2:Y:S04]  /*8cd0*/  LDL.LU.64 R18, [R1+0x728] ;  /* 0x0007280001127983 */ /* 0x001ea80000300a00 */
[----:B------:R-:W3:Y:S04]  /*8ce0*/  LDL.LU.64 R16, [R1+0x720] ;  /* 0x0007200001107983 */ /* 0x000ee80000300a00 */
[----:B------:R-:W4:Y:S04]  /*8cf0*/  LDL.LU.64 R26, [R1+0x718] ;  /* 0x00071800011a7983 */ /* 0x000f280000300a00 */
[----:B------:R-:W4:Y:S04]  /*8d00*/  LDL.LU.64 R24, [R1+0x710] ;  /* 0x0007100001187983 */ /* 0x000f280000300a00 */
[----:B------:R-:W-:Y:S04]  /*8d10*/  STL.64 [R1+0x10], R12 ;  /* 0x0000100c01007387 */ /* 0x000fe80000100a00 */
[----:B------:R0:W-:Y:S01]  /*8d20*/  STL.64 [R1+0x18], R14 ;  /* 0x0000180e01007387 */ /* 0x0001e20000100a00 */
[----:B--2---:R-:W-:-:S02]  /*8d30*/  IMAD R18, R18, 0x100, R28 ;  /* 0x0000010012127824 */ /* 0x004fc400078e021c */
[----:B------:R-:W-:Y:S02]  /*8d40*/  IMAD R19, R19, 0x100, R0 ;  /* 0x0000010013137824 */ /* 0x000fe400078e0200 */
[----:B---3--:R-:W-:Y:S02]  /*8d50*/  IMAD R16, R16, 0x100, R2 ;  /* 0x0000010010107824 */ /* 0x008fe400078e0202 */
[----:B------:R-:W-:Y:S01]  /*8d60*/  IMAD R17, R17, 0x100, R29 ;  /* 0x0000010011117824 */ /* 0x000fe200078e021d */
[----:B0-----:R-:W-:Y:S02]  /*8d70*/  F2FP.F16.E5M2.UNPACK_B R14, R18 ;  /* 0x00000012ff0e723e */ /* 0x001fe400020004ff */
[----:B------:R-:W-:Y:S02]  /*8d80*/  F2FP.F16.E5M2.UNPACK_B R12, R16 ;  /* 0x00000010ff0c723e */ /* 0x000fe400020004ff */
[----:B------:R-:W-:Y:S01]  /*8d90*/  F2FP.F16.E5M2.UNPACK_B R13, R17 ;  /* 0x00000011ff0d723e */ /* 0x000fe200020004ff */
[----:B------:R-:W2:Y:S01]  /*8da0*/  LDL.LU R16, [R1+0x25c] ;  /* 0x00025c0001107983 */ /* 0x000ea20000300800 */
[----:B------:R-:W-:-:S03]  /*8db0*/  F2FP.F16.E5M2.UNPACK_B R15, R19 ;  /* 0x00000013ff0f723e */ /* 0x000fc600020004ff */
[----:B------:R-:W3:Y:S04]  /*8dc0*/  LDL.LU R17, [R1+0x264] ;  /* 0x0002640001117983 */ /* 0x000ee80000300800 */
[----:B----4-:R-:W-:Y:S01]  /*8dd0*/  HMMA.16816.F32 R24, R12, R4, R24 ;  /* 0x000000040c18723c */ /* 0x010fe20000001818 */
[----:B------:R-:W4:Y:S04]  /*8de0*/  LDL.LU R18, [R1+0x26c] ;  /* 0x00026c0001127983 */ /* 0x000f280000300800 */
[----:B------:R-:W2:-:S14]  /*8df0*/  LDL.LU R19, [R1+0x274] ;  /* 0x0002740001137983 */ /* 0x000e9c0000300800 */
[----:B------:R-:W-:Y:S04]  /*8e00*/  STL.64 [R1+0x70], R24 ;  /* 0x0000701801007387 */ /* 0x000fe80000100a00 */
[----:B------:R0:W-:Y:S04]  /*8e10*/  STL.64 [R1+0x78], R26 ;  /* 0x0000781a01007387 */ /* 0x0001e80000100a00 */
[----:B0-----:R-:W2:Y:S04]  /*8e20*/  LDL.LU.64 R26, [R1+0x708] ;  /* 0x00070800011a7983 */ /* 0x001ea80000300a00 */
[----:B------:R-:W2:Y:S02]  /*8e30*/  LDL.LU.64 R24, [R1+0x700] ;  /* 0x0007000001187983 */ /* 0x000ea40000300a00 */
[----:B--2---:R-:W-:-:S15]  /*8e40*/  HMMA.16816.F32 R24, R12, R6, R24 ;  /* 0x000000060c18723c */ /* 0x004fde0000001818 */
[----:B------:R-:W-:-:S04]  /*8e50*/  NOP ;  /* 0x0000000000007918 */ /* 0x000fc80000000000 */
[----:B------:R-:W-:Y:S04]  /*8e60*/  STL.64 [R1+0x60], R24 ;  /* 0x0000601801007387 */ /* 0x000fe80000100a00 */
[----:B------:R0:W-:Y:S04]  /*8e70*/  STL.64 [R1+0x68], R26 ;  /* 0x0000681a01007387 */ /* 0x0001e80000100a00 */
[----:B0-----:R-:W2:Y:S04]  /*8e80*/  LDL.LU.64 R26, [R1+0x6f8] ;  /* 0x0006f800011a7983 */ /* 0x001ea80000300a00 */
[----:B------:R-:W2:Y:S02]  /*8e90*/  LDL.LU.64 R24, [R1+0x6f0] ;  /* 0x0006f00001187983 */ /* 0x000ea40000300a00 */
[----:B--2---:R-:W-:-:S15]  /*8ea0*/  HMMA.16816.F32 R24, R12, R8, R24 ;  /* 0x000000080c18723c */ /* 0x004fde0000001818 */
[----:B------:R-:W-:-:S04]  /*8eb0*/  NOP ;  /* 0x0000000000007918 */ /* 0x000fc80000000000 */
[----:B------:R-:W-:Y:S02]  /*8ec0*/  IMAD.MOV.U32 R29, RZ, RZ, R26 ;  /* 0x000000ffff1d7224 */ /* 0x000fe400078e001a */
[----:B------:R-:W-:Y:S02]  /*8ed0*/  IMAD.MOV.U32 R2, RZ, RZ, R27 ;  /* 0x000000ffff027224 */ /* 0x000fe400078e001b */
[----:B------:R-:W-:Y:S01]  /*8ee0*/  IMAD.MOV.U32 R0, RZ, RZ, R24 ;  /* 0x000000ffff007224 */ /* 0x000fe200078e0018 */
[----:B------:R-:W2:Y:S01]  /*8ef0*/  LDL.LU.64 R26, [R1+0x6e8] ;  /* 0x0006e800011a7983 */ /* 0x000ea20000300a00 */
[----:B------:R-:W-:-:S03]  /*8f00*/  IMAD.MOV.U32 R28, RZ, RZ, R25 ;  /* 0x000000ffff1c7224 */ /* 0x000fc600078e0019 */
[----:B------:R-:W3:Y:S01]  /*8f10*/  LDL.LU.64 R24, [R1+0x6e0] ;  /* 0x0006e00001187983 */ /* 0x000ee20000300a00 */
[----:B--2---:R-:W-:-:S03]  /*8f20*/  IMAD R16, R16, 0x100, R26 ;  /* 0x0000010010107824 */ /* 0x004fc600078e021a */
[----:B------:R-:W2:Y:S01]  /*8f30*/  LDL.LU R26, [R1+0x6dc] ;  /* 0x0006dc00011a7983 */ /* 0x000ea20000300800 */
[----:B---3--:R-:W-:-:S03]  /*8f40*/  IMAD R17, R17, 0x100, R25 ;  /* 0x0000010011117824 */ /* 0x008fc600078e0219 */
[----:B------:R-:W2:Y:S01]  /*8f50*/  LDL.LU R25, [R1+0x6d8] ;  /* 0x0006d80001197983 */ /* 0x000ea20000300800 */
[----:B----4-:R-:W-:-:S03]  /*8f60*/  IMAD R18, R18, 0x100, R24 ;  /* 0x0000010012127824 */ /* 0x010fc600078e0218 */
[----:B------:R-:W2:Y:S01]  /*8f70*/  LDL.LU R24, [R1+0x6d4] ;  /* 0x0006d40001187983 */ /* 0x000ea20000300800 */
[----:B------:R-:W-:-:S03]  /*8f80*/  IMAD R19, R19, 0x100, R3 ;  /* 0x0000010013137824 */ /* 0x000fc600078e0203 */
[----:B------:R-:W3:Y:S01]  /*8f90*/  LDL.LU R3, [R1+0x6d0] ;  /* 0x0006d00001037983 */ /* 0x000ee20000300800 */
[----:B--2---:R-:W-:Y:S03]  /*8fa0*/  HMMA.16816.F32 R12, R12, R10, R24 ;  /* 0x0000000a0c0c723c */ /* 0x004fe60000001818 */
[----:B------:R-:W2:Y:S04]  /*8fb0*/  LDL.LU.64 R26, [R1+0x6c8] ;  /* 0x0006c800011a7983 */ /* 0x000ea80000300a00 */
[----:B------:R-:W2:-:S12]  /*8fc0*/  LDL.LU.64 R24, [R1+0x6c0] ;  /* 0x0006c00001187983 */ /* 0x000e980000300a00 */
[----:B------:R0:W-:Y:S04]  /*8fd0*/  STL.64 [R1+0xf0], R12 ;  /* 0x0000f00c01007387 */ /* 0x0001e80000100a00 */
[----:B------:R1:W-:Y:S04]  /*8fe0*/  STL.64 [R1+0xf8], R14 ;  /* 0x0000f80e01007387 */ /* 0x0003e80000100a00 */
[----:B0-----:R-:W4:Y:S04]  /*8ff0*/  LDL.LU R12, [R1+0x80] ;  /* 0x00008000010c7983 */ /* 0x001f280000300800 */
[----:B------:R-:W4:Y:S04]  /*9000*/  LDL.LU R13, [R1+0x84] ;  /* 0x00008400010d7983 */ /* 0x000f280000300800 */
[----:B-1----:R-:W4:Y:S01]  /*9010*/  LDL.LU R14, [R1+0x88] ;  /* 0x00008800010e7983 */ /* 0x002f220000300800 */
[----:B---3--:R-:W-:Y:S01]  /*9020*/  IMAD.MOV.U32 R15, RZ, RZ, R3 ;  /* 0x000000ffff0f7224 */ /* 0x008fe200078e0003 */
[----:B------:R-:W-:-:S02]  /*9030*/  F2FP.F16.E5M2.UNPACK_B R16, R16 ;  /* 0x00000010ff10723e */ /* 0x000fc400020004ff */
[----:B------:R-:W-:Y:S02]  /*9040*/  F2FP.F16.E5M2.UNPACK_B R17, R17 ;  /* 0x00000011ff11723e */ /* 0x000fe400020004ff */
[----:B------:R-:W-:Y:S02]  /*9050*/  F2FP.F16.E5M2.UNPACK_B R18, R18 ;  /* 0x00000012ff12723e */ /* 0x000fe400020004ff */
[----:B------:R-:W-:-:S07]  /*9060*/  F2FP.F16.E5M2.UNPACK_B R19, R19 ;  /* 0x00000013ff13723e */ /* 0x000fce00020004ff */
[C---:B--2---:R-:W-:Y:S08]  /*9070*/  HMMA.16816.F32 R24, R16.reuse, R8, R24 ;  /* 0x000000081018723c */ /* 0x044ff00000001818 */
[C---:B----4-:R-:W-:Y:S08]  /*9080*/  HMMA.16816.F32 R12, R16.reuse, R4, R12 ;  /* 0x00000004100c723c */ /* 0x050ff0000000180c */
[----:B------:R-:W-:Y:S11]  /*9090*/  HMMA.16816.F32 R4, R16, R6, R20 ;  /* 0x000000061004723c */ /* 0x000ff60000001814 */
[----:B------:R-:W-:Y:S01]  /*90a0*/  IMAD.MOV.U32 R3, RZ, RZ, R15 ;  /* 0x000000ffff037224 */ /* 0x000fe200078e000f */
[----:B------:R0:W-:Y:S04]  /*90b0*/  STL.64 [R1+0xe0], R12 ;  /* 0x0000e00c01007387 */ /* 0x0001e80000100a00 */
[----:B------:R1:W-:Y:S04]  /*90c0*/  STL [R1+0xe8], R14 ;  /* 0x0000e80e01007387 */ /* 0x0003e80000100800 */
[----:B------:R2:W-:Y:S04]  /*90d0*/  STL [R1+0x608], R3 ;  /* 0x0006080301007387 */ /* 0x0005e80000100800 */
[----:B------:R-:W3:Y:S04]  /*90e0*/  LDL.LU R20, [R1+0x280] ;  /* 0x0002800001147983 */ /* 0x000ee80000300800 */
[----:B0-----:R-:W3:Y:S04]  /*90f0*/  LDL.LU R12, [R1+0x27c] ;  /* 0x00027c00010c7983 */ /* 0x001ee80000300800 */
[----:B------:R-:W-:Y:S04]  /*9100*/  STL.64 [R1+0x90], R4 ;  /* 0x0000900401007387 */ /* 0x000fe80000100a00 */
[----:B------:R-:W-:Y:S04]  /*9110*/  STL.64 [R1+0x98], R6 ;  /* 0x0000980601007387 */ /* 0x000fe80000100a00 */
[----:B------:R-:W4:Y:S04]  /*9120*/  LDL.LU R21, [R1+0x288] ;  /* 0x0002880001157983 */ /* 0x000f280000300800 */
[----:B------:R-:W4:Y:S04]  /*9130*/  LDL.LU R13, [R1+0x284] ;  /* 0x00028400010d7983 */ /* 0x000f280000300800 */
[----:B------:R-:W3:Y:S04]  /*9140*/  LDL.LU R22, [R1+0x290] ;  /* 0x0002900001167983 */ /* 0x000ee80000300800 */
[----:B-1----:R-:W3:Y:S04]  /*9150*/  LDL.LU R14, [R1+0x28c] ;  /* 0x00028c00010e7983 */ /* 0x002ee80000300800 */
[----:B------:R-:W3:Y:S04]  /*9160*/  LDL.LU R23, [R1+0x298] ;  /* 0x0002980001177983 */ /* 0x000ee80000300800 */
[----:B------:R-:W3:Y:S04]  /*9170*/  LDL.LU R15, [R1+0x294] ;  /* 0x00029400010f7983 */ /* 0x000ee80000300800 */
[----:B--2---:R-:W2:Y:S04]  /*9180*/  LDL.LU R3, [R1+0x370] ;  /* 0x0003700001037983 */ /* 0x004ea80000300800 */
[----:B------:R-:W-:Y:S04]  /*9190*/  STL.64 [R1+0x600], R26 ;  /* 0x0006001a01007387 */ /* 0x000fe80000100a00 */
[----:B------:R0:W-:Y:S04]  /*91a0*/  STL.64 [R1+0x5f8], R24 ;  /* 0x0005f81801007387 */ /* 0x0001e80000100a00 */
[----:B0-----:R-:W2:Y:S04]  /*91b0*/  LDL.LU R24, [R1+0x20] ;  /* 0x0000200001187983 */ /* 0x001ea80000300800 */
[----:B------:R-:W2:Y:S04]  /*91c0*/  LDL.LU R25, [R1+0x24] ;  /* 0x0000240001197983 */ /* 0x000ea80000300800 */
[----:B------:R-:W2:Y:S04]  /*91d0*/  LDL.LU R26, [R1+0x28] ;  /* 0x00002800011a7983 */ /* 0x000ea80000300800 */
[----:B------:R-:W2:Y:S04]  /*91e0*/  LDL.LU R27, [R1+0x2c] ;  /* 0x00002c00011b7983 */ /* 0x000ea80000300800 */
[----:B------:R-:W3:Y:S04]  /*91f0*/  LDL R9, [R1+0x13c] ;  /* 0x00013c0001097983 */ /* 0x000ee80000100800 */
[----:B--2---:R-:W-:Y:S04]  /*9200*/  STL.64 [R1+0x688], R26 ;  /* 0x0006881a01007387 */ /* 0x004fe80000100a00 */
[----:B------:R0:W-:Y:S04]  /*9210*/  STL.64 [R1+0x680], R24 ;  /* 0x0006801801007387 */ /* 0x0001e80000100a00 */
[----:B0-----:R-:W2:Y:S04]  /*9220*/  LDL.LU R24, [R1+0x100] ;  /* 0x0001000001187983 */ /* 0x001ea80000300800 */
[----:B------:R-:W2:Y:S04]  /*9230*/  LDL.LU R25, [R1+0x104] ;  /* 0x0001040001197983 */ /* 0x000ea80000300800 */
[----:B------:R-:W2:Y:S04]  /*9240*/  LDL.LU R26, [R1+0x108] ;  /* 0x00010800011a7983 */ /* 0x000ea80000300800 */
[----:B------:R-:W2:Y:S04]  /*9250*/  LDL.LU R27, [R1+0x10c] ;  /* 0x00010c00011b7983 */ /* 0x000ea80000300800 */
[----:B------:R-:W3:Y:S04]  /*9260*/  LDL R7, [R1+0x12c] ;  /* 0x00012c0001077983 */ /* 0x000ee80000100800 */
[----:B------:R-:W3:Y:S04]  /*9270*/  LDL R8, [R1+0x138] ;  /* 0x0001380001087983 */ /* 0x000ee80000100800 */
[----:B--2---:R-:W-:Y:S04]  /*9280*/  STL.64 [R1+0x698], R26 ;  /* 0x0006981a01007387 */ /* 0x004fe80000100a00 */
[----:B------:R0:W-:Y:S04]  /*9290*/  STL.64 [R1+0x690], R24 ;  /* 0x0006901801007387 */ /* 0x0001e80000100a00 */
[----:B0-----:R-:W2:Y:S04]  /*92a0*/  LDL.LU R24, [R1+0x30] ;  /* 0x0000300001187983 */ /* 0x001ea80000300800 */
[----:B------:R-:W2:Y:S04]  /*92b0*/  LDL.LU R25, [R1+0x34] ;  /* 0x0000340001197983 */ /* 0x000ea80000300800 */
[----:B------:R-:W2:Y:S04]  /*92c0*/  LDL.LU R26, [R1+0x38] ;  /* 0x00003800011a7983 */ /* 0x000ea80000300800 */
[----:B------:R-:W2:Y:S04]  /*92d0*/  LDL.LU R27, [R1+0x3c] ;  /* 0x00003c00011b7983 */ /* 0x000ea80000300800 */
[----:B------:R-:W2:Y:S04]  /*92e0*/  LDL R4, [R1+0x118] ;  /* 0x0001180001047983 */ /* 0x000ea80000100800 */
[----:B------:R-:W2:Y:S04]  /*92f0*/  LDL R5, [R1+0x11c] ;  /* 0x00011c0001057983 */ /* 0x000ea80000100800 */
[----:B------:R-:W2:Y:S01]  /*9300*/  LDL R6, [R1+0x128] ;  /* 0x0001280001067983 */ /* 0x000ea20000100800 */
[----:B---3--:R-:W-:-:S02]  /*9310*/  IMAD R12, R12, 0x100, R20 ;  /* 0x000001000c0c7824 */ /* 0x008fc400078e0214 */
[----:B----4-:R-:W-:Y:S02]  /*9320*/  IMAD R13, R13, 0x100, R21 ;  /* 0x000001000d0d7824 */ /* 0x010fe400078e0215 */
[----:B------:R-:W-:Y:S02]  /*9330*/  IMAD R14, R14, 0x100, R22 ;  /* 0x000001000e0e7824 */ /* 0x000fe400078e0216 */
[----:B------:R-:W-:Y:S01]  /*9340*/  IMAD R15, R15, 0x100, R23 ;  /* 0x000001000f0f7824 */ /* 0x000fe200078e0217 */
[----:B--2---:R-:W-:Y:S04]  /*9350*/  STL.64 [R1+0x6a8], R26 ;  /* 0x0006a81a01007387 */ /* 0x004fe80000100a00 */
[----:B------:R0:W-:Y:S04]  /*9360*/  STL.64 [R1+0x6a0], R24 ;  /* 0x0006a01801007387 */ /* 0x0001e80000100a00 */
[----:B0-----:R-:W2:Y:S04]  /*9370*/  LDL.LU R24, [R1] ;  /* 0x0000000001187983 */ /* 0x001ea80000300800 */
[----:B------:R-:W2:Y:S04]  /*9380*/  LDL.LU R25, [R1+0x4] ;  /* 0x0000040001197983 */ /* 0x000ea80000300800 */
[----:B------:R-:W2:Y:S04]  /*9390*/  LDL.LU R26, [R1+0x8] ;  /* 0x00000800011a7983 */ /* 0x000ea80000300800 */
[----:B------:R-:W2:Y:S04]  /*93a0*/  LDL.LU R27, [R1+0xc] ;  /* 0x00000c00011b7983 */ /* 0x000ea80000300800 */
[----:B------:R-:W3:Y:S04]  /*93b0*/  LDL.LU R20, [R1+0x6bc] ;  /* 0x0006bc0001147983 */ /* 0x000ee80000300800 */
[----:B------:R-:W3:Y:S04]  /*93c0*/  LDL.LU R21, [R1+0x6b8] ;  /* 0x0006b80001157983 */ /* 0x000ee80000300800 */
[----:B------:R-:W3:Y:S04]  /*93d0*/  LDL.LU R22, [R1+0x6b4] ;  /* 0x0006b40001167983 */ /* 0x000ee80000300800 */
[----:B------:R-:W3:Y:S01]  /*93e0*/  LDL.LU R23, [R1+0x6b0] ;  /* 0x0006b00001177983 */ /* 0x000ee20000300800 */
[----:B------:R-:W-:-:S02]  /*93f0*/  F2FP.F16.E5M2.UNPACK_B R12, R12 ;  /* 0x0000000cff0c723e */ /* 0x000fc400020004ff */
[----:B------:R-:W-:Y:S02]  /*9400*/  F2FP.F16.E5M2.UNPACK_B R13, R13 ;  /* 0x0000000dff0d723e */ /* 0x000fe400020004ff */
[----:B------:R-:W-:Y:S02]  /*9410*/  F2FP.F16.E5M2.UNPACK_B R14, R14 ;  /* 0x0000000eff0e723e */ /* 0x000fe400020004ff */
[----:B------:R-:W-:Y:S02]  /*9420*/  F2FP.F16.E5M2.UNPACK_B R15, R15 ;  /* 0x0000000fff0f723e */ /* 0x000fe400020004ff */
[----:B------:R-:W-:Y:S02]  /*9430*/  F2FP.F16.E5M2.UNPACK_B R4, R4 ;  /* 0x00000004ff04723e */ /* 0x000fe400020004ff */
[----:B------:R-:W-:-:S07]  /*9440*/  F2FP.F16.E5M2.UNPACK_B R5, R5 ;  /* 0x00000005ff05723e */ /* 0x000fce00020004ff */
[----:B--2---:R-:W-:Y:S08]  /*9450*/  HMMA.16816.F32 R24, R12, R4, R24 ;  /* 0x000000040c18723c */ /* 0x004ff00000001818 */
[----:B---3--:R-:W-:Y:S01]  /*9460*/  HMMA.16816.F32 R16, R16, R10, R20 ;  /* 0x0000000a1010723c */ /* 0x008fe20000001814 */
[----:B------:R-:W2:Y:S04]  /*9470*/  LDL R10, [R1+0x148] ;  /* 0x00014800010a7983 */ /* 0x000ea80000100800 */
[----:B------:R-:W3:Y:S04]  /*9480*/  LDL R11, [R1+0x14c] ;  /* 0x00014c00010b7983 */ /* 0x000ee80000100800 */
[----:B------:R-:W4:Y:S04]  /*9490*/  LDL.LU R20, [R1+0x358] ;  /* 0x0003580001147983 */ /* 0x000f280000300800 */
[----:B------:R-:W2:Y:S04]  /*94a0*/  LDL.LU R21, [R1+0x360] ;  /* 0x0003600001157983 */ /* 0x000ea80000300800 */
[----:B------:R-:W2:Y:S04]  /*94b0*/  LDL.LU R22, [R1+0x368] ;  /* 0x0003680001167983 */ /* 0x000ea80000300800 */
[----:B------:R-:W2:Y:S04]  /*94c0*/  LDL.LU R23, [R1+0x374] ;  /* 0x0003740001177983 */ /* 0x000ea80000300800 */
[----:B------:R0:W-:Y:S04]  /*94d0*/  STL [R1+0x5f4], R16 ;  /* 0x0005f41001007387 */ /* 0x0001e80000100800 */
[----:B0-----:R-:W2:Y:S04]  /*94e0*/  LDL.LU R16, [R1+0x36c] ;  /* 0x00036c0001107983 */ /* 0x001ea80000300800 */
[----:B------:R0:W-:Y:S04]  /*94f0*/  STL [R1+0x5f0], R17 ;  /* 0x0005f01101007387 */ /* 0x0001e80000100800 */
[----:B0-----:R-:W2:Y:S04]  /*9500*/  LDL.LU R17, [R1+0x364] ;  /* 0x0003640001117983 */ /* 0x001ea80000300800 */
[----:B------:R0:W-:Y:S04]  /*9510*/  STL [R1+0x5ec], R18 ;  /* 0x0005ec1201007387 */ /* 0x0001e80000100800 */
[----:B0-----:R-:W4:Y:S04]  /*9520*/  LDL.LU R18, [R1+0x35c] ;  /* 0x00035c0001127983 */ /* 0x001f280000300800 */
[----:B------:R-:W-:Y:S04]  /*9530*/  STL [R1+0x5e8], R19 ;  /* 0x0005e81301007387 */ /* 0x000fe80000100800 */
[----:B------:R-:W-:Y:S04]  /*9540*/  STL.64 [R1], R24 ;  /* 0x0000001801007387 */ /* 0x000fe80000100a00 */
[----:B------:R0:W-:Y:S04]  /*9550*/  STL.64 [R1+0x8], R26 ;  /* 0x0000081a01007387 */ /* 0x0001e80000100a00 */
[----:B0-----:R-:W2:Y:S04]  /*9560*/  LDL.LU.64 R26, [R1+0x6a8] ;  /* 0x0006a800011a7983 */ /* 0x001ea80000300a00 */
[----:B------:R-:W2:Y:S01]  /*9570*/  LDL.LU.64 R24, [R1+0x6a0] ;  /* 0x0006a00001187983 */ /* 0x000ea20000300a00 */
[----:B------:R-:W-:-:S02]  /*9580*/  F2FP.F16.E5M2.UNPACK_B R6, R6 ;  /* 0x00000006ff06723e */ /* 0x000fc400020004ff */
[----:B------:R-:W-:-:S07]  /*9590*/  F2FP.F16.E5M2.UNPACK_B R7, R7 ;  /* 0x00000007ff07723e */ /* 0x000fce00020004ff */
[----:B--2---:R-:W-:-:S15]  /*95a0*/  HMMA.16816.F32 R24, R12, R6, R24 ;  /* 0x000000060c18723c */ /* 0x004fde0000001818 */
[----:B------:R-:W-:-:S04]  /*95b0*/  NOP ;  /* 0x0000000000007918 */ /* 0x000fc80000000000 */
[----:B------:R-:W-:Y:S04]  /*95c0*/  STL.64 [R1+0xd0], R24 ;  /* 0x0000d01801007387 */ /* 0x000fe80000100a00 */
        /* <DEDUP_REMOVED lines=12> */
[----:B---3--:R-:W-:-:S05]  /*9690*/  F2FP.F16.E5M2.UNPACK_B R11, R11 ;  /* 0x0000000bff0b723e */ /* 0x008fca00020004ff */
[----:B------:R-:W-:Y:S04]  /*96a0*/  STL.64 [R1+0x668], R10 ;  /* 0x0006680a01007387 */ /* 0x000fe80000100a00 */
[----:B------:R-:W-:Y:S01]  /*96b0*/  STL.64 [R1+0x660], R8 ;  /* 0x0006600801007387 */ /* 0x000fe20000100a00 */
[----:B--2---:R-:W-:-:S15]  /*96c0*/  HMMA.16816.F32 R12, R12, R10, R24 ;  /* 0x0000000a0c0c723c */ /* 0x004fde0000001818 */
[----:B------:R-:W-:-:S04]  /*96d0*/  NOP ;  /* 0x0000000000007918 */ /* 0x000fc80000000000 */
[----:B------:R-:W-:Y:S04]  /*96e0*/  STL.64 [R1+0x80], R12 ;  /* 0x0000800c01007387 */ /* 0x000fe80000100a00 */
[----:B------:R-:W-:Y:S04]  /*96f0*/  STL.64 [R1+0x88], R14 ;  /* 0x0000880e01007387 */ /* 0x000fe80000100a00 */
[----:B------:R-:W2:Y:S04]  /*9700*/  LDL.LU R24, [R1+0xf0] ;  /* 0x0000f00001187983 */ /* 0x000ea80000300800 */
[----:B------:R-:W2:Y:S04]  /*9710*/  LDL.LU R25, [R1+0xf4] ;  /* 0x0000f40001197983 */ /* 0x000ea80000300800 */
[----:B------:R-:W3:Y:S04]  /*9720*/  LDL.LU R26, [R1+0xf8] ;  /* 0x0000f800011a7983 */ /* 0x000ee80000300800 */
[----:B------:R-:W3:Y:S04]  /*9730*/  LDL.LU R27, [R1+0xfc] ;  /* 0x0000fc00011b7983 */ /* 0x000ee80000300800 */
[----:B---3--:R0:W-:Y:S04]  /*9740*/  STL.64 [R1+0x618], R26 ;  /* 0x0006181a01007387 */ /* 0x0081e80000100a00 */
[----:B--2---:R1:W-:Y:S01]  /*9750*/  STL.64 [R1+0x610], R24 ;  /* 0x0006101801007387 */ /* 0x0043e20000100a00 */
[----:B0-----:R-:W-:-:S02]  /*9760*/  IMAD.MOV.U32 R26, RZ, RZ, R29 ;  /* 0x000000ffff1a7224 */ /* 0x001fc400078e001d */
[----:B-1----:R-:W-:Y:S02]  /*9770*/  IMAD.MOV.U32 R24, RZ, RZ, R0 ;  /* 0x000000ffff187224 */ /* 0x002fe400078e0000 */
[----:B------:R-:W2:Y:S01]  /*9780*/  LDL.LU R0, [R1+0x67c] ;  /* 0x00067c0001007983 */ /* 0x000ea20000300800 */
[----:B------:R-:W-:Y:S02]  /*9790*/  IMAD.MOV.U32 R25, RZ, RZ, R28 ;  /* 0x000000ffff197224 */ /* 0x000fe400078e001c */
[----:B------:R-:W-:Y:S01]  /*97a0*/  IMAD.MOV.U32 R27, RZ, RZ, R2 ;  /* 0x000000ffff1b7224 */ /* 0x000fe200078e0002 */
[----:B------:R-:W3:Y:S04]  /*97b0*/  LDL.LU R28, [R1+0x678] ;  /* 0x00067800011c7983 */ /* 0x000ee80000300800 */
[----:B------:R-:W3:Y:S04]  /*97c0*/  LDL.LU R29, [R1+0x674] ;  /* 0x00067400011d7983 */ /* 0x000ee80000300800 */
[----:B------:R-:W3:Y:S01]  /*97d0*/  LDL.LU R2, [R1+0x670] ;  /* 0x0006700001027983 */ /* 0x000ee20000300800 */
[----:B------:R-:W-:-:S02]  /*97e0*/  IMAD R22, R22, 0x100, R16 ;  /* 0x0000010016167824 */ /* 0x000fc400078e0210 */
[----:B------:R-:W-:Y:S01]  /*97f0*/  IMAD R21, R21, 0x100, R17 ;  /* 0x0000010015157824 */ /* 0x000fe200078e0211 */
[----:B------:R-:W3:Y:S01]  /*9800*/  LDL.LU R16, [R1+0xb0] ;  /* 0x0000b00001107983 */ /* 0x000ee20000300800 */
[----:B----4-:R-:W-:-:S03]  /*9810*/  IMAD R20, R20, 0x100, R18 ;  /* 0x0000010014147824 */ /* 0x010fc600078e0212 */
[----:B------:R-:W4:Y:S04]  /*9820*/  LDL.LU R17, [R1+0xb4] ;  /* 0x0000b40001117983 */ /* 0x000f280000300800 */
[----:B------:R-:W4:Y:S04]  /*9830*/  LDL.LU R18, [R1+0xb8] ;  /* 0x0000b80001127983 */ /* 0x000f280000300800 */
[----:B------:R-:W4:Y:S01]  /*9840*/  LDL.LU R19, [R1+0xbc] ;  /* 0x0000bc0001137983 */ /* 0x000f220000300800 */
[----:B--2---:R-:W-:Y:S02]  /*9850*/  IMAD.MOV.U32 R11, RZ, RZ, R0 ;  /* 0x000000ffff0b7224 */ /* 0x004fe400078e0000 */
[----:B---3--:R-:W-:-:S02]  /*9860*/  IMAD.MOV.U32 R9, RZ, RZ, R28 ;  /* 0x000000ffff097224 */ /* 0x008fc400078e001c */
[----:B------:R-:W-:Y:S02]  /*9870*/  IMAD.MOV.U32 R8, RZ, RZ, R29 ;  /* 0x000000ffff087224 */ /* 0x000fe400078e001d */
[----:B------:R-:W-:Y:S02]  /*9880*/  IMAD.MOV.U32 R10, RZ, RZ, R2 ;  /* 0x000000ffff0a7224 */ /* 0x000fe400078e0002 */
[----:B------:R-:W2:Y:S04]  /*9890*/  LDL.LU R2, [R1+0x38c] ;  /* 0x00038c0001027983 */ /* 0x000ea80000300800 */
[----:B------:R-:W2:Y:S04]  /*98a0*/  LDL.LU R28, [R1+0x388] ;  /* 0x00038800011c7983 */ /* 0x000ea80000300800 */
[----:B------:R-:W3:Y:S04]  /*98b0*/  LDL.LU R0, [R1+0x394] ;  /* 0x0003940001007983 */ /* 0x000ee80000300800 */
[----:B------:R-:W3:Y:S04]  /*98c0*/  LDL.LU R29, [R1+0x390] ;  /* 0x00039000011d7983 */ /* 0x000ee80000300800 */
[----:B------:R-:W-:Y:S04]  /*98d0*/  STL.64 [R1+0x628], R26 ;  /* 0x0006281a01007387 */ /* 0x000fe80000100a00 */
[----:B------:R0:W-:Y:S04]  /*98e0*/  STL.64 [R1+0x620], R24 ;  /* 0x0006201801007387 */ /* 0x0001e80000100a00 */
[----:B0-----:R-:W2:Y:S04]  /*98f0*/  LDL.LU R24, [R1+0x60] ;  /* 0x0000600001187983 */ /* 0x001ea80000300800 */
[----:B------:R-:W2:Y:S04]  /*9900*/  LDL.LU R25, [R1+0x64] ;  /* 0x0000640001197983 */ /* 0x000ea80000300800 */
[----:B------:R-:W2:Y:S04]  /*9910*/  LDL.LU R26, [R1+0x68] ;  /* 0x00006800011a7983 */ /* 0x000ea80000300800 */
[----:B------:R-:W2:Y:S04]  /*9920*/  LDL.LU R27, [R1+0x6c] ;  /* 0x00006c00011b7983 */ /* 0x000ea80000300800 */
[----:B--2---:R-:W-:Y:S04]  /*9930*/  STL.64 [R1+0x638], R26 ;  /* 0x0006381a01007387 */ /* 0x004fe80000100a00 */
[----:B------:R0:W-:Y:S04]  /*9940*/  STL.64 [R1+0x630], R24 ;  /* 0x0006301801007387 */ /* 0x0001e80000100a00 */
[----:B0-----:R-:W2:Y:S04]  /*9950*/  LDL.LU R24, [R1+0x70] ;  /* 0x0000700001187983 */ /* 0x001ea80000300800 */
[----:B------:R-:W2:Y:S04]  /*9960*/  LDL.LU R25, [R1+0x74] ;  /* 0x0000740001197983 */ /* 0x000ea80000300800 */
[----:B------:R-:W2:Y:S04]  /*9970*/  LDL.LU R26, [R1+0x78] ;  /* 0x00007800011a7983 */ /* 0x000ea80000300800 */
[----:B------:R-:W2:Y:S01]  /*9980*/  LDL.LU R27, [R1+0x7c] ;  /* 0x00007c00011b7983 */ /* 0x000ea20000300800 */
[----:B------:R-:W-:Y:S01]  /*9990*/  IMAD R23, R3, 0x100, R23 ;  /* 0x0000010003177824 */ /* 0x000fe200078e0217 */
[----:B------:R-:W-:-:S02]  /*99a0*/  F2FP.F16.E5M2.UNPACK_B R12, R20 ;  /* 0x00000014ff0c723e */ /* 0x000fc400020004ff */
[----:B------:R-:W-:Y:S02]  /*99b0*/  F2FP.F16.E5M2.UNPACK_B R13, R21 ;  /* 0x00000015ff0d723e */ /* 0x000fe400020004ff */
[----:B------:R-:W-:Y:S02]  /*99c0*/  F2FP.F16.E5M2.UNPACK_B R14, R22 ;  /* 0x00000016ff0e723e */ /* 0x000fe400020004ff */
[----:B------:R-:W-:Y:S01]  /*99d0*/  F2FP.F16.E5M2.UNPACK_B R15, R23 ;  /* 0x00000017ff0f723e */ /* 0x000fe200020004ff */
[----:B--2---:R-:W-:Y:S04]  /*99e0*/  STL.64 [R1+0x648], R26 ;  /* 0x0006481a01007387 */ /* 0x004fe80000100a00 */
[----:B------:R0:W-:Y:S04]  /*99f0*/  STL.64 [R1+0x640], R24 ;  /* 0x0006401801007387 */ /* 0x0001e80000100a00 */
[----:B0-----:R-:W2:Y:S04]  /*9a00*/  LDL.LU R24, [R1+0x10] ;  /* 0x0000100001187983 */ /* 0x001ea80000300800 */
[----:B------:R-:W2:Y:S04]  /*9a10*/  LDL.LU R25, [R1+0x14] ;  /* 0x0000140001197983 */ /* 0x000ea80000300800 */
[----:B------:R-:W2:Y:S04]  /*9a20*/  LDL.LU R26, [R1+0x18] ;  /* 0x00001800011a7983 */ /* 0x000ea80000300800 */
[----:B------:R-:W2:Y:S01]  /*9a30*/  LDL.LU R27, [R1+0x1c] ;  /* 0x00001c00011b7983 */ /* 0x000ea20000300800 */
[C---:B------:R-:W-:Y:S03]  /*9a40*/  HMMA.16816.F32 R8, R12.reuse, R4, R8 ;  /* 0x000000040c08723c */ /* 0x040fe60000001808 */
[----:B--2---:R-:W-:Y:S04]  /*9a50*/  STL.64 [R1+0x658], R26 ;  /* 0x0006581a01007387 */ /* 0x004fe80000100a00 */
[----:B------:R0:W-:Y:S04]  /*9a60*/  STL.64 [R1+0x650], R24 ;  /* 0x0006501801007387 */ /* 0x0001e80000100a00 */
[----:B0-----:R-:W2:Y:S04]  /*9a70*/  LDL.LU R24, [R1+0xa0] ;  /* 0x0000a00001187983 */ /* 0x001ea80000300800 */
[----:B------:R-:W2:Y:S04]  /*9a80*/  LDL.LU R25, [R1+0xa4] ;  /* 0x0000a40001197983 */ /* 0x000ea80000300800 */
[----:B------:R-:W2:Y:S04]  /*9a90*/  LDL.LU R26, [R1+0xa8] ;  /* 0x0000a800011a7983 */ /* 0x000ea80000300800 */
[----:B------:R-:W2:Y:S04]  /*9aa0*/  LDL.LU R27, [R1+0xac] ;  /* 0x0000ac00011b7983 */ /* 0x000ea80000300800 */
[----:B------:R-:W2:Y:S04]  /*9ab0*/  LDL.LU R20, [R1+0x378] ;  /* 0x0003780001147983 */ /* 0x000ea80000300800 */
[----:B------:R-:W2:Y:S04]  /*9ac0*/  LDL.LU R21, [R1+0x380] ;  /* 0x0003800001157983 */ /* 0x000ea80000300800 */
[----:B------:R-:W2:Y:S04]  /*9ad0*/  LDL.LU R22, [R1+0x384] ;  /* 0x0003840001167983 */ /* 0x000ea80000300800 */
[----:B------:R-:W2:Y:S04]  /*9ae0*/  LDL.LU R23, [R1+0x37c] ;  /* 0x00037c0001177983 */ /* 0x000ea80000300800 */
[----:B------:R-:W-:Y:S04]  /*9af0*/  STL.64 [R1+0xc0], R8 ;  /* 0x0000c00801007387 */ /* 0x000fe80000100a00 */
[----:B------:R0:W-:Y:S04]  /*9b00*/  STL.64 [R1+0xc8], R10 ;  /* 0x0000c80a01007387 */ /* 0x0001e80000100a00 */
[----:B0-----:R-:W2:Y:S04]  /*9b10*/  LDL.LU.64 R10, [R1+0x668] ;  /* 0x00066800010a7983 */ /* 0x001ea80000300a00 */
[----:B------:R-:W2:Y:S01]  /*9b20*/  LDL.LU.64 R8, [R1+0x660] ;  /* 0x0006600001087983 */ /* 0x000ea20000300a00 */
[----:B----4-:R-:W-:Y:S03]  /*9b30*/  HMMA.16816.F32 R16, R12, R6, R16 ;  /* 0x000000060c10723c */ /* 0x010fe60000001810 */
[----:B------:R-:W4:-:S15]  /*9b40*/  LDL.LU R3, [R1+0x39c] ;  /* 0x00039c0001037983 */ /* 0x000f1e0000300800 */
[----:B------:R-:W-:Y:S01]  /*9b50*/  NOP ;  /* 0x0000000000007918 */ /* 0x000fe20000000000 */
[----:B------:R0:W-:Y:S04]  /*9b60*/  STL.64 [R1+0xb0], R16 ;  /* 0x0000b01001007387 */ /* 0x0001e80000100a00 */
[----:B------:R1:W-:Y:S04]  /*9b70*/  STL.64 [R1+0xb8], R18 ;  /* 0x0000b81201007387 */ /* 0x0003e80000100a00 */
[----:B0-----:R-:W3:Y:S04]  /*9b80*/  LDL.LU R16, [R1+0x90] ;  /* 0x0000900001107983 */ /* 0x001ee80000300800 */
[----:B------:R-:W3:Y:S04]  /*9b90*/  LDL.LU R17, [R1+0x94] ;  /* 0x0000940001117983 */ /* 0x000ee80000300800 */
[----:B-1----:R-:W3:Y:S04]  /*9ba0*/  LDL.LU R18, [R1+0x98] ;  /* 0x0000980001127983 */ /* 0x002ee80000300800 */
[----:B------:R-:W3:Y:S01]  /*9bb0*/  LDL.LU R19, [R1+0x9c] ;  /* 0x00009c0001137983 */ /* 0x000ee20000300800 */
[----:B--2---:R-:W-:-:S15]  /*9bc0*/  HMMA.16816.F32 R24, R12, R8, R24 ;  /* 0x000000080c18723c */ /* 0x004fde0000001818 */
[----:B------:R-:W-:-:S04]  /*9bd0*/  NOP ;  /* 0x0000000000007918 */ /* 0x000fc80000000000 */
[----:B------:R-:W-:Y:S04]  /*9be0*/  STL.64 [R1+0xa0], R24 ;  /* 0x0000a01801007387 */ /* 0x000fe80000100a00 */
[----:B------:R0:W-:Y:S04]  /*9bf0*/  STL.64 [R1+0xa8], R26 ;  /* 0x0000a81a01007387 */ /* 0x0001e80000100a00 */
[----:B0-----:R-:W2:Y:S04]  /*9c00*/  LDL.LU.64 R26, [R1+0x658] ;  /* 0x00065800011a7983 */ /* 0x001ea80000300a00 */
[----:B------:R-:W2:Y:S01]  /*9c10*/  LDL.LU.64 R24, [R1+0x650] ;  /* 0x0006500001187983 */ /* 0x000ea20000300a00 */
[----:B------:R-:W-:-:S02]  /*9c20*/  IMAD R20, R20, 0x100, R23 ;  /* 0x0000010014147824 */ /* 0x000fc400078e0217 */
[----:B------:R-:W-:Y:S02]  /*9c30*/  IMAD R21, R21, 0x100, R22 ;  /* 0x0000010015157824 */ /* 0x000fe400078e0216 */
[----:B------:R-:W-:Y:S02]  /*9c40*/  IMAD R22, R28, 0x100, R2 ;  /* 0x000001001c167824 */ /* 0x000fe400078e0202 */
[----:B---3--:R-:W-:Y:S01]  /*9c50*/  IMAD R23, R29, 0x100, R0 ;  /* 0x000001001d177824 */ /* 0x008fe200078e0200 */
[----:B--2---:R-:W-:Y:S01]  /*9c60*/  HMMA.16816.F32 R12, R12, R10, R24 ;  /* 0x0000000a0c0c723c */ /* 0x004fe20000001818 */
[----:B------:R-:W2:Y:S04]  /*9c70*/  LDL.LU.64 R26, [R1+0x648] ;  /* 0x00064800011a7983 */ /* 0x000ea80000300a00 */
[----:B------:R-:W2:-:S14]  /*9c80*/  LDL.LU.64 R24, [R1+0x640] ;  /* 0x0006400001187983 */ /* 0x000e9c0000300a00 */
[----:B------:R0:W-:Y:S04]  /*9c90*/  STL.64 [R1+0x40], R12 ;  /* 0x0000400c01007387 */ /* 0x0001e80000100a00 */
[----:B------:R1:W-:Y:S01]  /*9ca0*/  STL.64 [R1+0x48], R14 ;  /* 0x0000480e01007387 */ /* 0x0003e20000100a00 */
[----:B0-----:R-:W-:Y:S02]  /*9cb0*/  F2FP.F16.E5M2.UNPACK_B R12, R20 ;  /* 0x00000014ff0c723e */ /* 0x001fe400020004ff */
[----:B------:R-:W-:Y:S01]  /*9cc0*/  F2FP.F16.E5M2.UNPACK_B R13, R21 ;  /* 0x00000015ff0d723e */ /* 0x000fe200020004ff */
[----:B------:R-:W4:Y:S01]  /*9cd0*/  LDL.LU R20, [R1+0x398] ;  /* 0x0003980001147983 */ /* 0x000f220000300800 */
[----:B-1----:R-:W-:Y:S02]  /*9ce0*/  F2FP.F16.E5M2.UNPACK_B R14, R22 ;  /* 0x00000016ff0e723e */ /* 0x002fe400020004ff */
[----:B------:R-:W-:Y:S01]  /*9cf0*/  F2FP.F16.E5M2.UNPACK_B R15, R23 ;  /* 0x00000017ff0f723e */ /* 0x000fe200020004ff */
[----:B------:R-:W3:Y:S04]  /*9d00*/  LDL.LU R21, [R1+0x3a0] ;  /* 0x0003a00001157983 */ /* 0x000ee80000300800 */
[----:B------:R-:W3:Y:S04]  /*9d10*/  LDL.LU R22, [R1+0x3a8] ;  /* 0x0003a80001167983 */ /* 0x000ee80000300800 */
[----:B------:R-:W3:Y:S01]  /*9d20*/  LDL.LU R23, [R1+0x3b0] ;  /* 0x0003b00001177983 */ /* 0x000ee20000300800 */
        /* <DEDUP_REMOVED lines=19> */
[----:B------:R-:W2:Y:S04]  /*9e60*/  LDL.LU.64 R24, [R1+0x610] ;  /* 0x0006100001187983 */ /* 0x000ea80000300a00 */
[----:B------:R0:W-:Y:S01]  /*9e70*/  STL [R1+0x5b0], R2 ;  /* 0x0005b00201007387 */ /* 0x0001e20000100800 */
[----:B----4-:R-:W-:-:S03]  /*9e80*/  IMAD R20, R20, 0x100, R3 ;  /* 0x0000010014147824 */ /* 0x010fc600078e0203 */
[----:B0-----:R-:W4:Y:S04]  /*9e90*/  LDL.LU R2, [R1+0x3b4] ;  /* 0x0003b40001027983 */ /* 0x001f280000300800 */
[----:B------:R0:W-:Y:S04]  /*9ea0*/  STL [R1+0x5ac], R28 ;  /* 0x0005ac1c01007387 */ /* 0x0001e80000100800 */
[----:B0-----:R-:W3:Y:S04]  /*9eb0*/  LDL.LU R28, [R1+0x3ac] ;  /* 0x0003ac00011c7983 */ /* 0x001ee80000300800 */
[----:B------:R0:W-:Y:S04]  /*9ec0*/  STL [R1+0x5a8], R29 ;  /* 0x0005a81d01007387 */ /* 0x0001e80000100800 */
[----:B0-----:R-:W4:Y:S04]  /*9ed0*/  LDL.LU R29, [R1+0x3a4] ;  /* 0x0003a400011d7983 */ /* 0x001f280000300800 */
[----:B------:R-:W4:Y:S01]  /*9ee0*/  LDL.LU R3, [R1+0x608] ;  /* 0x0006080001037983 */ /* 0x000f220000300800 */
[----:B--2---:R-:W-:Y:S03]  /*9ef0*/  HMMA.16816.F32 R12, R12, R10, R24 ;  /* 0x0000000a0c0c723c */ /* 0x004fe60000001818 */
[----:B------:R-:W2:Y:S04]  /*9f00*/  LDL.LU.64 R26, [R1+0x600] ;  /* 0x00060000011a7983 */ /* 0x000ea80000300a00 */
[----:B------:R-:W2:-:S12]  /*9f10*/  LDL.LU.64 R24, [R1+0x5f8] ;  /* 0x0005f80001187983 */ /* 0x000e980000300a00 */
[----:B------:R0:W-:Y:S04]  /*9f20*/  STL.64 [R1+0x30], R12 ;  /* 0x0000300c01007387 */ /* 0x0001e80000100a00 */
[----:B------:R1:W-:Y:S04]  /*9f30*/  STL.64 [R1+0x38], R14 ;  /* 0x0000380e01007387 */ /* 0x0003e80000100a00 */
[----:B0-----:R-:W2:Y:S04]  /*9f40*/  LDL.LU R12, [R1+0xe0] ;  /* 0x0000e000010c7983 */ /* 0x001ea80000300800 */
[----:B------:R-:W2:Y:S04]  /*9f50*/  LDL.LU R13, [R1+0xe4] ;  /* 0x0000e400010d7983 */ /* 0x000ea80000300800 */
[----:B-1----:R-:W2:Y:S01]  /*9f60*/  LDL.LU R14, [R1+0xe8] ;  /* 0x0000e800010e7983 */ /* 0x002ea20000300800 */
[----:B---3--:R-:W-:-:S02]  /*9f70*/  IMAD R22, R22, 0x100, R28 ;  /* 0x0000010016167824 */ /* 0x008fc400078e021c */
[----:B----4-:R-:W-:Y:S02]  /*9f80*/  IMAD R21, R21, 0x100, R29 ;  /* 0x0000010015157824 */ /* 0x010fe400078e021d */
[----:B------:R-:W-:Y:S01]  /*9f90*/  IMAD R23, R23, 0x100, R2 ;  /* 0x0000010017177824 */ /* 0x000fe200078e0202 */
[----:B------:R-:W-:Y:S01]  /*9fa0*/  F2FP.F16.E5M2.UNPACK_B R20, R20 ;  /* 0x00000014ff14723e */ /* 0x000fe200020004ff */
[----:B------:R-:W-:Y:S01]  /*9fb0*/  IMAD.MOV.U32 R15, RZ, RZ, R3 ;  /* 0x000000ffff0f7224 */ /* 0x000fe200078e0003 */
[----:B------:R-:W-:Y:S02]  /*9fc0*/  F2FP.F16.E5M2.UNPACK_B R21, R21 ;  /* 0x00000015ff15723e */ /* 0x000fe400020004ff */
[----:B------:R-:W-:Y:S02]  /*9fd0*/  F2FP.F16.E5M2.UNPACK_B R22, R22 ;  /* 0x00000016ff16723e */ /* 0x000fe400020004ff */
[----:B------:R-:W-:-:S07]  /*9fe0*/  F2FP.F16.E5M2.UNPACK_B R23, R23 ;  /* 0x00000017ff17723e */ /* 0x000fce00020004ff */
[C---:B--2---:R-:W-:Y:S08]  /*9ff0*/  HMMA.16816.F32 R24, R20.reuse, R8, R24 ;  /* 0x000000081418723c */ /* 0x044ff00000001818 */
[----:B------:R-:W-:-:S15]  /*a000*/  HMMA.16816.F32 R12, R20, R4, R12 ;  /* 0x00000004140c723c */ /* 0x000fde000000180c */
[----:B------:R-:W-:-:S04]  /*a010*/  NOP ;  /* 0x0000000000007918 */ /* 0x000fc80000000000 */
[----:B------:R-:W-:Y:S04]  /*a020*/  STL.64 [R1+0x20], R12 ;  /* 0x0000200c01007387 */ /* 0x000fe80000100a00 */
[----:B------:R0:W-:Y:S02]  /*a030*/  STL.64 [R1+0x28], R14 ;  /* 0x0000280e01007387 */ /* 0x0001e40000100a00 */
[----:B0-----:R-:W-:Y:S02]  /*a040*/  HMMA.16816.F32 R12, R20, R6, R16 ;  /* 0x00000006140c723c */ /* 0x001fe40000001810 */
[----:B------:R-:W2:-:S15]  /*a050*/  LDL.LU R16, [R1+0x3bc] ;  /* 0x0003bc0001107983 */ /* 0x000e9e0000300800 */
[----:B------:R-:W-:Y:S02]  /*a060*/  NOP ;  /* 0x0000000000007918 */ /* 0x000fe40000000000 */
[----:B------:R-:W-:Y:S02]  /*a070*/  IMAD.MOV.U32 R2, RZ, RZ, R12 ;  /* 0x000000ffff027224 */ /* 0x000fe400078e000c */
[----:B------:R-:W2:Y:S01]  /*a080*/  LDL.LU R12, [R1+0x3b8] ;  /* 0x0003b800010c7983 */ /* 0x000ea20000300800 */
[----:B------:R-:W-:-:S03]  /*a090*/  IMAD.MOV.U32 R28, RZ, RZ, R13 ;  /* 0x000000ffff1c7224 */ /* 0x000fc600078e000d */
[----:B------:R-:W3:Y:S01]  /*a0a0*/  LDL.LU R17, [R1+0x3c4] ;  /* 0x0003c40001117983 */ /* 0x000ee20000300800 */
[----:B------:R-:W-:-:S03]  /*a0b0*/  IMAD.MOV.U32 R29, RZ, RZ, R14 ;  /* 0x000000ffff1d7224 */ /* 0x000fc600078e000e */
[----:B------:R-:W3:Y:S01]  /*a0c0*/  LDL.LU R13, [R1+0x3c0] ;  /* 0x0003c000010d7983 */ /* 0x000ee20000300800 */
[----:B------:R-:W-:-:S03]  /*a0d0*/  IMAD.MOV.U32 R3, RZ, RZ, R15 ;  /* 0x000000ffff037224 */ /* 0x000fc600078e000f */
[----:B------:R-:W4:Y:S04]  /*a0e0*/  LDL.LU R18, [R1+0x3cc] ;  /* 0x0003cc0001127983 */ /* 0x000f280000300800 */
[----:B------:R-:W4:Y:S04]  /*a0f0*/  LDL.LU R14, [R1+0x3c8] ;  /* 0x0003c800010e7983 */ /* 0x000f280000300800 */
        /* <DEDUP_REMOVED lines=8> */
[----:B------:R-:W3:Y:S04]  /*a180*/  LDL.LU R9, [R1+0x13c] ;  /* 0x00013c0001097983 */ /* 0x000ee80000300800 */
[----:B--2---:R-:W-:Y:S04]  /*a190*/  STL.64 [R1+0x5c0], R26 ;  /* 0x0005c01a01007387 */ /* 0x004fe80000100a00 */
[----:B------:R0:W-:Y:S04]  /*a1a0*/  STL.64 [R1+0x5b8], R24 ;  /* 0x0005b81801007387 */ /* 0x0001e80000100a00 */
[----:B0-----:R-:W2:Y:S04]  /*a1b0*/  LDL.LU R24, [R1+0x100] ;  /* 0x0001000001187983 */ /* 0x001ea80000300800 */
[----:B------:R-:W2:Y:S04]  /*a1c0*/  LDL.LU R25, [R1+0x104] ;  /* 0x0001040001197983 */ /* 0x000ea80000300800 */
[----:B------:R-:W2:Y:S04]  /*a1d0*/  LDL.LU R26, [R1+0x108] ;  /* 0x00010800011a7983 */ /* 0x000ea80000300800 */
[----:B------:R-:W2:Y:S04]  /*a1e0*/  LDL.LU R27, [R1+0x10c] ;  /* 0x00010c00011b7983 */ /* 0x000ea80000300800 */
[----:B------:R-:W3:Y:S04]  /*a1f0*/  LDL.LU R4, [R1+0x118] ;  /* 0x0001180001047983 */ /* 0x000ee80000300800 */
[----:B------:R-:W3:Y:S04]  /*a200*/  LDL.LU R5, [R1+0x11c] ;  /* 0x00011c0001057983 */ /* 0x000ee80000300800 */
[----:B------:R-:W3:Y:S04]  /*a210*/  LDL.LU R6, [R1+0x128] ;  /* 0x0001280001067983 */ /* 0x000ee80000300800 */
[----:B------:R-:W3:Y:S04]  /*a220*/  LDL.LU R7, [R1+0x12c] ;  /* 0x00012c0001077983 */ /* 0x000ee80000300800 */
[----:B------:R-:W3:Y:S04]  /*a230*/  LDL.LU R8, [R1+0x138] ;  /* 0x0001380001087983 */ /* 0x000ee80000300800 */
[----:B--2---:R-:W-:Y:S04]  /*a240*/  STL.64 [R1+0x5d0], R26 ;  /* 0x0005d01a01007387 */ /* 0x004fe80000100a00 */
[----:B------:R0:W-:Y:S04]  /*a250*/  STL.64 [R1+0x5c8], R24 ;  /* 0x0005c81801007387 */ /* 0x0001e80000100a00 */
[----:B0-----:R-:W2:Y:S04]  /*a260*/  LDL.LU R24, [R1+0xd0] ;  /* 0x0000d00001187983 */ /* 0x001ea80000300800 */
[----:B------:R-:W2:Y:S04]  /*a270*/  LDL.LU R25, [R1+0xd4] ;  /* 0x0000d40001197983 */ /* 0x000ea80000300800 */
[----:B------:R-:W2:Y:S04]  /*a280*/  LDL.LU R26, [R1+0xd8] ;  /* 0x0000d800011a7983 */ /* 0x000ea80000300800 */
[----:B------:R-:W2:Y:S01]  /*a290*/  LDL.LU R27, [R1+0xdc] ;  /* 0x0000dc00011b7983 */ /* 0x000ea20000300800 */
[----:B------:R-:W-:-:S02]  /*a2a0*/  IMAD R12, R12, 0x100, R16 ;  /* 0x000001000c0c7824 */ /* 0x000fc400078e0210 */
[----:B---3--:R-:W-:Y:S02]  /*a2b0*/  IMAD R13, R13, 0x100, R17 ;  /* 0x000001000d0d7824 */ /* 0x008fe400078e0211 */
[----:B----4-:R-:W-:Y:S02]  /*a2c0*/  IMAD R14, R14, 0x100, R18 ;  /* 0x000001000e0e7824 */ /* 0x010fe400078e0212 */
        /* <DEDUP_REMOVED lines=11> */
[----:B------:R-:W-:-:S02]  /*a380*/  F2FP.F16.E5M2.UNPACK_B R4, R4.H1 ;  /* 0x00000004ff04723e */ /* 0x000fc400030004ff */
[----:B------:R-:W-:Y:S02]  /*a390*/  F2FP.F16.E5M2.UNPACK_B R5, R5.H1 ;  /* 0x00000005ff05723e */ /* 0x000fe400030004ff */
[----:B------:R-:W-:Y:S02]  /*a3a0*/  F2FP.F16.E5M2.UNPACK_B R12, R12 ;  /* 0x0000000cff0c723e */ /* 0x000fe400020004ff */
[----:B------:R-:W-:Y:S02]  /*a3b0*/  F2FP.F16.E5M2.UNPACK_B R13, R13 ;  /* 0x0000000dff0d723e */ /* 0x000fe400020004ff */
[----:B------:R-:W-:Y:S02]  /*a3c0*/  F2FP.F16.E5M2.UNPACK_B R14, R14 ;  /* 0x0000000eff0e723e */ /* 0x000fe400020004ff */
[----:B------:R-:W-:-:S07]  /*a3d0*/  F2FP.F16.E5M2.UNPACK_B R15, R15 ;  /* 0x0000000fff0f723e */ /* 0x000fce00020004ff */
[----:B--2---:R-:W-:Y:S08]  /*a3e0*/  HMMA.16816.F32 R24, R12, R4, R24 ;  /* 0x000000040c18723c */ /* 0x004ff00000001818 */
[----:B---3--:R-:W-:Y:S01]  /*a3f0*/  HMMA.16816.F32 R20, R20, R10, R16 ;  /* 0x0000000a1414723c */ /* 0x008fe20000001810 */
[----:B------:R-:W2:Y:S04]  /*a400*/  LDL.LU R10, [R1+0x148] ;  /* 0x00014800010a7983 */ /* 0x000ea80000300800 */
[----:B------:R-:W3:Y:S04]  /*a410*/  LDL.LU R11, [R1+0x14c] ;  /* 0x00014c00010b7983 */ /* 0x000ee80000300800 */
[----:B------:R-:W4:Y:S04]  /*a420*/  LDL.LU R16, [R1+0x3d8] ;  /* 0x0003d80001107983 */ /* 0x000f280000300800 */
[----:B------:R-:W2:Y:S04]  /*a430*/  LDL.LU R17, [R1+0x3e0] ;  /* 0x0003e00001117983 */ /* 0x000ea80000300800 */
[----:B------:R-:W2:Y:S04]  /*a440*/  LDL.LU R18, [R1+0x3e8] ;  /* 0x0003e80001127983 */ /* 0x000ea80000300800 */
[----:B------:R-:W2:Y:S04]  /*a450*/  LDL.LU R19, [R1+0x3f4] ;  /* 0x0003f40001137983 */ /* 0x000ea80000300800 */
[----:B------:R0:W-:Y:S04]  /*a460*/  STL.64 [R1+0x508], R22 ;  /* 0x0005081601007387 */ /* 0x0001e80000100a00 */
[----:B0-----:R-:W2:Y:S04]  /*a470*/  LDL.LU R22, [R1+0x3f0] ;  /* 0x0003f00001167983 */ /* 0x001ea80000300800 */
[----:B------:R-:W2:Y:S04]  /*a480*/  LDL.LU R23, [R1+0x3f8] ;  /* 0x0003f80001177983 */ /* 0x000ea80000300800 */
[----:B------:R0:W-:Y:S04]  /*a490*/  STL.64 [R1+0x500], R20 ;  /* 0x0005001401007387 */ /* 0x0001e80000100a00 */
[----:B0-----:R-:W4:Y:S04]  /*a4a0*/  LDL.LU R20, [R1+0x3dc] ;  /* 0x0003dc0001147983 */ /* 0x001f280000300800 */
[----:B------:R-:W2:Y:S04]  /*a4b0*/  LDL.LU R21, [R1+0x3e4] ;  /* 0x0003e40001157983 */ /* 0x000ea80000300800 */
        /* <DEDUP_REMOVED lines=21> */
[----:B---3--:R-:W-:-:S05]  /*a610*/  F2FP.F16.E5M2.UNPACK_B R11, R11.H1 ;  /* 0x0000000bff0b723e */ /* 0x008fca00030004ff */
[----:B------:R-:W-:Y:S04]  /*a620*/  STL.64 [R1+0x590], R10 ;  /* 0x0005900a01007387 */ /* 0x000fe80000100a00 */
[----:B------:R-:W-:Y:S01]  /*a630*/  STL.64 [R1+0x588], R8 ;  /* 0x0005880801007387 */ /* 0x000fe20000100a00 */
[----:B--2---:R-:W-:Y:S01]  /*a640*/  HMMA.16816.F32 R12, R12, R10, R24 ;  /* 0x0000000a0c0c723c */ /* 0x004fe20000001818 */
[----:B------:R-:W-:Y:S02]  /*a650*/  IMAD.MOV.U32 R24, RZ, RZ, R2 ;  /* 0x000000ffff187224 */ /* 0x000fe400078e0002 */
[----:B------:R-:W-:Y:S02]  /*a660*/  IMAD.MOV.U32 R26, RZ, RZ, R29 ;  /* 0x000000ffff1a7224 */ /* 0x000fe400078e001d */
[----:B------:R-:W-:-:S02]  /*a670*/  IMAD.MOV.U32 R27, RZ, RZ, R3 ;  /* 0x000000ffff1b7224 */ /* 0x000fc400078e0003 */
[----:B------:R-:W-:-:S12]  /*a680*/  IMAD.MOV.U32 R25, RZ, RZ, R28 ;  /* 0x000000ffff197224 */ /* 0x000fd800078e001c */
[----:B------:R-:W-:Y:S04]  /*a690*/  STL.64 [R1+0xd0], R12 ;  /* 0x0000d00c01007387 */ /* 0x000fe80000100a00 */
[----:B------:R-:W-:Y:S04]  /*a6a0*/  STL.64 [R1+0xd8], R14 ;  /* 0x0000d80e01007387 */ /* 0x000fe80000100a00 */
[----:B------:R-:W2:Y:S04]  /*a6b0*/  LDL.LU R2, [R1+0x5b0] ;  /* 0x0005b00001027983 */ /* 0x000ea80000300800 */
[----:B------:R-:W3:Y:S04]  /*a6c0*/  LDL.LU R28, [R1+0x5ac] ;  /* 0x0005ac00011c7983 */ /* 0x000ee80000300800 */
        /* <DEDUP_REMOVED lines=11> */
[----:B------:R-:W-:Y:S01]  /*a780*/  IMAD.MOV.U32 R27, RZ, RZ, R0 ;  /* 0x000000ffff1b7224 */ /* 0x000fe200078e0000 */
[----:B------:R-:W2:Y:S01]  /*a790*/  LDL.LU R2, [R1+0x400] ;  /* 0x0004000001027983 */ /* 0x000ea20000300800 */
[----:B-1----:R-:W-:Y:S02]  /*a7a0*/  IMAD.MOV.U32 R24, RZ, RZ, R29 ;  /* 0x000000ffff187224 */ /* 0x002fe400078e001d */
[----:B---3--:R-:W-:Y:S02]  /*a7b0*/  IMAD.MOV.U32 R25, RZ, RZ, R28 ;  /* 0x000000ffff197224 */ /* 0x008fe400078e001c */
        /* <DEDUP_REMOVED lines=24> */
[----:B------:R-:W2:Y:S01]  /*a940*/  LDL.LU R27, [R1+0x7c] ;  /* 0x00007c00011b7983 */ /* 0x000ea20000300800 */
[----:B----4-:R-:W-:-:S02]  /*a950*/  IMAD R16, R16, 0x100, R20 ;  /* 0x0000010010107824 */ /* 0x010fc400078e0214 */
[----:B------:R-:W-:Y:S02]  /*a960*/  IMAD R17, R17, 0x100, R21 ;  /* 0x0000010011117824 */ /* 0x000fe400078e0215 */
[----:B------:R-:W-:Y:S02]  /*a970*/  IMAD R18, R18, 0x100, R22 ;  /* 0x0000010012127824 */ /* 0x000fe400078e0216 */
[----:B------:R-:W-:Y:S01]  /*a980*/  IMAD R19, R19, 0x100, R23 ;  /* 0x0000010013137824 */ /* 0x000fe200078e0217 */
[----:B--2---:R-:W-:Y:S04]  /*a990*/  STL.64 [R1+0x560], R26 ;  /* 0x0005601a01007387 */ /* 0x004fe80000100a00 */
[----:B------:R0:W-:Y:S04]  /*a9a0*/  STL.64 [R1+0x558], R24 ;  /* 0x0005581801007387 */ /* 0x0001e80000100a00 */
[----:B0-----:R-:W2:Y:S04]  /*a9b0*/  LDL.LU R24, [R1+0x40] ;  /* 0x0000400001187983 */ /* 0x001ea80000300800 */
[----:B------:R-:W2:Y:S04]  /*a9c0*/  LDL.LU R25, [R1+0x44] ;  /* 0x0000440001197983 */ /* 0x000ea80000300800 */
[----:B------:R-:W4:Y:S04]  /*a9d0*/  LDL.LU R26, [R1+0x48] ;  /* 0x00004800011a7983 */ /* 0x000f280000300800 */
[----:B------:R-:W4:Y:S01]  /*a9e0*/  LDL.LU R27, [R1+0x4c] ;  /* 0x00004c00011b7983 */ /* 0x000f220000300800 */
[----:B------:R-:W-:-:S02]  /*a9f0*/  F2FP.F16.E5M2.UNPACK_B R12, R16 ;  /* 0x00000010ff0c723e */ /* 0x000fc400020004ff */
[----:B------:R-:W-:Y:S02]  /*aa00*/  F2FP.F16.E5M2.UNPACK_B R13, R17 ;  /* 0x00000011ff0d723e */ /* 0x000fe400020004ff */
[----:B------:R-:W-:Y:S02]  /*aa10*/  F2FP.F16.E5M2.UNPACK_B R14, R18 ;  /* 0x00000012ff0e723e */ /* 0x000fe400020004ff */
[----:B------:R-:W-:-:S07]  /*aa20*/  F2FP.F16.E5M2.UNPACK_B R15, R19 ;  /* 0x00000013ff0f723e */ /* 0x000fce00020004ff */
[C---:B------:R-:W-:Y:S01]  /*aa30*/  HMMA.16816.F32 R8, R12.reuse, R4, R8 ;  /* 0x000000040c08723c */ /* 0x040fe20000001808 */
[----:B----4-:R-:W-:Y:S04]  /*aa40*/  STL.64 [R1+0x580], R26 ;  /* 0x0005801a01007387 */ /* 0x010fe80000100a00 */
[----:B--2---:R0:W-:Y:S04]  /*aa50*/  STL.64 [R1+0x578], R24 ;  /* 0x0005781801007387 */ /* 0x0041e80000100a00 */
        /* <DEDUP_REMOVED lines=8> */
[----:B------:R-:W2:Y:S04]  /*aae0*/  LDL.LU R16, [R1+0x3fc] ;  /* 0x0003fc0001107983 */ /* 0x000ea80000300800 */
[----:B------:R-:W3:Y:S04]  /*aaf0*/  LDL.LU R17, [R1+0x404] ;  /* 0x0004040001117983 */ /* 0x000ee80000300800 */
[----:B------:R-:W2:Y:S04]  /*ab00*/  LDL.LU R18, [R1+0x40c] ;  /* 0x00040c0001127983 */ /* 0x000ea80000300800 */
[----:B------:R-:W2:Y:S04]  /*ab10*/  LDL.LU R19, [R1+0x414] ;  /* 0x0004140001137983 */ /* 0x000ea80000300800 */
        /* <DEDUP_REMOVED lines=15> */
[----:B------:R-:W2:Y:S01]  /*ac10*/  LDL.LU.64 R24, [R1+0x578] ;  /* 0x0005780001187983 */ /* 0x000ea20000300a00 */
[----:B------:R-:W-:-:S02]  /*ac20*/  IMAD R16, R16, 0x100, R2 ;  /* 0x0000010010107824 */ /* 0x000fc400078e0202 */
[----:B---3--:R-:W-:Y:S01]  /*ac30*/  IMAD R17, R17, 0x100, R28 ;  /* 0x0000010011117824 */ /* 0x008fe200078e021c */
[----:B------:R-:W3:Y:S01]  /*ac40*/  LDL.LU R2, [R1+0x574] ;  /* 0x0005740001027983 */ /* 0x000ee20000300800 */
[----:B------:R-:W-:Y:S02]  /*ac50*/  IMAD R18, R18, 0x100, R0 ;  /* 0x0000010012127824 */ /* 0x000fe400078e0200 */
[----:B------:R-:W-:Y:S01]  /*ac60*/  IMAD R19, R19, 0x100, R29 ;  /* 0x0000010013137824 */ /* 0x000fe200078e021d */
[----:B------:R-:W3:Y:S04]  /*ac70*/  LDL.LU R28, [R1+0x570] ;  /* 0x00057000011c7983 */ /* 0x000ee80000300800 */
[----:B------:R-:W3:Y:S04]  /*ac80*/  LDL.LU R0, [R1+0x56c] ;  /* 0x00056c0001007983 */ /* 0x000ee80000300800 */
[----:B------:R-:W3:Y:S01]  /*ac90*/  LDL.LU R29, [R1+0x568] ;  /* 0x00056800011d7983 */ /* 0x000ee20000300800 */
[----:B--2---:R-:W-:Y:S03]  /*aca0*/  HMMA.16816.F32 R12, R12, R10, R24 ;  /* 0x0000000a0c0c723c */ /* 0x004fe60000001818 */
[----:B------:R-:W2:Y:S04]  /*acb0*/  LDL.LU.64 R26, [R1+0x560] ;  /* 0x00056000011a7983 */ /* 0x000ea80000300a00 */
[----:B------:R-:W2:-:S12]  /*acc0*/  LDL.LU.64 R24, [R1+0x558] ;  /* 0x0005580001187983 */ /* 0x000e980000300a00 */
[----:B------:R0:W-:Y:S04]  /*acd0*/  STL.64 [R1+0x80], R12 ;  /* 0x0000800c01007387 */ /* 0x0001e80000100a00 */
[----:B------:R1:W-:Y:S01]  /*ace0*/  STL.64 [R1+0x88], R14 ;  /* 0x0000880e01007387 */ /* 0x0003e20000100a00 */
[----:B0-----:R-:W-:Y:S02]  /*acf0*/  F2FP.F16.E5M2.UNPACK_B R12, R16 ;  /* 0x00000010ff0c723e */ /* 0x001fe400020004ff */
[----:B------:R-:W-:Y:S01]  /*ad00*/  F2FP.F16.E5M2.UNPACK_B R13, R17 ;  /* 0x00000011ff0d723e */ /* 0x000fe200020004ff */
[----:B------:R-:W3:Y:S01]  /*ad10*/  LDL.LU R16, [R1+0x41c] ;  /* 0x00041c0001107983 */ /* 0x000ee20000300800 */
[----:B-1----:R-:W-:Y:S02]  /*ad20*/  F2FP.F16.E5M2.UNPACK_B R14, R18 ;  /* 0x00000012ff0e723e */ /* 0x002fe400020004ff */
[----:B------:R-:W-:Y:S01]  /*ad30*/  F2FP.F16.E5M2.UNPACK_B R15, R19 ;  /* 0x00000013ff0f723e */ /* 0x000fe200020004ff */
[----:B------:R-:W3:Y:S04]  /*ad40*/  LDL.LU R17, [R1+0x428] ;  /* 0x0004280001117983 */ /* 0x000ee80000300800 */
[----:B------:R-:W3:Y:S02]  /*ad50*/  LDL.LU R18, [R1+0x420] ;  /* 0x0004200001127983 */ /* 0x000ee40000300800 */
        /* <DEDUP_REMOVED lines=18> */
[----:B---3--:R-:W-:-:S02]  /*ae80*/  IMAD R16, R16, 0x100, R18 ;  /* 0x0000010010107824 */ /* 0x008fc400078e0212 */
[----:B------:R-:W-:Y:S02]  /*ae90*/  IMAD R18, R0, 0x100, R29 ;  /* 0x0000010000127824 */ /* 0x000fe400078e021d */
[----:B------:R-:W-:Y:S01]  /*aea0*/  IMAD R17, R3, 0x100, R17 ;  /* 0x0000010003117824 */ /* 0x000fe200078e0211 */
[----:B------:R-:W3:Y:S01]  /*aeb0*/  LDL.LU R29, [R1+0x524] ;  /* 0x00052400011d7983 */ /* 0x000ee20000300800 */
[----:B------:R-:W-:-:S03]  /*aec0*/  IMAD R19, R2, 0x100, R28 ;  /* 0x0000010002137824 */ /* 0x000fc600078e021c */
[----:B------:R-:W3:Y:S04]  /*aed0*/  LDL.LU R3, [R1+0x2a8] ;  /* 0x0002a80001037983 */ /* 0x000ee80000300800 */
[----:B------:R-:W3:Y:S04]  /*aee0*/  LDL.LU R0, [R1+0x2b0] ;  /* 0x0002b00001007983 */ /* 0x000ee80000300800 */
[----:B------:R-:W3:Y:S01]  /*aef0*/  LDL.LU R28, [R1+0x520] ;  /* 0x00052000011c7983 */ /* 0x000ee20000300800 */
[----:B------:R-:W-:Y:S02]  /*af00*/  F2FP.F16.E5M2.UNPACK_B R16, R16 ;  /* 0x00000010ff10723e */ /* 0x000fe400020004ff */
[----:B------:R-:W-:-:S02]  /*af10*/  F2FP.F16.E5M2.UNPACK_B R17, R17 ;  /* 0x00000011ff11723e */ /* 0x000fc400020004ff */
[----:B------:R-:W-:Y:S02]  /*af20*/  F2FP.F16.E5M2.UNPACK_B R18, R18 ;  /* 0x00000012ff12723e */ /* 0x000fe400020004ff */
[----:B------:R-:W-:Y:S01]  /*af30*/  F2FP.F16.E5M2.UNPACK_B R19, R19 ;  /* 0x00000013ff13723e */ /* 0x000fe200020004ff */
[----:B--2---:R-:W-:Y:S01]  /*af40*/  HMMA.16816.F32 R12, R12, R10, R24 ;  /* 0x0000000a0c0c723c */ /* 0x004fe20000001818 */
[----:B------:R-:W2:Y:S04]  /*af50*/  LDL.LU.64 R26, [R1+0x518] ;  /* 0x00051800011a7983 */ /* 0x000ea80000300a00 */
[----:B------:R-:W2:Y:S03]  /*af60*/  LDL.LU.64 R24, [R1+0x510] ;  /* 0x0005100001187983 */ /* 0x000ea60000300a00 */
[C---:B----4-:R-:W-:Y:S11]  /*af70*/  HMMA.16816.F32 R20, R16.reuse, R4, R20 ;  /* 0x000000041014723c */ /* 0x050ff60000001814 */
[----:B------:R-:W-:Y:S04]  /*af80*/  STL.64 [R1+0x40], R12 ;  /* 0x0000400c01007387 */ /* 0x000fe80000100a00 */
[----:B------:R0:W-:Y:S04]  /*af90*/  STL.64 [R1+0x48], R14 ;  /* 0x0000480e01007387 */ /* 0x0001e80000100a00 */
[----:B0-----:R-:W4:Y:S04]  /*afa0*/  LDL.LU R15, [R1+0x2a0] ;  /* 0x0002a000010f7983 */ /* 0x001f280000300800 */
[----:B------:R-:W3:Y:S04]  /*afb0*/  LDL.LU R2, [R1+0x2b8] ;  /* 0x0002b80001027983 */ /* 0x000ee80000300800 */
[----:B------:R-:W-:Y:S04]  /*afc0*/  STL.64 [R1+0x30], R20 ;  /* 0x0000301401007387 */ /* 0x000fe80000100a00 */
[----:B------:R0:W-:Y:S04]  /*afd0*/  STL.64 [R1+0x38], R22 ;  /* 0x0000381601007387 */ /* 0x0001e80000100a00 */
[----:B0-----:R-:W3:Y:S04]  /*afe0*/  LDL.LU.64 R22, [R1+0x508] ;  /* 0x0005080001167983 */ /* 0x001ee80000300a00 */
[----:B------:R-:W3:Y:S01]  /*aff0*/  LDL.LU.64 R20, [R1+0x500] ;  /* 0x0005000001147983 */ /* 0x000ee20000300a00 */
[----:B--2---:R-:W-:Y:S03]  /*b000*/  HMMA.16816.F32 R4, R16, R6, R24 ;  /* 0x000000061004723c */ /* 0x004fe60000001818 */
[----:B------:R-:W2:Y:S04]  /*b010*/  LDL.LU.64 R26, [R1+0x4f8] ;  /* 0x0004f800011a7983 */ /* 0x000ea80000300a00 */
[----:B------:R-:W2:-:S12]  /*b020*/  LDL.LU.64 R24, [R1+0x4f0] ;  /* 0x0004f00001187983 */ /* 0x000e980000300a00 */
[----:B------:R-:W-:Y:S04]  /*b030*/  STL.64 [R1+0x10], R4 ;  /* 0x0000100401007387 */ /* 0x000fe80000100a00 */
[----:B------:R0:W-:Y:S04]  /*b040*/  STL.64 [R1+0x18], R6 ;  /* 0x0000180601007387 */ /* 0x0001e80000100a00 */
[----:B0-----:R-:W4:Y:S04]  /*b050*/  LDL.LU R6, [R1+0x2b4] ;  /* 0x0002b40001067983 */ /* 0x001f280000300800 */
[----:B------:R-:W4:Y:S04]  /*b060*/  LDL.LU R7, [R1+0x2f0] ;  /* 0x0002f00001077983 */ /* 0x000f280000300800 */
[----:B------:R-:W4:Y:S04]  /*b070*/  LDL.LU R4, [R1+0x2bc] ;  /* 0x0002bc0001047983 */ /* 0x000f280000300800 */
[----:B------:R-:W4:Y:S04]  /*b080*/  LDL.LU R5, [R1+0x2f8] ;  /* 0x0002f80001057983 */ /* 0x000f280000300800 */
[----:B------:R-:W4:Y:S01]  /*b090*/  LDL.LU R12, [R1+0x300] ;  /* 0x00030000010c7983 */ /* 0x000f220000300800 */
[C---:B--2---:R-:W-:Y:S03]  /*b0a0*/  HMMA.16816.F32 R24, R16.reuse, R8, R24 ;  /* 0x000000081018723c */ /* 0x044fe60000001818 */
[----:B------:R-:W2:Y:S04]  /*b0b0*/  LDL.LU R9, [R1+0x2e0] ;  /* 0x0002e00001097983 */ /* 0x000ea80000300800 */
[----:B------:R-:W2:Y:S01]  /*b0c0*/  LDL.LU R8, [R1+0x2e8] ;  /* 0x0002e80001087983 */ /* 0x000ea20000300800 */
[----:B---3--:R-:W-:Y:S03]  /*b0d0*/  HMMA.16816.F32 R16, R16, R10, R20 ;  /* 0x0000000a1010723c */ /* 0x008fe60000001814 */
[----:B------:R-:W3:Y:S04]  /*b0e0*/  LDL.LU R11, [R1+0x2c8] ;  /* 0x0002c800010b7983 */ /* 0x000ee80000300800 */
[----:B------:R-:W2:Y:S04]  /*b0f0*/  LDL.LU R20, [R1+0x2d0] ;  /* 0x0002d00001147983 */ /* 0x000ea80000300800 */
[----:B------:R-:W2:Y:S04]  /*b100*/  LDL.LU R21, [R1+0x29c] ;  /* 0x00029c0001157983 */ /* 0x000ea80000300800 */
[----:B------:R-:W2:Y:S04]  /*b110*/  LDL.LU R22, [R1+0x2d8] ;  /* 0x0002d80001167983 */ /* 0x000ea80000300800 */
[----:B------:R-:W2:Y:S01]  /*b120*/  LDL.LU R23, [R1+0x2a4] ;  /* 0x0002a40001177983 */ /* 0x000ea20000300800 */
[----:B----4-:R-:W-:-:S02]  /*b130*/  IADD3 R15, P1, PT, R15, UR4, RZ ;  /* 0x000000040f0f7c10 */ /* 0x010fc4000ff3e0ff */
[----:B------:R-:W-:Y:S01]  /*b140*/  IADD3 R3, P2, PT, R3, UR4, RZ ;  /* 0x0000000403037c10 */ /* 0x000fe2000ff5e0ff */
[----:B------:R-:W4:Y:S01]  /*b150*/  LDL.LU R13, [R1+0x2cc] ;  /* 0x0002cc00010d7983 */ /* 0x000f220000300800 */
[----:B------:R-:W-:Y:S01]  /*b160*/  IADD3 R0, P3, PT, R0, UR4, RZ ;  /* 0x0000000400007c10 */ /* 0x000fe2000ff7e0ff */
[----:B------:R-:W-:Y:S02]  /*b170*/  USHF.R.S32.HI UR10, URZ, 0x1f, UR4 ;  /* 0x0000001fff0a7899 */ /* 0x000fe40008011404 */
[----:B------:R-:W4:Y:S01]  /*b180*/  LDL.LU R14, [R1+0x308] ;  /* 0x00030800010e7983 */ /* 0x000f220000300800 */
[----:B------:R-:W-:-:S03]  /*b190*/  IADD3 R2, P4, PT, R2, UR4, RZ ;  /* 0x0000000402027c10 */ /* 0x000fc6000ff9e0ff */
[----:B------:R0:W-:Y:S01]  /*b1a0*/  STL [R1+0x2a0], R15 ;  /* 0x0002a00f01007387 */ /* 0x0001e20000100800 */
[----:B------:R-:W-:-:S03]  /*b1b0*/  IADD3 R28, P5, PT, R28, UR4, RZ ;  /* 0x000000041c1c7c10 */ /* 0x000fc6000ffbe0ff */
[----:B0-----:R-:W4:Y:S04]  /*b1c0*/  LDL.LU R15, [R1+0x2d4] ;  /* 0x0002d400010f7983 */ /* 0x001f280000300800 */
[----:B------:R0:W-:Y:S01]  /*b1d0*/  STL [R1+0x2a8], R3 ;  /* 0x0002a80301007387 */ /* 0x0001e20000100800 */
[----:B------:R-:W-:-:S03]  /*b1e0*/  IADD3.X R29, PT, PT, R29, UR10, RZ, P3, !PT ;  /* 0x0000000a1d1d7c10 */ /* 0x000fc60009ffe4ff */
[----:B0-----:R-:W4:Y:S04]  /*b1f0*/  LDL.LU R3, [R1+0x310] ;  /* 0x0003100001037983 */ /* 0x001f280000300800 */
[----:B------:R0:W-:Y:S04]  /*b200*/  STL [R1+0x2b0], R0 ;  /* 0x0002b00001007387 */ /* 0x0001e80000100800 */
[----:B0-----:R-:W4:Y:S04]  /*b210*/  LDL.LU R0, [R1+0x1f0] ;  /* 0x0001f00001007983 */ /* 0x001f280000300800 */
[----:B------:R0:W-:Y:S04]  /*b220*/  STL [R1+0x2b8], R2 ;  /* 0x0002b80201007387 */ /* 0x0001e80000100800 */
[----:B0-----:R-:W4:Y:S04]  /*b230*/  LDL.LU R2, [R1+0x2e4] ;  /* 0x0002e40001027983 */ /* 0x001f280000300800 */
[----:B------:R0:W-:Y:S04]  /*b240*/  STL [R1+0x2c0], R28 ;  /* 0x0002c01c01007387 */ /* 0x0001e80000100800 */
[----:B0-----:R-:W4:Y:S01]  /*b250*/  LDL.LU R28, [R1+0x1f4] ;  /* 0x0001f400011c7983 */ /* 0x001f220000300800 */
[----:B---3--:R-:W-:-:S02]  /*b260*/  IADD3 R11, P6, PT, R11, UR4, RZ ;  /* 0x000000040b0b7c10 */ /* 0x008fc4000ffde0ff */
[----:B--2---:R-:W-:-:S03]  /*b270*/  IADD3 R20, P0, PT, R20, UR4, RZ ;  /* 0x0000000414147c10 */ /* 0x004fc6000ff1e0ff */
[----:B------:R-:W-:Y:S01]  /*b280*/  STL [R1+0x2c8], R11 ;  /* 0x0002c80b01007387 */ /* 0x000fe20000100800 */
[----:B------:R-:W-:-:S03]  /*b290*/  IADD3.X R21, PT, PT, R21, UR10, RZ, P1, !PT ;  /* 0x0000000a15157c10 */ /* 0x000fc60008ffe4ff */
[----:B------:R-:W-:Y:S01]  /*b2a0*/  STL [R1+0x2d0], R20 ;  /* 0x0002d01401007387 */ /* 0x000fe20000100800 */
[----:B------:R-:W-:Y:S02]  /*b2b0*/  IADD3 R22, P1, PT, R22, UR4, RZ ;  /* 0x0000000416167c10 */ /* 0x000fe4000ff3e0ff */
[----:B------:R-:W-:Y:S02]  /*b2c0*/  IADD3.X R23, PT, PT, R23, UR10, RZ, P2, !PT ;  /* 0x0000000a17177c10 */ /* 0x000fe400097fe4ff */
[----:B------:R-:W-:Y:S01]  /*b2d0*/  IADD3 R9, P2, PT, R9, UR4, RZ ;  /* 0x0000000409097c10 */ /* 0x000fe2000ff5e0ff */
[----:B------:R-:W-:Y:S04]  /*b2e0*/  STL [R1+0x29c], R21 ;  /* 0x00029c1501007387 */ /* 0x000fe80000100800 */
[----:B------:R0:W-:Y:S04]  /*b2f0*/  STL [R1+0x2e0], R9 ;  /* 0x0002e00901007387 */ /* 0x0001e80000100800 */
[----:B------:R-:W-:Y:S04]  /*b300*/  STL [R1+0x2d8], R22 ;  /* 0x0002d81601007387 */ /* 0x000fe80000100800 */
[----:B0-----:R-:W2:Y:S04]  /*b310*/  LDL.LU R9, [R1+0x1f8] ;  /* 0x0001f80001097983 */ /* 0x001ea80000300800 */
[----:B------:R-:W-:Y:S04]  /*b320*/  STL [R1+0x2a4], R23 ;  /* 0x0002a41701007387 */ /* 0x000fe80000100800 */
[----:B------:R0:W-:Y:S04]  /*b330*/  STL [R1+0x2ac], R29 ;  /* 0x0002ac1d01007387 */ /* 0x0001e80000100800 */
[----:B0-----:R-:W3:Y:S01]  /*b340*/  LDL.LU R29, [R1+0x4ec] ;  /* 0x0004ec00011d7983 */ /* 0x001ee20000300800 */
[----:B------:R-:W-:-:S02]  /*b350*/  IADD3.X R6, PT, PT, R6, UR10, RZ, P4, !PT ;  /* 0x0000000a06067c10 */ /* 0x000fc4000a7fe4ff */
[----:B------:R-:W-:Y:S02]  /*b360*/  IADD3 R8, P3, PT, R8, UR4, RZ ;  /* 0x0000000408087c10 */ /* 0x000fe4000ff7e0ff */
[----:B------:R-:W-:Y:S01]  /*b370*/  IADD3 R7, P4, PT, R7, UR4, RZ ;  /* 0x0000000407077c10 */ /* 0x000fe2000ff9e0ff */
[----:B------:R0:W-:Y:S01]  /*b380*/  STL [R1+0x2b4], R6 ;  /* 0x0002b40601007387 */ /* 0x0001e20000100800 */
[----:B------:R-:W-:Y:S02]  /*b390*/  IADD3.X R4, PT, PT, R4, UR10, RZ, P5, !PT ;  /* 0x0000000a04047c10 */ /* 0x000fe4000affe4ff */
[----:B------:R-:W-:Y:S01]  /*b3a0*/  IADD3 R5, P5, PT, R5, UR4, RZ ;  /* 0x0000000405057c10 */ /* 0x000fe2000ffbe0ff */
[----:B0-----:R-:W2:Y:S04]  /*b3b0*/  LDL.LU R6, [R1+0x2f4] ;  /* 0x0002f40001067983 */ /* 0x001ea80000300800 */
[----:B------:R-:W-:Y:S04]  /*b3c0*/  STL [R1+0x2e8], R8 ;  /* 0x0002e80801007387 */ /* 0x000fe80000100800 */
[----:B------:R0:W-:Y:S04]  /*b3d0*/  STL [R1+0x2f0], R7 ;  /* 0x0002f00701007387 */ /* 0x0001e80000100800 */
[----:B0-----:R-:W2:Y:S04]  /*b3e0*/  LDL.LU R7, [R1+0x1fc] ;  /* 0x0001fc0001077983 */ /* 0x001ea80000300800 */
[----:B------:R-:W-:Y:S01]  /*b3f0*/  STL [R1+0x2bc], R4 ;  /* 0x0002bc0401007387 */ /* 0x000fe20000100800 */
[----:B---3--:R-:W-:-:S05]  /*b400*/  IADD3.X R29, PT, PT, R29, UR10, RZ, P6, !PT ;  /* 0x0000000a1d1d7c10 */ /* 0x008fca000b7fe4ff */
[----:B------:R0:W-:Y:S04]  /*b410*/  STL [R1+0x2c4], R29 ;  /* 0x0002c41d01007387 */ /* 0x0001e80000100800 */
[----:B------:R1:W-:Y:S04]  /*b420*/  STL [R1+0x2f8], R5 ;  /* 0x0002f80501007387 */ /* 0x0003e80000100800 */
[----:B0-----:R-:W3:Y:S01]  /*b430*/  LDL.LU R29, [R1+0x4e8] ;  /* 0x0004e800011d7983 */ /* 0x001ee20000300800 */
[----:B------:R-:W-:Y:S02]  /*b440*/  IADD3 R12, P6, PT, R12, UR4, RZ ;  /* 0x000000040c0c7c10 */ /* 0x000fe4000ffde0ff */
[----:B----4-:R-:W-:Y:S01]  /*b450*/  IADD3.X R13, PT, PT, R13, UR10, RZ, P0, !PT ;  /* 0x0000000a0d0d7c10 */ /* 0x010fe200087fe4ff */
[----:B------:R-:W4:Y:S01]  /*b460*/  LDL.LU R4, [R1+0x2fc] ;  /* 0x0002fc0001047983 */ /* 0x000f220000300800 */
[----:B------:R-:W-:-:S03]  /*b470*/  IADD3 R14, P0, PT, R14, UR4, RZ ;  /* 0x000000040e0e7c10 */ /* 0x000fc6000ff1e0ff */
[----:B-1----:R-:W2:Y:S01]  /*b480*/  LDL.LU R5, [R1+0x200] ;  /* 0x0002000001057983 */ /* 0x002ea20000300800 */
[----:B------:R-:W-:-:S03]  /*b490*/  IADD3.X R15, PT, PT, R15, UR10, RZ, P1, !PT ;  /* 0x0000000a0f0f7c10 */ /* 0x000fc60008ffe4ff */
[----:B------:R0:W-:Y:S01]  /*b4a0*/  STL [R1+0x300], R12 ;  /* 0x0003000c01007387 */ /* 0x0001e20000100800 */
[----:B------:R-:W-:-:S03]  /*b4b0*/  IADD3 R3, P1, PT, R3, UR4, RZ ;  /* 0x0000000403037c10 */ /* 0x000fc6000ff3e0ff */
[----:B0-----:R-:W2:Y:S04]  /*b4c0*/  LDL.LU R12, [R1+0x304] ;  /* 0x00030400010c7983 */ /* 0x001ea80000300800 */
[----:B------:R0:W-:Y:S04]  /*b4d0*/  STL [R1+0x2cc], R13 ;  /* 0x0002cc0d01007387 */ /* 0x0001e80000100800 */
[----:B0-----:R-:W2:Y:S04]  /*b4e0*/  LDL.LU R13, [R1+0x204] ;  /* 0x00020400010d7983 */ /* 0x001ea80000300800 */
[----:B------:R0:W-:Y:S04]  /*b4f0*/  STL [R1+0x308], R14 ;  /* 0x0003080e01007387 */ /* 0x0001e80000100800 */
[----:B0-----:R-:W2:Y:S04]  /*b500*/  LDL.LU R14, [R1+0x30c] ;  /* 0x00030c00010e7983 */ /* 0x001ea80000300800 */
[----:B------:R0:W-:Y:S04]  /*b510*/  STL [R1+0x2d4], R15 ;  /* 0x0002d40f01007387 */ /* 0x0001e80000100800 */
[----:B0-----:R-:W4:Y:S01]  /*b520*/  LDL.LU R15, [R1+0x208] ;  /* 0x00020800010f7983 */ /* 0x001f220000300800 */
[----:B------:R-:W-:-:S02]  /*b530*/  IADD3.X R2, PT, PT, R2, UR10, RZ, P3, !PT ;  /* 0x0000000a02027c10 */ /* 0x000fc40009ffe4ff */
[----:B------:R-:W-:Y:S02]  /*b540*/  IADD3 R28, P3, PT, R28, UR4, RZ ;  /* 0x000000041c1c7c10 */ /* 0x000fe4000ff7e0ff */
[----:B---3--:R-:W-:-:S05]  /*b550*/  IADD3.X R29, PT, PT, R29, UR10, RZ, P2, !PT ;  /* 0x0000000a1d1d7c10 */ /* 0x008fca00097fe4ff */
[----:B------:R0:W-:Y:S04]  /*b560*/  STL [R1+0x2dc], R29 ;  /* 0x0002dc1d01007387 */ /* 0x0001e80000100800 */
[----:B------:R1:W-:Y:S04]  /*b570*/  STL [R1+0x310], R3 ;  /* 0x0003100301007387 */ /* 0x0003e80000100800 */
[----:B0-----:R-:W3:Y:S01]  /*b580*/  LDL.LU R29, [R1+0x4e4] ;  /* 0x0004e400011d7983 */ /* 0x001ee20000300800 */
[----:B------:R-:W-:-:S03]  /*b590*/  IADD3 R0, P2, PT, R0, UR4, RZ ;  /* 0x0000000400007c10 */ /* 0x000fc6000ff5e0ff */
[----:B-1----:R-:W3:Y:S04]  /*b5a0*/  LDL.LU R3, [R1+0x314] ;  /* 0x0003140001037983 */ /* 0x002ee80000300800 */
[----:B------:R0:W-:Y:S04]  /*b5b0*/  STL [R1+0x1f0], R0 ;  /* 0x0001f00001007387 */ /* 0x0001e80000100800 */
[----:B0-----:R-:W3:Y:S04]  /*b5c0*/  LDL.LU R0, [R1+0x20c] ;  /* 0x00020c0001007983 */ /* 0x001ee80000300800 */
[----:B------:R0:W-:Y:S04]  /*b5d0*/  STL [R1+0x2e4], R2 ;  /* 0x0002e40201007387 */ /* 0x0001e80000100800 */
[----:B0-----:R-:W3:Y:S04]  /*b5e0*/  LDL.LU R2, [R1+0x318] ;  /* 0x0003180001027983 */ /* 0x001ee80000300800 */
[----:B------:R0:W-:Y:S04]  /*b5f0*/  STL [R1+0x1f4], R28 ;  /* 0x0001f41c01007387 */ /* 0x0001e80000100800 */
[----:B0-----:R-:W3:Y:S01]  /*b600*/  LDL.LU R28, [R1+0x210] ;  /* 0x00021000011c7983 */ /* 0x001ee20000300800 */
[----:B--2---:R-:W-:-:S02]  /*b610*/  IADD3.X R6, PT, PT, R6, UR10, RZ, P5, !PT ;  /* 0x0000000a06067c10 */ /* 0x004fc4000affe4ff */
[----:B----4-:R-:W-:Y:S02]  /*b620*/  IADD3.X R4, PT, PT, R4, UR10, RZ, P6, !PT ;  /* 0x0000000a04047c10 */ /* 0x010fe4000b7fe4ff */
[----:B------:R-:W-:Y:S02]  /*b630*/  IADD3 R7, P5, PT, R7, UR4, RZ ;  /* 0x0000000407077c10 */ /* 0x000fe4000ffbe0ff */
[----:B------:R-:W-:Y:S02]  /*b640*/  IADD3 R5, P6, PT, R5, UR4, RZ ;  /* 0x0000000405057c10 */ /* 0x000fe4000ffde0ff */
[----:B------:R-:W-:Y:S02]  /*b650*/  IADD3.X R12, PT, PT, R12, UR10, RZ, P0, !PT ;  /* 0x0000000a0c0c7c10 */ /* 0x000fe400087fe4ff */
[----:B------:R-:W-:Y:S02]  /*b660*/  IADD3 R13, P0, PT, R13, UR4, RZ ;  /* 0x000000040d0d7c10 */ /* 0x000fe4000ff1e0ff */
[----:B------:R-:W-:-:S02]  /*b670*/  IADD3.X R14, PT, PT, R14, UR10, RZ, P1, !PT ;  /* 0x0000000a0e0e7c10 */ /* 0x000fc40008ffe4ff */
[----:B------:R-:W-:Y:S02]  /*b680*/  IADD3 R15, P1, PT, R15, UR4, RZ ;  /* 0x000000040f0f7c10 */ /* 0x000fe4000ff3e0ff */
[----:B---3--:R-:W-:Y:S02]  /*b690*/  IADD3.X R29, PT, PT, R29, UR10, RZ, P4, !PT ;  /* 0x0000000a1d1d7c10 */ /* 0x008fe4000a7fe4ff */
[----:B------:R-:W-:-:S03]  /*b6a0*/  IADD3 R9, P4, PT, R9, UR4, RZ ;  /* 0x0000000409097c10 */ /* 0x000fc6000ff9e0ff */
[----:B------:R0:W-:Y:S04]  /*b6b0*/  STL [R1+0x2ec], R29 ;  /* 0x0002ec1d01007387 */ /* 0x0001e80000100800 */
[----:B0-----:R-:W2:Y:S04]  /*b6c0*/  LDL.LU R29, [R1+0x214] ;  /* 0x00021400011d7983 */ /* 0x001ea80000300800 */
[----:B------:R-:W3:Y:S04]  /*b6d0*/  LDL.LU R10, [R1+0x218] ;  /* 0x00021800010a7983 */ /* 0x000ee80000300800 */
[----:B------:R-:W4:Y:S04]  /*b6e0*/  LDL.LU R11, [R1+0x324] ;  /* 0x00032400010b7983 */ /* 0x000f280000300800 */
[----:B------:R-:W2:Y:S04]  /*b6f0*/  LDL.LU R20, [R1+0x21c] ;  /* 0x00021c0001147983 */ /* 0x000ea80000300800 */
[----:B------:R-:W-:Y:S04]  /*b700*/  STL [R1+0x1f8], R9 ;  /* 0x0001f80901007387 */ /* 0x000fe80000100800 */
[----:B------:R-:W2:Y:S04]  /*b710*/  LDL.LU R21, [R1+0x220] ;  /* 0x0002200001157983 */ /* 0x000ea80000300800 */
[----:B------:R-:W2:Y:S04]  /*b720*/  LDL.LU R22, [R1+0x32c] ;  /* 0x00032c0001167983 */ /* 0x000ea80000300800 */
[----:B------:R-:W2:Y:S04]  /*b730*/  LDL.LU R23, [R1+0x224] ;  /* 0x0002240001177983 */ /* 0x000ea80000300800 */
[----:B------:R-:W-:Y:S04]  /*b740*/  STL [R1+0x2f4], R6 ;  /* 0x0002f40601007387 */ /* 0x000fe80000100800 */
[----:B------:R-:W2:Y:S04]  /*b750*/  LDL.LU R8, [R1+0x228] ;  /* 0x0002280001087983 */ /* 0x000ea80000300800 */
[----:B------:R0:W-:Y:S04]  /*b760*/  STL [R1+0x2fc], R4 ;  /* 0x0002fc0401007387 */ /* 0x0001e80000100800 */
[----:B------:R1:W-:Y:S04]  /*b770*/  STL [R1+0x1fc], R7 ;  /* 0x0001fc0701007387 */ /* 0x0003e80000100800 */
[----:B0-----:R-:W2:Y:S04]  /*b780*/  LDL.LU R4, [R1+0x22c] ;  /* 0x00022c0001047983 */ /* 0x001ea80000300800 */
[----:B------:R-:W2:Y:S04]  /*b790*/  LDL.LU R9, [R1+0x338] ;  /* 0x0003380001097983 */ /* 0x000ea80000300800 */
[----:B------:R-:W2:Y:S04]  /*b7a0*/  LDL.LU R6, [R1+0x230] ;  /* 0x0002300001067983 */ /* 0x000ea80000300800 */
[----:B------:R0:W-:Y:S04]  /*b7b0*/  STL [R1+0x200], R5 ;  /* 0x0002000501007387 */ /* 0x0001e80000100800 */
[----:B------:R0:W-:Y:S04]  /*b7c0*/  STL [R1+0x304], R12 ;  /* 0x0003040c01007387 */ /* 0x0001e80000100800 */
[----:B-1----:R-:W2:Y:S01]  /*b7d0*/  LDL.LU R7, [R1+0x340] ;  /* 0x0003400001077983 */ /* 0x002ea20000300800 */
[----:B------:R-:W-:-:S03]  /*b7e0*/  IADD3.X R3, PT, PT, R3, UR10, RZ, P2, !PT ;  /* 0x0000000a03037c10 */ /* 0x000fc600097fe4ff */
[----:B0-----:R-:W2:Y:S04]  /*b7f0*/  LDL.LU R5, [R1+0x344] ;  /* 0x0003440001057983 */ /* 0x001ea80000300800 */
[----:B------:R0:W-:Y:S01]  /*b800*/  STL [R1+0x204], R13 ;  /* 0x0002040d01007387 */ /* 0x0001e20000100800 */
[----:B------:R-:W-:-:S03]  /*b810*/  IADD3 R0, P2, PT, R0, UR4, RZ ;  /* 0x0000000400007c10 */ /* 0x000fc6000ff5e0ff */
[----:B------:R1:W-:Y:S04]  /*b820*/  STL [R1+0x30c], R14 ;  /* 0x00030c0e01007387 */ /* 0x0003e80000100800 */
[----:B------:R-:W2:Y:S01]  /*b830*/  LDL.LU R12, [R1+0x348] ;  /* 0x00034800010c7983 */ /* 0x000ea20000300800 */
[----:B------:R-:W-:-:S03]  /*b840*/  IADD3.X R2, PT, PT, R2, UR10, RZ, P3, !PT ;  /* 0x0000000a02027c10 */ /* 0x000fc60009ffe4ff */
[----:B0-----:R-:W2:Y:S04]  /*b850*/  LDL.LU R13, [R1+0x34c] ;  /* 0x00034c00010d7983 */ /* 0x001ea80000300800 */
[----:B-1----:R-:W2:Y:S01]  /*b860*/  LDL.LU R14, [R1+0x350] ;  /* 0x00035000010e7983 */ /* 0x002ea20000300800 */
[----:B------:R-:W-:-:S03]  /*b870*/  IADD3 R28, P3, PT, R28, UR4, RZ ;  /* 0x000000041c1c7c10 */ /* 0x000fc6000ff7e0ff */
[----:B------:R0:W-:Y:S04]  /*b880*/  STL [R1+0x208], R15 ;  /* 0x0002080f01007387 */ /* 0x0001e80000100800 */
[----:B0-----:R-:W2:Y:S04]  /*b890*/  LDL.LU R15, [R1+0x354] ;  /* 0x00035400010f7983 */ /* 0x001ea80000300800 */
[----:B------:R0:W-:Y:S04]  /*b8a0*/  STL [R1+0x314], R3 ;  /* 0x0003140301007387 */ /* 0x0001e80000100800 */
[----:B0-----:R0:W5:Y:S04]  /*b8b0*/  LDL.LU R3, [R1+0x4e0] ;  /* 0x0004e00001037983 */ /* 0x0011680000300800 */
[----:B------:R1:W-:Y:S04]  /*b8c0*/  STL [R1+0x20c], R0 ;  /* 0x00020c0001007387 */ /* 0x0003e80000100800 */
[----:B-1----:R0:W5:Y:S04]  /*b8d0*/  LDL.LU R0, [R1+0x4dc] ;  /* 0x0004dc0001007983 */ /* 0x0021680000300800 */
[----:B------:R1:W-:Y:S04]  /*b8e0*/  STL [R1+0x318], R2 ;  /* 0x0003180201007387 */ /* 0x0003e80000100800 */
[----:B-1----:R0:W5:Y:S04]  /*b8f0*/  LDL.LU R2, [R1+0x4d8] ;  /* 0x0004d80001027983 */ /* 0x0021680000300800 */
[----:B------:R1:W-:Y:S04]  /*b900*/  STL [R1+0x210], R28 ;  /* 0x0002101c01007387 */ /* 0x0003e80000100800 */
[----:B-1----:R-:W2:Y:S02]  /*b910*/  LDL.LU R28, [R1+0x4d4] ;  /* 0x0004d400011c7983 */ /* 0x002ea40000300800 */
[----:B--2---:R-:W-:-:S05]  /*b920*/  IADD3.X R28, PT, PT, R28, UR10, RZ, P4, !PT ;  /* 0x0000000a1c1c7c10 */ /* 0x004fca000a7fe4ff */
[----:B------:R1:W-:Y:S04]  /*b930*/  STL [R1+0x31c], R28 ;  /* 0x00031c1c01007387 */ /* 0x0003e80000100800 */
[----:B-1----:R-:W2:Y:S01]  /*b940*/  LDL.LU R28, [R1+0x4d0] ;  /* 0x0004d000011c7983 */ /* 0x002ea20000300800 */
[----:B------:R-:W-:-:S05]  /*b950*/  IADD3 R29, P4, PT, R29, UR4, RZ ;  /* 0x000000041d1d7c10 */ /* 0x000fca000ff9e0ff */
[----:B------:R1:W-:Y:S04]  /*b960*/  STL [R1+0x214], R29 ;  /* 0x0002141d01007387 */ /* 0x0003e80000100800 */
[----:B-1----:R-:W3:Y:S01]  /*b970*/  LDL.LU R29, [R1+0x4cc] ;  /* 0x0004cc00011d7983 */ /* 0x002ee20000300800 */
[----:B--2---:R-:W-:-:S05]  /*b980*/  IADD3.X R28, PT, PT, R28, UR10, RZ, P5, !PT ;  /* 0x0000000a1c1c7c10 */ /* 0x004fca000affe4ff */
[----:B------:R1:W-:Y:S04]  /*b990*/  STL [R1+0x320], R28 ;  /* 0x0003201c01007387 */ /* 0x0003e80000100800 */
[----:B-1----:R-:W2:Y:S01]  /*b9a0*/  LDL.LU R28, [R1+0x4c8] ;  /* 0x0004c800011c7983 */ /* 0x002ea20000300800 */
[----:B---3--:R-:W-:Y:S02]  /*b9b0*/  IADD3 R10, P5, PT, R10, UR4, RZ ;  /* 0x000000040a0a7c10 */ /* 0x008fe4000ffbe0ff */
[----:B------:R-:W-:Y:S02]  /*b9c0*/  IADD3.X R29, PT, PT, R29, UR10, RZ, P0, !PT ;  /* 0x0000000a1d1d7c10 */ /* 0x000fe400087fe4ff */
[----:B----4-:R-:W-:Y:S01]  /*b9d0*/  IADD3.X R11, PT, PT, R11, UR10, RZ, P6, !PT ;  /* 0x0000000a0b0b7c10 */ /* 0x010fe2000b7fe4ff */
[----:B------:R-:W-:Y:S01]  /*b9e0*/  STL [R1+0x218], R10 ;  /* 0x0002180a01007387 */ /* 0x000fe20000100800 */
[----:B------:R-:W-:-:S02]  /*b9f0*/  IADD3 R20, P6, PT, R20, UR4, RZ ;  /* 0x0000000414147c10 */ /* 0x000fc4000ffde0ff */
[----:B------:R-:W-:Y:S01]  /*ba00*/  IADD3 R21, P0, PT, R21, UR4, RZ ;  /* 0x0000000415157c10 */ /* 0x000fe2000ff1e0ff */
[----:B------:R1:W-:Y:S01]  /*ba10*/  STL [R1+0x328], R29 ;  /* 0x0003281d01007387 */ /* 0x0003e20000100800 */
[----:B------:R-:W-:-:S03]  /*ba20*/  IADD3.X R22, PT, PT, R22, UR10, RZ, P1, !PT ;  /* 0x0000000a16167c10 */ /* 0x000fc60008ffe4ff */
[----:B------:R-:W-:Y:S04]  /*ba30*/  STL [R1+0x324], R11 ;  /* 0x0003240b01007387 */ /* 0x000fe80000100800 */
[----:B-1----:R-:W3:Y:S04]  /*ba40*/  LDL.LU R29, [R1+0x4c4] ;  /* 0x0004c400011d7983 */ /* 0x002ee80000300800 */
[----:B------:R-:W-:Y:S04]  /*ba50*/  STL [R1+0x21c], R20 ;  /* 0x00021c1401007387 */ /* 0x000fe80000100800 */
[----:B------:R-:W-:Y:S01]  /*ba60*/  STL [R1+0x220], R21 ;  /* 0x0002201501007387 */ /* 0x000fe20000100800 */
[----:B--2---:R-:W-:-:S05]  /*ba70*/  IADD3.X R28, PT, PT, R28, UR10, RZ, P2, !PT ;  /* 0x0000000a1c1c7c10 */ /* 0x004fca00097fe4ff */
[----:B------:R1:W-:Y:S04]  /*ba80*/  STL [R1+0x330], R28 ;  /* 0x0003301c01007387 */ /* 0x0003e80000100800 */
[----:B------:R-:W-:Y:S04]  /*ba90*/  STL [R1+0x32c], R22 ;  /* 0x00032c1601007387 */ /* 0x000fe80000100800 */
[----:B-1----:R-:W2:Y:S01]  /*baa0*/  LDL.LU R28, [R1+0x4c0] ;  /* 0x0004c000011c7983 */ /* 0x002ea20000300800 */
[----:B------:R-:W-:Y:S02]  /*bab0*/  IADD3 R23, P1, PT, R23, UR4, RZ ;  /* 0x0000000417177c10 */ /* 0x000fe4000ff3e0ff */
[----:B------:R-:W-:-:S02]  /*bac0*/  IADD3 R8, P2, PT, R8, UR4, RZ ;  /* 0x0000000408087c10 */ /* 0x000fc4000ff5e0ff */
[----:B---3--:R-:W-:Y:S01]  /*bad0*/  IADD3.X R29, PT, PT, R29, UR10, RZ, P3, !PT ;  /* 0x0000000a1d1d7c10 */ /* 0x008fe20009ffe4ff */
[----:B------:R-:W-:Y:S01]  /*bae0*/  STL [R1+0x224], R23 ;  /* 0x0002241701007387 */ /* 0x000fe20000100800 */
[----:B------:R-:W-:Y:S02]  /*baf0*/  IADD3 R4, P3, PT, R4, UR4, RZ ;  /* 0x0000000404047c10 */ /* 0x000fe4000ff7e0ff */
[----:B------:R-:W-:Y:S01]  /*bb00*/  IADD3.X R9, PT, PT, R9, UR10, RZ, P4, !PT ;  /* 0x0000000a09097c10 */ /* 0x000fe2000a7fe4ff */
[----:B------:R1:W-:Y:S04]  /*bb10*/  STL [R1+0x334], R29 ;  /* 0x0003341d01007387 */ /* 0x0003e80000100800 */
[----:B-1----:R-:W3:Y:S04]  /*bb20*/  LDL.LU R29, [R1+0x4bc] ;  /* 0x0004bc00011d7983 */ /* 0x002ee80000300800 */
[----:B------:R-:W-:Y:S04]  /*bb30*/  STL [R1+0x228], R8 ;  /* 0x0002280801007387 */ /* 0x000fe80000100800 */
[----:B------:R1:W-:Y:S01]  /*bb40*/  STL [R1+0x22c], R4 ;  /* 0x00022c0401007387 */ /* 0x0003e20000100800 */
[----:B--2---:R-:W-:Y:S01]  /*bb50*/  IADD3.X R28, PT, PT, R28, UR10, RZ, P5, !PT ;  /* 0x0000000a1c1c7c10 */ /* 0x004fe2000affe4ff */
[----:B-1----:R-:W1:Y:S04]  /*bb60*/  LDC R4, c[0x0][0x3a8] ;  /* 0x0000ea00ff047b82 */ /* 0x002e680000000800 */
[----:B------:R2:W-:Y:S04]  /*bb70*/  STL [R1+0x33c], R28 ;  /* 0x00033c1c01007387 */ /* 0x0005e80000100800 */
[----:B------:R0:W-:Y:S04]  /*bb80*/  STL [R1+0x338], R9 ;  /* 0x0003380901007387 */ /* 0x0001e80000100800 */
[----:B--2---:R-:W2:Y:S01]  /*bb90*/  LDL.LU R28, [R1+0x4b8] ;  /* 0x0004b800011c7983 */ /* 0x004ea20000300800 */
[----:B------:R-:W-:-:S02]  /*bba0*/  IADD3 R6, P4, PT, R6, UR4, RZ ;  /* 0x0000000406067c10 */ /* 0x000fc4000ff9e0ff */
[----:B------:R-:W-:Y:S02]  /*bbb0*/  IADD3.X R7, PT, PT, R7, UR10, RZ, P6, !PT ;  /* 0x0000000a07077c10 */ /* 0x000fe4000b7fe4ff */
[----:B------:R-:W-:Y:S02]  /*bbc0*/  IADD3.X R5, PT, PT, R5, UR10, RZ, P0, !PT ;  /* 0x0000000a05057c10 */ /* 0x000fe400087fe4ff */
[----:B------:R-:W-:Y:S01]  /*bbd0*/  IADD3.X R12, PT, PT, R12, UR10, RZ, P1, !PT ;  /* 0x0000000a0c0c7c10 */ /* 0x000fe20008ffe4ff */
[----:B------:R0:W-:Y:S01]  /*bbe0*/  STL [R1+0x230], R6 ;  /* 0x0002300601007387 */ /* 0x0001e20000100800 */
[----:B------:R-:W-:Y:S02]  /*bbf0*/  IADD3.X R13, PT, PT, R13, UR10, RZ, P2, !PT ;  /* 0x0000000a0d0d7c10 */ /* 0x000fe400097fe4ff */
[----:B------:R-:W-:Y:S01]  /*bc00*/  IADD3.X R15, PT, PT, R15, UR10, RZ, P4, !PT ;  /* 0x0000000a0f0f7c10 */ /* 0x000fe2000a7fe4ff */
[----:B------:R0:W-:Y:S01]  /*bc10*/  STL [R1+0x340], R7 ;  /* 0x0003400701007387 */ /* 0x0001e20000100800 */
[----:B------:R-:W-:-:S03]  /*bc20*/  IADD3.X R14, PT, PT, R14, UR10, RZ, P3, !PT ;  /* 0x0000000a0e0e7c10 */ /* 0x000fc60009ffe4ff */
[----:B------:R0:W-:Y:S04]  /*bc30*/  STL [R1+0x344], R5 ;  /* 0x0003440501007387 */ /* 0x0001e80000100800 */
[----:B------:R0:W-:Y:S04]  /*bc40*/  STL [R1+0x348], R12 ;  /* 0x0003480c01007387 */ /* 0x0001e80000100800 */
[----:B------:R0:W-:Y:S04]  /*bc50*/  STL [R1+0x34c], R13 ;  /* 0x00034c0d01007387 */ /* 0x0001e80000100800 */
[----:B------:R0:W-:Y:S04]  /*bc60*/  STL [R1+0x354], R15 ;  /* 0x0003540f01007387 */ /* 0x0001e80000100800 */
[----:B------:R0:W-:Y:S01]  /*bc70*/  STL [R1+0x350], R14 ;  /* 0x0003500e01007387 */ /* 0x0001e20000100800 */
[----:B------:R-:W-:Y:S01]  /*bc80*/  UIADD3 UR6, UPT, UPT, UR6, -0x1, URZ ;  /* 0xffffffff06067890 */ /* 0x000fe2000fffe0ff */
[----:B-1----:R-:W-:-:S03]  /*bc90*/  IMAD.SHL.U32 R4, R4, 0x40, RZ ;  /* 0x0000004004047824 */ /* 0x002fc600078e00ff */
[----:B------:R-:W-:Y:S02]  /*bca0*/  UISETP.NE.U32.AND UP0, UPT, UR6, URZ, UPT ;  /* 0x000000ff0600728c */ /* 0x000fe4000bf05070 */
[----:B---3--:R-:W-:Y:S01]  /*bcb0*/  IADD3 R29, P5, PT, R4, R29, RZ ;  /* 0x0000001d041d7210 */ /* 0x008fe20007fbe0ff */
[----:B------:R-:W-:-:S03]  /*bcc0*/  UIADD3 UR7, UPT, UPT, UR7, -0x40, URZ ;  /* 0xffffffc007077890 */ /* 0x000fc6000fffe0ff */
[----:B--2---:R-:W-:-:S03]  /*bcd0*/  LEA.HI.X.SX32 R28, R4, R28, 0x1, P5 ;  /* 0x0000001c041c7211 */ /* 0x004fc600028f0eff */
[----:B0-----:R-:W-:Y:S06]  /*bce0*/  BRA.U UP0, `(.L_x_2) ;  /* 0xffffff85000c7547 */ /* 0x001fec000b83ffff */
.L_x_1:
[----:B------:R-:W2:Y:S01]  /*bcf0*/  LDL.LU R28, [R1+0x4] ;  /* 0x00000400011c7983 */ /* 0x000ea20000300800 */
[----:B------:R-:W0:Y:S01]  /*bd00*/  S2UR UR5, SR_CgaCtaId ;  /* 0x00000000000579c3 */ /* 0x000e220000008800 */
[----:B------:R-:W-:Y:S01]  /*bd10*/  UMOV UR4, 0x400 ;  /* 0x0000040000047882 */ /* 0x000fe20000000000 */
[----:B------:R-:W3:Y:S01]  /*bd20*/  LDCU.128 UR12, c[0x0][0x390] ;  /* 0x00007200ff0c77ac */ /* 0x000ee20008000c00 */
[----:B------:R-:W4:Y:S01]  /*bd30*/  LDL.LU R21, [R1+0x94] ;  /* 0x0000940001157983 */ /* 0x000f220000300800 */
[----:B------:R-:W1:Y:S01]  /*bd40*/  LDCU UR10, c[0x0][0x39c] ;  /* 0x00007380ff0a77ac */ /* 0x000e620008000800 */
[----:B------:R-:W0:Y:S01]  /*bd50*/  LDCU UR11, c[0x0][0x39c] ;  /* 0x00007380ff0b77ac */ /* 0x000e220008000800 */
[----:B------:R-:W0:Y:S01]  /*bd60*/  LDCU UR6, c[0x0][0x39c] ;  /* 0x00007380ff0677ac */ /* 0x000e220008000800 */
[----:B------:R-:W0:Y:S01]  /*bd70*/  LDCU UR7, c[0x0][0x39c] ;  /* 0x00007380ff0777ac */ /* 0x000e220008000800 */
[----:B------:R-:W-:Y:S06]  /*bd80*/  BAR.SYNC.DEFER_BLOCKING 0x0 ;  /* 0x0000000000007b1d */ /* 0x000fec0000010000 */
[----:B----4-:R4:W-:Y:S04]  /*bd90*/  STL [R1+0x548], R21 ;  /* 0x0005481501007387 */ /* 0x0109e80000100800 */
[----:B----4-:R-:W4:Y:S04]  /*bda0*/  LDL.LU R21, [R1+0xc] ;  /* 0x00000c0001157983 */ /* 0x010f280000300800 */
[----:B----4-:R4:W-:Y:S04]  /*bdb0*/  STL [R1+0x550], R21 ;  /* 0x0005501501007387 */ /* 0x0109e80000100800 */
[----:B----4-:R-:W2:Y:S04]  /*bdc0*/  LDL.LU R21, [R1] ;  /* 0x0000000001157983 */ /* 0x010ea80000300800 */
[----:B------:R-:W4:Y:S04]  /*bdd0*/  LDL.LU R15, [R1+0xe4] ;  /* 0x0000e400010f7983 */ /* 0x000f280000300800 */
[----:B----4-:R4:W-:Y:S04]  /*bde0*/  STL [R1+0x53c], R15 ;  /* 0x00053c0f01007387 */ /* 0x0109e80000100800 */
[----:B----4-:R-:W4:Y:S04]  /*bdf0*/  LDL.LU R15, [R1+0x9c] ;  /* 0x00009c00010f7983 */ /* 0x010f280000300800 */
[----:B----4-:R4:W-:Y:S04]  /*be00*/  STL [R1+0x544], R15 ;  /* 0x0005440f01007387 */ /* 0x0109e80000100800 */
[----:B----4-:R-:W4:Y:S04]  /*be10*/  LDL.LU R15, [R1+0x90] ;  /* 0x00009000010f7983 */ /* 0x010f280000300800 */
[----:B----4-:R4:W-:Y:S04]  /*be20*/  STL [R1+0x54c], R15 ;  /* 0x00054c0f01007387 */ /* 0x0109e80000100800 */
[----:B----4-:R-:W4:Y:S04]  /*be30*/  LDL.LU R15, [R1+0x8] ;  /* 0x00000800010f7983 */ /* 0x010f280000300800 */
[----:B------:R-:W2:Y:S04]  /*be40*/  LDL.LU R29, [R1+0xec] ;  /* 0x0000ec00011d7983 */ /* 0x000ea80000300800 */
[----:B--2---:R2:W-:Y:S04]  /*be50*/  STL [R1+0x538], R29 ;  /* 0x0005381d01007387 */ /* 0x0045e80000100800 */
[----:B--2---:R-:W2:Y:S04]  /*be60*/  LDL.LU R29, [R1+0xe0] ;  /* 0x0000e000011d7983 */ /* 0x004ea80000300800 */
[----:B--2---:R2:W-:Y:S04]  /*be70*/  STL [R1+0x540], R29 ;  /* 0x0005401d01007387 */ /* 0x0045e80000100800 */
[----:B--2---:R-:W2:Y:S04]  /*be80*/  LDL.LU R29, [R1+0x98] ;  /* 0x00009800011d7983 */ /* 0x004ea80000300800 */
[----:B------:R-:W2:Y:S04]  /*be90*/  LDL.LU R20, [R1+0xc4] ;  /* 0x0000c40001147983 */ /* 0x000ea80000300800 */
[----:B--2---:R2:W-:Y:S04]  /*bea0*/  STL [R1+0x524], R20 ;  /* 0x0005241401007387 */ /* 0x0045e80000100800 */
[----:B--2---:R-:W2:Y:S04]  /*beb0*/  LDL.LU R20, [R1+0xdc] ;  /* 0x0000dc0001147983 */ /* 0x004ea80000300800 */
        /* <DEDUP_REMOVED lines=14> */
[----:B------:R-:W2:Y:S04]  /*bfa0*/  LDL.LU R9, [R1+0xbc] ;  /* 0x0000bc0001097983 */ /* 0x000ea80000300800 */
[----:B--2---:R2:W-:Y:S04]  /*bfb0*/  STL [R1+0x518], R9 ;  /* 0x0005180901007387 */ /* 0x0045e80000100800 */
[----:B--2---:R-:W2:Y:S04]  /*bfc0*/  LDL.LU R9, [R1+0xb0] ;  /* 0x0000b00001097983 */ /* 0x004ea80000300800 */
[----:B-1---5:R-:W2:Y:S04]  /*bfd0*/  LDL.LU R3, [R1+0xa4] ;  /* 0x0000a40001037983 */ /* 0x022ea80000300800 */
[----:B--2---:R1:W-:Y:S04]  /*bfe0*/  STL [R1+0x514], R3 ;  /* 0x0005140301007387 */ /* 0x0043e80000100800 */
[----:B-1----:R-:W2:Y:S04]  /*bff0*/  LDL.LU R3, [R1+0xb8] ;  /* 0x0000b80001037983 */ /* 0x002ea80000300800 */
[----:B------:R-:W2:Y:S04]  /*c000*/  LDL.LU R7, [R1+0xac] ;  /* 0x0000ac0001077983 */ /* 0x000ea80000300800 */
[----:B--2---:R1:W-:Y:S04]  /*c010*/  STL [R1+0x510], R7 ;  /* 0x0005100701007387 */ /* 0x0043e80000100800 */
[----:B-1----:R-:W2:Y:S04]  /*c020*/  LDL.LU R7, [R1+0xa0] ;  /* 0x0000a00001077983 */ /* 0x002ea80000300800 */
[----:B------:R-:W2:Y:S04]  /*c030*/  LDL.LU R22, [R1+0x8c] ;  /* 0x00008c0001167983 */ /* 0x000ea80000300800 */
[----:B--2---:R1:W-:Y:S04]  /*c040*/  STL [R1+0x504], R22 ;  /* 0x0005041601007387 */ /* 0x0043e80000100800 */
[----:B-1----:R-:W2:Y:S04]  /*c050*/  LDL.LU R22, [R1+0x84] ;  /* 0x0000840001167983 */ /* 0x002ea80000300800 */
        /* <DEDUP_REMOVED lines=22> */
[----:B------:R1:W-:Y:S04]  /*c1c0*/  STL [R1+0x4e4], R24 ;  /* 0x0004e41801007387 */ /* 0x0003e80000100800 */
[----:B-1----:R-:W2:Y:S01]  /*c1d0*/  LDL.LU R24, [R1+0x40] ;  /* 0x0000400001187983 */ /* 0x002ea20000300800 */
[----:B------:R-:W-:-:S03]  /*c1e0*/  F2FP.SATFINITE.E5M2.F32.PACK_AB_MERGE_C R28, R28, R21, RZ ;  /* 0x000000151c1c723e */ /* 0x000fc600048060ff */
[----:B--2---:R1:W-:Y:S04]  /*c1f0*/  STL [R1+0x4e8], R24 ;  /* 0x0004e81801007387 */ /* 0x0043e80000100800 */
[----:B-1----:R-:W2:Y:S04]  /*c200*/  LDL.LU R24, [R1+0x108] ;  /* 0x0001080001187983 */ /* 0x002ea80000300800 */
[----:B------:R1:W-:Y:S04]  /*c210*/  STL [R1+0x4e0], R25 ;  /* 0x0004e01901007387 */ /* 0x0003e80000100800 */
[----:B-1----:R-:W2:Y:S04]  /*c220*/  LDL.LU R25, [R1+0x44] ;  /* 0x0000440001197983 */ /* 0x002ea80000300800 */
[----:B------:R1:W-:Y:S04]  /*c230*/  STL [R1+0x4dc], R26 ;  /* 0x0004dc1a01007387 */ /* 0x0003e80000100800 */
[----:B-1----:R-:W2:Y:S04]  /*c240*/  LDL.LU R26, [R1+0x48] ;  /* 0x00004800011a7983 */ /* 0x002ea80000300800 */
[----:B------:R1:W-:Y:S04]  /*c250*/  STL [R1+0x4d8], R27 ;  /* 0x0004d81b01007387 */ /* 0x0003e80000100800 */
[----:B-1----:R-:W2:Y:S04]  /*c260*/  LDL.LU R27, [R1+0x4c] ;  /* 0x00004c00011b7983 */ /* 0x002ea80000300800 */
[----:B------:R1:W-:Y:S04]  /*c270*/  STL [R1+0x4d4], R17 ;  /* 0x0004d41101007387 */ /* 0x0003e80000100800 */
[----:B-1----:R-:W2:Y:S04]  /*c280*/  LDL.LU R17, [R1+0x30] ;  /* 0x0000300001117983 */ /* 0x002ea80000300800 */
[----:B------:R-:W2:Y:S04]  /*c290*/  LDL.LU R11, [R1+0x34] ;  /* 0x00003400010b7983 */ /* 0x000ea80000300800 */
        /* <DEDUP_REMOVED lines=9> */
[----:B------:R-:W4:Y:S02]  /*c330*/  LDL.LU R21, [R1+0x550] ;  /* 0x0005500001157983 */ /* 0x000f240000300800 */
[----:B----4-:R-:W-:-:S02]  /*c340*/  F2FP.SATFINITE.E5M2.F32.PACK_AB_MERGE_C R21, R21, R15, RZ ;  /* 0x0000000f1515723e */ /* 0x010fc400048060ff */
[----:B------:R-:W4:Y:S04]  /*c350*/  LDL.LU R15, [R1+0x54c] ;  /* 0x00054c00010f7983 */ /* 0x000f280000300800 */
[----:B------:R1:W-:Y:S04]  /*c360*/  STL [R1+0x8], R21 ;  /* 0x0000081501007387 */ /* 0x0003e80000100800 */
[----:B-1----:R-:W4:Y:S02]  /*c370*/  LDL.LU R21, [R1+0x548] ;  /* 0x0005480001157983 */ /* 0x002f240000300800 */
[----:B----4-:R-:W-:-:S02]  /*c380*/  F2FP.SATFINITE.E5M2.F32.PACK_AB_MERGE_C R21, R21, R15, RZ ;  /* 0x0000000f1515723e */ /* 0x010fc400048060ff */
[----:B------:R-:W4:Y:S02]  /*c390*/  LDL.LU R15, [R1+0x544] ;  /* 0x00054400010f7983 */ /* 0x000f240000300800 */
[----:B----4-:R-:W-:Y:S02]  /*c3a0*/  F2FP.SATFINITE.E5M2.F32.PACK_AB_MERGE_C R15, R15, R29, RZ ;  /* 0x0000001d0f0f723e */ /* 0x010fe400048060ff */
[----:B------:R-:W4:Y:S04]  /*c3b0*/  LDL.LU R29, [R1+0x540] ;  /* 0x00054000011d7983 */ /* 0x000f280000300800 */
[----:B------:R1:W-:Y:S04]  /*c3c0*/  STL [R1], R15 ;  /* 0x0000000f01007387 */ /* 0x0003e80000100800 */
[----:B-1----:R-:W4:Y:S02]  /*c3d0*/  LDL.LU R15, [R1+0x53c] ;  /* 0x00053c00010f7983 */ /* 0x002f240000300800 */
[----:B----4-:R-:W-:-:S02]  /*c3e0*/  F2FP.SATFINITE.E5M2.F32.PACK_AB_MERGE_C R15, R15, R29, RZ ;  /* 0x0000001d0f0f723e */ /* 0x010fc400048060ff */
[----:B------:R-:W4:Y:S02]  /*c3f0*/  LDL.LU R29, [R1+0x538] ;  /* 0x00053800011d7983 */ /* 0x000f240000300800 */
[----:B----4-:R-:W-:Y:S02]  /*c400*/  F2FP.SATFINITE.E5M2.F32.PACK_AB_MERGE_C R29, R29, R20, RZ ;  /* 0x000000141d1d723e */ /* 0x010fe400048060ff */
[----:B------:R-:W4:Y:S02]  /*c410*/  LDL.LU R20, [R1+0x534] ;  /* 0x0005340001147983 */ /* 0x000f240000300800 */
[----:B----4-:R-:W-:Y:S02]  /*c420*/  F2FP.SATFINITE.E5M2.F32.PACK_AB_MERGE_C R20, R20, R23, RZ ;  /* 0x000000171414723e */ /* 0x010fe400048060ff */
[----:B------:R-:W4:Y:S04]  /*c430*/  LDL.LU R23, [R1+0x530] ;  /* 0x0005300001177983 */ /* 0x000f280000300800 */
[----:B------:R1:W-:Y:S04]  /*c440*/  STL [R1+0x58], R20 ;  /* 0x0000581401007387 */ /* 0x0003e80000100800 */
[----:B-1----:R-:W4:Y:S02]  /*c450*/  LDL.LU R20, [R1+0x52c] ;  /* 0x00052c0001147983 */ /* 0x002f240000300800 */
[----:B----4-:R-:W-:-:S02]  /*c460*/  F2FP.SATFINITE.E5M2.F32.PACK_AB_MERGE_C R20, R20, R23, RZ ;  /* 0x000000171414723e */ /* 0x010fc400048060ff */
[----:B------:R-:W4:Y:S04]  /*c470*/  LDL.LU R23, [R1+0x528] ;  /* 0x0005280001177983 */ /* 0x000f280000300800 */
[----:B------:R1:W-:Y:S04]  /*c480*/  STL [R1+0x5c], R20 ;  /* 0x00005c1401007387 */ /* 0x0003e80000100800 */
[----:B-1----:R-:W4:Y:S02]  /*c490*/  LDL.LU R20, [R1+0x524] ;  /* 0x0005240001147983 */ /* 0x002f240000300800 */
[----:B----4-:R-:W-:-:S02]  /*c4a0*/  F2FP.SATFINITE.E5M2.F32.PACK_AB_MERGE_C R20, R20, R23, RZ ;  /* 0x000000171414723e */ /* 0x010fc400048060ff */
[----:B------:R-:W4:Y:S02]  /*c4b0*/  LDL.LU R23, [R1+0x520] ;  /* 0x0005200001177983 */ /* 0x000f240000300800 */
[----:B----4-:R-:W-:Y:S02]  /*c4c0*/  F2FP.SATFINITE.E5M2.F32.PACK_AB_MERGE_C R23, R23, R10, RZ ;  /* 0x0000000a1717723e */ /* 0x010fe400048060ff */
[----:B------:R-:W4:Y:S02]  /*c4d0*/  LDL.LU R10, [R1+0x51c] ;  /* 0x00051c00010a7983 */ /* 0x000f240000300800 */
[----:B----4-:R-:W-:Y:S02]  /*c4e0*/  F2FP.SATFINITE.E5M2.F32.PACK_AB_MERGE_C R10, R10, R9, RZ ;  /* 0x000000090a0a723e */ /* 0x010fe400048060ff */
[----:B------:R-:W4:Y:S02]  /*c4f0*/  LDL.LU R9, [R1+0x518] ;  /* 0x0005180001097983 */ /* 0x000f240000300800 */
[----:B----4-:R-:W-:-:S02]  /*c500*/  F2FP.SATFINITE.E5M2.F32.PACK_AB_MERGE_C R9, R9, R3, RZ ;  /* 0x000000030909723e */ /* 0x010fc400048060ff */
[----:B------:R-:W4:Y:S02]  /*c510*/  LDL.LU R3, [R1+0x514] ;  /* 0x0005140001037983 */ /* 0x000f240000300800 */
[----:B----4-:R-:W-:Y:S02]  /*c520*/  F2FP.SATFINITE.E5M2.F32.PACK_AB_MERGE_C R3, R3, R7, RZ ;  /* 0x000000070303723e */ /* 0x010fe400048060ff */
[----:B------:R-:W4:Y:S02]  /*c530*/  LDL.LU R7, [R1+0x510] ;  /* 0x0005100001077983 */ /* 0x000f240000300800 */
[----:B----4-:R-:W-:Y:S02]  /*c540*/  F2FP.SATFINITE.E5M2.F32.PACK_AB_MERGE_C R7, R7, R22, RZ ;  /* 0x000000160707723e */ /* 0x010fe400048060ff */
[----:B------:R-:W4:Y:S02]  /*c550*/  LDL.LU R22, [R1+0x50c] ;  /* 0x00050c0001167983 */ /* 0x000f240000300800 */
[----:B----4-:R-:W-:-:S02]  /*c560*/  F2FP.SATFINITE.E5M2.F32.PACK_AB_MERGE_C R22, R22, R5, RZ ;  /* 0x000000051616723e */ /* 0x010fc400048060ff */
[----:B------:R-:W4:Y:S04]  /*c570*/  LDL.LU R5, [R1+0x508] ;  /* 0x0005080001057983 */ /* 0x000f280000300800 */
[----:B------:R1:W-:Y:S04]  /*c580*/  STL [R1+0x50], R22 ;  /* 0x0000501601007387 */ /* 0x0003e80000100800 */
[----:B-1----:R-:W4:Y:S02]  /*c590*/  LDL.LU R22, [R1+0x504] ;  /* 0x0005040001167983 */ /* 0x002f240000300800 */
[----:B----4-:R-:W-:-:S02]  /*c5a0*/  F2FP.SATFINITE.E5M2.F32.PACK_AB_MERGE_C R22, R22, R5, RZ ;  /* 0x000000051616723e */ /* 0x010fc400048060ff */
[----:B------:R-:W4:Y:S04]  /*c5b0*/  LDL.LU R5, [R1+0x500] ;  /* 0x0005000001057983 */ /* 0x000f280000300800 */
[----:B------:R1:W-:Y:S04]  /*c5c0*/  STL [R1+0x54], R22 ;  /* 0x0000541601007387 */ /* 0x0003e80000100800 */
[----:B-1----:R-:W2:Y:S01]  /*c5d0*/  LDL.LU R22, [R1+0x49c] ;  /* 0x00049c0001167983 */ /* 0x002ea20000300800 */
[----:B----4-:R-:W-:-:S03]  /*c5e0*/  F2FP.SATFINITE.E5M2.F32.PACK_AB_MERGE_C R5, R5, R0, RZ ;  /* 0x000000000505723e */ /* 0x010fc600048060ff */
        /* <DEDUP_REMOVED lines=8> */
[----:B------:R-:W2:Y:S02]  /*c670*/  LDL.LU R8, [R1+0x4ec] ;  /* 0x0004ec0001087983 */ /* 0x000ea40000300800 */
[----:B--2---:R-:W-:Y:S02]  /*c680*/  F2FP.SATFINITE.E5M2.F32.PACK_AB_MERGE_C R8, R8, R24, RZ ;  /* 0x000000180808723e */ /* 0x004fe400048060ff */
[----:B------:R-:W2:Y:S01]  /*c690*/  LDL.LU R24, [R1+0x4e8] ;  /* 0x0004e80001187983 */ /* 0x000ea20000300800 */
[----:B------:R-:W-:Y:S02]  /*c6a0*/  F2FP.SATFINITE.E5M2.F32.PACK_AB_MERGE_C R27, R27, R26, RZ ;  /* 0x0000001a1b1b723e */ /* 0x000fe400048060ff */
[----:B------:R-:W-:-:S02]  /*c6b0*/  F2FP.SATFINITE.E5M2.F32.PACK_AB_MERGE_C R11, R11, R17, RZ ;  /* 0x000000110b0b723e */ /* 0x000fc400048060ff */
[----:B------:R-:W-:Y:S02]  /*c6c0*/  F2FP.SATFINITE.E5M2.F32.PACK_AB_MERGE_C R12, R12, R16, RZ ;  /* 0x000000100c0c723e */ /* 0x000fe400048060ff */
[----:B--2---:R-:W-:Y:S02]  /*c6d0*/  F2FP.SATFINITE.E5M2.F32.PACK_AB_MERGE_C R25, R25, R24, RZ ;  /* 0x000000181919723e */ /* 0x004fe400048060ff */
[----:B------:R-:W2:Y:S04]  /*c6e0*/  LDL.LU R24, [R1+0x4e4] ;  /* 0x0004e40001187983 */ /* 0x000ea80000300800 */
[----:B------:R1:W-:Y:S04]  /*c6f0*/  STL [R1+0x40], R25 ;  /* 0x0000401901007387 */ /* 0x0003e80000100800 */
[----:B-1----:R-:W2:Y:S04]  /*c700*/  LDL.LU R25, [R1+0x4e0] ;  /* 0x0004e00001197983 */ /* 0x002ea80000300800 */
[----:B------:R-:W4:Y:S04]  /*c710*/  LDL.LU R26, [R1+0x4dc] ;  /* 0x0004dc00011a7983 */ /* 0x000f280000300800 */
[----:B------:R1:W-:Y:S04]  /*c720*/  STL [R1+0x44], R27 ;  /* 0x0000441b01007387 */ /* 0x0003e80000100800 */
[----:B-1----:R-:W4:Y:S04]  /*c730*/  LDL.LU R27, [R1+0x4d8] ;  /* 0x0004d800011b7983 */ /* 0x002f280000300800 */
[----:B------:R-:W3:Y:S04]  /*c740*/  LDL.LU R17, [R1+0x4d4] ;  /* 0x0004d40001117983 */ /* 0x000ee80000300800 */
[----:B------:R-:W3:Y:S01]  /*c750*/  LDL.LU R16, [R1+0x4d0] ;  /* 0x0004d00001107983 */ /* 0x000ee20000300800 */
[----:B------:R-:W-:-:S02]  /*c760*/  F2FP.SATFINITE.E5M2.F32.PACK_AB_MERGE_C R13, R13, R18, RZ ;  /* 0x000000120d0d723e */ /* 0x000fc400048060ff */
[----:B------:R-:W-:Y:S01]  /*c770*/  F2FP.SATFINITE.E5M2.F32.PACK_AB_MERGE_C R14, R14, R19, RZ ;  /* 0x000000130e0e723e */ /* 0x000fe200048060ff */
[----:B------:R-:W3:Y:S04]  /*c780*/  LDL.LU R18, [R1+0x4cc] ;  /* 0x0004cc0001127983 */ /* 0x000ee80000300800 */
[----:B------:R-:W3:Y:S01]  /*c790*/  LDL.LU R19, [R1+0x4c8] ;  /* 0x0004c80001137983 */ /* 0x000ee20000300800 */
[----:B--2---:R-:W-:Y:S02]  /*c7a0*/  F2FP.SATFINITE.E5M2.F32.PACK_AB_MERGE_C R24, R25, R24, RZ ;  /* 0x000000181918723e */ /* 0x004fe400048060ff */
[----:B----4-:R-:W-:Y:S02]  /*c7b0*/  F2FP.SATFINITE.E5M2.F32.PACK_AB_MERGE_C R26, R27, R26, RZ ;  /* 0x0000001a1b1a723e */ /* 0x010fe400048060ff */
[----:B------:R-:W1:Y:S01]  /*c7c0*/  S2R R27, SR_TID.X ;  /* 0x00000000001b7919 */ /* 0x000e620000002100 */
[----:B---3--:R-:W-:-:S02]  /*c7d0*/  F2FP.SATFINITE.E5M2.F32.PACK_AB_MERGE_C R25, R17, R16, RZ ;  /* 0x000000101119723e */ /* 0x008fc400048060ff */
[----:B------:R-:W2:Y:S01]  /*c7e0*/  LDL.LU R17, [R1+0x4b4] ;  /* 0x0004b40001117983 */ /* 0x000ea20000300800 */
[----:B------:R-:W-:-:S03]  /*c7f0*/  LOP3.LUT R16, R22, 0x3c, RZ, 0xc0, !PT ;  /* 0x0000003c16107812 */ /* 0x000fc600078ec0ff */
[----:B------:R3:W-:Y:S01]  /*c800*/  STL [R1+0x14], R25 ;  /* 0x0000141901007387 */ /* 0x0007e20000100800 */
[----:B------:R-:W-:-:S05]  /*c810*/  F2FP.SATFINITE.E5M2.F32.PACK_AB_MERGE_C R18, R19, R18, RZ ;  /* 0x000000121312723e */ /* 0x000fca00048060ff */
[----:B------:R4:W-:Y:S01]  /*c820*/  STL [R1+0x1c], R18 ;  /* 0x00001c1201007387 */ /* 0x0009e20000100800 */
[C---:B-1----:R-:W-:Y:S02]  /*c830*/  LOP3.LUT R22, R27.reuse, 0xe0, RZ, 0xc0, !PT ;  /* 0x000000e01b167812 */ /* 0x042fe400078ec0ff */
[----:B---3--:R-:W-:Y:S01]  /*c840*/  SHF.R.S32.HI R25, RZ, 0x8, R27 ;  /* 0x00000008ff197819 */ /* 0x008fe2000001141b */
[----:B------:R-:W-:Y:S02]  /*c850*/  IMAD.SHL.U32 R27, R27, 0x400, RZ ;  /* 0x000004001b1b7824 */ /* 0x000fe400078e00ff */
[----:B------:R-:W-:Y:S01]  /*c860*/  IMAD R16, R22, 0x20, R16 ;  /* 0x0000002016107824 */ /* 0x000fe200078e0210 */
[----:B------:R-:W-:Y:S02]  /*c870*/  SGXT R25, R25, 0x1 ;  /* 0x000000011919781a */ /* 0x000fe40000000200 */
[----:B--2---:R-:W-:-:S05]  /*c880*/  LOP3.LUT R17, R17, 0x44, RZ, 0xc0, !PT ;  /* 0x0000004411117812 */ /* 0x004fca00078ec0ff */
[----:B----4-:R-:W-:Y:S02]  /*c890*/  IMAD R18, R22, 0x4, R17 ;  /* 0x0000000416127824 */ /* 0x010fe400078e0211 */
[----:B------:R-:W2:Y:S01]  /*c8a0*/  LDL.LU R17, [R1+0x4a0] ;  /* 0x0004a00001117983 */ /* 0x000ea20000300800 */
[----:B------:R-:W-:Y:S02]  /*c8b0*/  LOP3.LUT R16, R16, 0x4004, R25, 0x78, !PT ;  /* 0x0000400410107812 */ /* 0x000fe400078e7819 */
[----:B------:R-:W-:Y:S02]  /*c8c0*/  LOP3.LUT R25, R10, 0xffff, RZ, 0xc0, !PT ;  /* 0x0000ffff0a197812 */ /* 0x000fe400078ec0ff */
[----:B------:R-:W3:Y:S01]  /*c8d0*/  LDL.LU R10, [R1+0x4a4] ;  /* 0x0004a400010a7983 */ /* 0x000ee20000300800 */
[----:B------:R-:W-:Y:S02]  /*c8e0*/  LOP3.LUT R3, R3, 0xffff, RZ, 0xc0, !PT ;  /* 0x0000ffff03037812 */ /* 0x000fe400078ec0ff */
[----:B------:R-:W-:-:S02]  /*c8f0*/  LOP3.LUT R22, R20, 0xffff, RZ, 0xc0, !PT ;  /* 0x0000ffff14167812 */ /* 0x000fc400078ec0ff */
[----:B------:R-:W-:Y:S01]  /*c900*/  PRMT R20, R3, 0x3340, R1 ;  /* 0x0000334003147816 */ /* 0x000fe20000000001 */
[----:B------:R1:W-:Y:S01]  /*c910*/  STL [R1+0xc], R3 ;  /* 0x00000c0301007387 */ /* 0x0003e20000100800 */
[----:B------:R-:W-:Y:S02]  /*c920*/  LOP3.LUT R28, R28, 0xffff, RZ, 0xc0, !PT ;  /* 0x0000ffff1c1c7812 */ /* 0x000fe400078ec0ff */
[----:B------:R-:W-:Y:S01]  /*c930*/  LOP3.LUT R15, R15, 0xffff, RZ, 0xc0, !PT ;  /* 0x0000ffff0f0f7812 */ /* 0x000fe200078ec0ff */
[----:B------:R4:W-:Y:S01]  /*c940*/  STL [R1+0x4], R22 ;  /* 0x0000041601007387 */ /* 0x0009e20000100800 */
[----:B--2---:R-:W-:Y:S02]  /*c950*/  LOP3.LUT R17, R27, 0x6078, R17, 0xc8, !PT ;  /* 0x000060781b117812 */ /* 0x004fe400078ec811 */
[----:B------:R-:W-:Y:S02]  /*c960*/  LOP3.LUT R27, R21, 0xffff, RZ, 0xc0, !PT ;  /* 0x0000ffff151b7812 */ /* 0x000fe400078ec0ff */
[----:B-1----:R-:W-:-:S02]  /*c970*/  LOP3.LUT R3, R17, R18, RZ, 0x3c, !PT ;  /* 0x0000001211037212 */ /* 0x002fc400078e3cff */
[----:B------:R-:W2:Y:S04]  /*c980*/  LDL.LU R18, [R1+0x8] ;  /* 0x0000080001127983 */ /* 0x000ea80000300800 */
[----:B------:R-:W2:Y:S01]  /*c990*/  LDL.LU R17, [R1] ;  /* 0x0000000001117983 */ /* 0x000ea20000300800 */
[----:B---3--:R-:W-:Y:S02]  /*c9a0*/  LOP3.LUT R10, R16, 0x40, R10, 0xf8, !PT ;  /* 0x00000040100a7812 */ /* 0x008fe400078ef80a */
[----:B------:R-:W-:Y:S02]  /*c9b0*/  PRMT R19, R15, 0x3340, R19 ;  /* 0x000033400f137816 */ /* 0x000fe40000000013 */
[----:B------:R-:W-:Y:S01]  /*c9c0*/  PRMT R21, R28, 0x3340, R27 ;  /* 0x000033401c157816 */ /* 0x000fe2000000001b */
[----:B------:R1:W-:Y:S01]  /*c9d0*/  STL [R1+0x4c0], R3 ;  /* 0x0004c00301007387 */ /* 0x0003e20000100800 */
[----:B----4-:R-:W-:-:S03]  /*c9e0*/  PRMT R22, R22, 0x3340, R25 ;  /* 0x0000334016167816 */ /* 0x010fc60000000019 */
[----:B------:R3:W-:Y:S01]  /*c9f0*/  STL [R1+0x4c4], R10 ;  /* 0x0004c40a01007387 */ /* 0x0007e20000100800 */
[----:B-1----:R-:W-:Y:S02]  /*ca00*/  PRMT R3, R22, 0x5410, R20 ;  /* 0x0000541016037816 */ /* 0x002fe40000000014 */
[----:B---3--:R-:W-:-:S05]  /*ca10*/  PRMT R10, R21, 0x5410, R19 ;  /* 0x00005410150a7816 */ /* 0x008fca0000000013 */
[----:B------:R-:W-:Y:S01]  /*ca20*/  STL [R1+0x2c], R10 ;  /* 0x00002c0a01007387 */ /* 0x000fe20000100800 */
[----:B------:R-:W-:-:S03]  /*ca30*/  LOP3.LUT R7, R7, 0xffff, RZ, 0xc0, !PT ;  /* 0x0000ffff07077812 */ /* 0x000fc600078ec0ff */
[----:B------:R1:W-:Y:S02]  /*ca40*/  STL [R1+0x30], R3 ;  /* 0x0000300301007387 */ /* 0x0003e40000100800 */
[----:B-1----:R-:W-:Y:S02]  /*ca50*/  LOP3.LUT R3, R23, 0xffff, RZ, 0xc0, !PT ;  /* 0x0000ffff17037812 */ /* 0x002fe400078ec0ff */
[----:B--2---:R-:W-:Y:S02]  /*ca60*/  LOP3.LUT R18, R18, 0xffff, RZ, 0xc0, !PT ;  /* 0x0000ffff12127812 */ /* 0x004fe400078ec0ff */
[----:B------:R-:W-:-:S05]  /*ca70*/  LOP3.LUT R10, R17, 0xffff, RZ, 0xc0, !PT ;  /* 0x0000ffff110a7812 */ /* 0x000fca00078ec0ff */
[----:B------:R1:W-:Y:S04]  /*ca80*/  STL [R1+0x8], R10 ;  /* 0x0000080a01007387 */ /* 0x0003e80000100800 */
[----:B------:R-:W-:Y:S04]  /*ca90*/  STL [R1+0x10], R18 ;  /* 0x0000101201007387 */ /* 0x000fe80000100800 */
[----:B------:R-:W2:Y:S01]  /*caa0*/  LDL.LU R23, [R1+0x8] ;  /* 0x0000080001177983 */ /* 0x000ea20000300800 */
[----:B-1----:R-:W-:-:S03]  /*cab0*/  LOP3.LUT R10, R9, 0xffff, RZ, 0xc0, !PT ;  /* 0x0000ffff090a7812 */ /* 0x002fc600078ec0ff */
[----:B------:R-:W-:Y:S04]  /*cac0*/  STL [R1+0x28], R3 ;  /* 0x0000280301007387 */ /* 0x000fe80000100800 */
[----:B------:R1:W-:Y:S04]  /*cad0*/  STL [R1+0x20], R7 ;  /* 0x0000200701007387 */ /* 0x0003e80000100800 */
[----:B------:R3:W-:Y:S01]  /*cae0*/  STL [R1+0x24], R10 ;  /* 0x0000240a01007387 */ /* 0x0007e20000100800 */
[----:B-1----:R-:W-:Y:S02]  /*caf0*/  LOP3.LUT R7, R6, 0xffff, RZ, 0xc0, !PT ;  /* 0x0000ffff06077812 */ /* 0x002fe400078ec0ff */
[----:B------:R-:W-:-:S02]  /*cb00*/  LOP3.LUT R6, R24, 0xffff, RZ, 0xc0, !PT ;  /* 0x0000ffff18067812 */ /* 0x000fc400078ec0ff */
[----:B------:R-:W4:Y:S01]  /*cb10*/  LDL.LU R24, [R1+0x20] ;  /* 0x0000200001187983 */ /* 0x000f220000300800 */
[----:B------:R-:W-:Y:S02]  /*cb20*/  LOP3.LUT R20, R29, 0xffff, RZ, 0xc0, !PT ;  /* 0x0000ffff1d147812 */ /* 0x000fe400078ec0ff */
[----:B------:R-:W-:Y:S02]  /*cb30*/  LOP3.LUT R16, R13, 0xffff, RZ, 0xc0, !PT ;  /* 0x0000ffff0d107812 */ /* 0x000fe400078ec0ff */
[----:B------:R-:W-:Y:S02]  /*cb40*/  PRMT R13, R20, 0x3340, R1 ;  /* 0x00003340140d7816 */ /* 0x000fe40000000001 */
[----:B--2---:R-:W-:Y:S02]  /*cb50*/  PRMT R19, R18, 0x3340, R23 ;  /* 0x0000334012137816 */ /* 0x004fe40000000017 */
[----:B------:R-:W-:Y:S02]  /*cb60*/  PRMT R18, R3, 0x3340, R10 ;  /* 0x0000334003127816 */ /* 0x000fe4000000000a */
[----:B------:R-:W-:-:S02]  /*cb70*/  PRMT R13, R19, 0x5410, R13 ;  /* 0x00005410130d7816 */ /* 0x000fc4000000000d */
[----:B------:R-:W-:Y:S02]  /*cb80*/  SHF.R.U32.HI R19, RZ, 0x8, R28 ;  /* 0x00000008ff137819 */ /* 0x000fe4000001161c */
[----:B------:R-:W2:Y:S01]  /*cb90*/  LDL.LU R28, [R1+0xc] ;  /* 0x00000c00011c7983 */ /* 0x000ea20000300800 */
[----:B----4-:R-:W-:-:S04]  /*cba0*/  PRMT R9, R24, 0x3340, R1 ;  /* 0x0000334018097816 */ /* 0x010fc80000000001 */
[----:B------:R-:W-:Y:S02]  /*cbb0*/  PRMT R9, R18, 0x5410, R9 ;  /* 0x0000541012097816 */ /* 0x000fe40000000009 */
[----:B------:R-:W-:Y:S02]  /*cbc0*/  SHF.R.U32.HI R18, RZ, 0x8, R27 ;  /* 0x00000008ff127819 */ /* 0x000fe4000001161b */
[----:B------:R-:W4:Y:S01]  /*cbd0*/  LDL.LU R27, [R1+0x4] ;  /* 0x00000400011b7983 */ /* 0x000f220000300800 */
[----:B------:R-:W-:Y:S02]  /*cbe0*/  LOP3.LUT R11, R11, 0xffff, RZ, 0xc0, !PT ;  /* 0x0000ffff0b0b7812 */ /* 0x000fe400078ec0ff */
[----:B------:R-:W-:Y:S02]  /*cbf0*/  LOP3.LUT R5, R5, 0xffff, RZ, 0xc0, !PT ;  /* 0x0000ffff05057812 */ /* 0x000fe400078ec0ff */
[----:B------:R-:W-:Y:S02]  /*cc00*/  LOP3.LUT R2, R2, 0xffff, RZ, 0xc0, !PT ;  /* 0x0000ffff02027812 */ /* 0x000fe400078ec0ff */
[----:B------:R-:W-:-:S02]  /*cc10*/  PRMT R17, R6, 0x3340, R1 ;  /* 0x0000334006117816 */ /* 0x000fc40000000001 */
[----:B------:R-:W-:Y:S02]  /*cc20*/  PRMT R21, R11, 0x3340, R16 ;  /* 0x000033400b157816 */ /* 0x000fe40000000010 */
[----:B---3--:R-:W-:Y:S02]  /*cc30*/  LOP3.LUT R10, R12, 0xffff, RZ, 0xc0, !PT ;  /* 0x0000ffff0c0a7812 */ /* 0x008fe400078ec0ff */
[----:B------:R-:W-:Y:S02]  /*cc40*/  LOP3.LUT R14, R14, 0xffff, RZ, 0xc0, !PT ;  /* 0x0000ffff0e0e7812 */ /* 0x000fe400078ec0ff */
[----:B------:R-:W-:Y:S02]  /*cc50*/  LOP3.LUT R26, R26, 0xffff, RZ, 0xc0, !PT ;  /* 0x0000ffff1a1a7812 */ /* 0x000fe400078ec0ff */
[----:B------:R-:W-:Y:S02]  /*cc60*/  PRMT R29, R7, 0x3340, R1 ;  /* 0x00003340071d7816 */ /* 0x000fe40000000001 */
[----:B------:R-:W-:-:S02]  /*cc70*/  PRMT R22, R5, 0x3340, R2 ;  /* 0x0000334005167816 */ /* 0x000fc40000000002 */
[----:B------:R-:W-:Y:S02]  /*cc80*/  PRMT R3, R21, 0x5410, R17 ;  /* 0x0000541015037816 */ /* 0x000fe40000000011 */
[----:B------:R-:W-:Y:S02]  /*cc90*/  LOP3.LUT R0, R0, 0xffff, RZ, 0xc0, !PT ;  /* 0x0000ffff00007812 */ /* 0x000fe400078ec0ff */
[----:B------:R-:W-:Y:S02]  /*cca0*/  LOP3.LUT R4, R4, 0xffff, RZ, 0xc0, !PT ;  /* 0x0000ffff04047812 */ /* 0x000fe400078ec0ff */
[----:B------:R-:W-:Y:S02]  /*ccb0*/  LOP3.LUT R8, R8, 0xffff, RZ, 0xc0, !PT ;  /* 0x0000ffff08087812 */ /* 0x000fe400078ec0ff */
[----:B------:R-:W-:Y:S02]  /*ccc0*/  LOP3.LUT R18, R18, 0xffff, RZ, 0xc0, !PT ;  /* 0x0000ffff12127812 */ /* 0x000fe400078ec0ff */
[----:B------:R-:W-:-:S02]  /*ccd0*/  LOP3.LUT R19, R19, 0xffff, RZ, 0xc0, !PT ;  /* 0x0000ffff13137812 */ /* 0x000fc400078ec0ff */
[----:B------:R-:W-:Y:S02]  /*cce0*/  SHF.R.U32.HI R17, RZ, 0x8, R15 ;  /* 0x00000008ff117819 */ /* 0x000fe4000001160f */
[----:B------:R-:W-:Y:S02]  /*ccf0*/  PRMT R15, R26, 0x3340, R1 ;  /* 0x000033401a0f7816 */ /* 0x000fe40000000001 */
[----:B------:R-:W-:Y:S02]  /*cd00*/  PRMT R21, R10, 0x3340, R14 ;  /* 0x000033400a157816 */ /* 0x000fe4000000000e */
[----:B------:R-:W-:Y:S02]  /*cd10*/  PRMT R29, R22, 0x5410, R29 ;  /* 0x00005410161d7816 */ /* 0x000fe4000000001d */
[----:B------:R-:W-:Y:S02]  /*cd20*/  PRMT R12, R8, 0x3340, R1 ;  /* 0x00003340080c7816 */ /* 0x000fe40000000001 */
[----:B------:R-:W-:-:S02]  /*cd30*/  PRMT R22, R0, 0x3340, R4 ;  /* 0x0000334000167816 */ /* 0x000fc40000000004 */
[----:B------:R-:W-:Y:S02]  /*cd40*/  PRMT R18, R19, 0x3340, R18 ;  /* 0x0000334013127816 */ /* 0x000fe40000000012 */
[----:B------:R-:W-:Y:S02]  /*cd50*/  SHF.R.U32.HI R25, RZ, 0x8, R25 ;  /* 0x00000008ff197819 */ /* 0x000fe40000011619 */
[----:B------:R-:W-:Y:S02]  /*cd60*/  PRMT R15, R21, 0x5410, R15 ;  /* 0x00005410150f7816 */ /* 0x000fe4000000000f */
[----:B------:R-:W-:Y:S02]  /*cd70*/  PRMT R12, R22, 0x5410, R12 ;  /* 0x00005410160c7816 */ /* 0x000fe4000000000c */
[----:B------:R-:W-:Y:S02]  /*cd80*/  SHF.R.U32.HI R7, RZ, 0x8, R7 ;  /* 0x00000008ff077819 */ /* 0x000fe40000011607 */
[----:B------:R-:W-:-:S02]  /*cd90*/  LOP3.LUT R25, R25, 0xffff, RZ, 0xc0, !PT ;  /* 0x0000ffff19197812 */ /* 0x000fc400078ec0ff */
[----:B--2---:R-:W-:Y:S02]  /*cda0*/  SHF.R.U32.HI R21, RZ, 0x8, R28 ;  /* 0x00000008ff157819 */ /* 0x004fe4000001161c */
[----:B----4-:R-:W-:Y:S02]  /*cdb0*/  SHF.R.U32.HI R19, RZ, 0x8, R27 ;  /* 0x00000008ff137819 */ /* 0x010fe4000001161b */
[----:B------:R-:W2:Y:S02]  /*cdc0*/  LDL.LU R27, [R1+0x28] ;  /* 0x00002800011b7983 */ /* 0x000ea40000300800 */
[----:B------:R-:W-:Y:S02]  /*cdd0*/  LOP3.LUT R22, R19, 0xffff, RZ, 0xc0, !PT ;  /* 0x0000ffff13167812 */ /* 0x000fe400078ec0ff */
[----:B------:R-:W-:Y:S01]  /*cde0*/  LOP3.LUT R19, R21, 0xffff, RZ, 0xc0, !PT ;  /* 0x0000ffff15137812 */ /* 0x000fe200078ec0ff */
[----:B------:R-:W3:Y:S01]  /*cdf0*/  LDL.LU R28, [R1+0x24] ;  /* 0x00002400011c7983 */ /* 0x000ee20000300800 */
[----:B------:R-:W-:-:S02]  /*ce00*/  LOP3.LUT R21, R7, 0xffff, RZ, 0xc0, !PT ;  /* 0x0000ffff07157812 */ /* 0x000fc400078ec0ff */
[----:B------:R-:W-:Y:S02]  /*ce10*/  PRMT R7, R22, 0x3340, R25 ;  /* 0x0000334016077816 */ /* 0x000fe40000000019 */
[----:B------:R-:W4:Y:S01]  /*ce20*/  LDL.LU R25, [R1+0x10] ;  /* 0x0000100001197983 */ /* 0x000f220000300800 */
[----:B------:R-:W-:Y:S02]  /*ce30*/  SHF.R.U32.HI R5, RZ, 0x8, R5 ;  /* 0x00000008ff057819 */ /* 0x000fe40000011605 */
[----:B------:R-:W-:Y:S02]  /*ce40*/  SHF.R.U32.HI R2, RZ, 0x8, R2 ;  /* 0x00000008ff027819 */ /* 0x000fe40000011602 */
[----:B------:R-:W-:Y:S02]  /*ce50*/  LOP3.LUT R5, R5, 0xffff, RZ, 0xc0, !PT ;  /* 0x0000ffff05057812 */ /* 0x000fe400078ec0ff */
[----:B------:R-:W-:Y:S02]  /*ce60*/  LOP3.LUT R2, R2, 0xffff, RZ, 0xc0, !PT ;  /* 0x0000ffff02027812 */ /* 0x000fe400078ec0ff */
[----:B------:R-:W-:-:S02]  /*ce70*/  SHF.R.U32.HI R11, RZ, 0x8, R11 ;  /* 0x00000008ff0b7819 */ /* 0x000fc4000001160b */
[----:B------:R-:W-:Y:S02]  /*ce80*/  PRMT R2, R5, 0x3340, R2 ;  /* 0x0000334005027816 */ /* 0x000fe40000000002 */
[----:B------:R-:W-:Y:S02]  /*ce90*/  SHF.R.U32.HI R6, RZ, 0x8, R6 ;  /* 0x00000008ff067819 */ /* 0x000fe40000011606 */
[----:B------:R-:W-:Y:S02]  /*cea0*/  SHF.R.U32.HI R22, RZ, 0x8, R23 ;  /* 0x00000008ff167819 */ /* 0x000fe40000011617 */
[----:B------:R-:W-:Y:S02]  /*ceb0*/  PRMT R5, R21, 0x3340, R1 ;  /* 0x0000334015057816 */ /* 0x000fe40000000001 */
[----:B------:R-:W-:Y:S02]  /*cec0*/  SHF.R.U32.HI R20, RZ, 0x8, R20 ;  /* 0x00000008ff147819 */ /* 0x000fe40000011614 */
[----:B------:R-:W-:-:S02]  /*ced0*/  SHF.R.U32.HI R16, RZ, 0x8, R16 ;  /* 0x00000008ff107819 */ /* 0x000fc40000011610 */
[----:B------:R-:W-:Y:S02]  /*cee0*/  LOP3.LUT R23, R11, 0xffff, RZ, 0xc0, !PT ;  /* 0x0000ffff0b177812 */ /* 0x000fe400078ec0ff */
[----:B------:R-:W-:Y:S02]  /*cef0*/  LOP3.LUT R6, R6, 0xffff, RZ, 0xc0, !PT ;  /* 0x0000ffff06067812 */ /* 0x000fe400078ec0ff */
[----:B------:R-:W-:Y:S02]  /*cf00*/  LOP3.LUT R11, R22, 0xffff, RZ, 0xc0, !PT ;  /* 0x0000ffff160b7812 */ /* 0x000fe400078ec0ff */
[----:B------:R-:W-:Y:S02]  /*cf10*/  LOP3.LUT R22, R20, 0xffff, RZ, 0xc0, !PT ;  /* 0x0000ffff14167812 */ /* 0x000fe400078ec0ff */
[----:B------:R-:W-:Y:S02]  /*cf20*/  LOP3.LUT R16, R16, 0xffff, RZ, 0xc0, !PT ;  /* 0x0000ffff10107812 */ /* 0x000fe400078ec0ff */
[----:B------:R-:W-:-:S02]  /*cf30*/  PRMT R20, R6, 0x3340, R1 ;  /* 0x0000334006147816 */ /* 0x000fc40000000001 */
[----:B------:R-:W-:Y:S02]  /*cf40*/  PRMT R6, R22, 0x3340, R1 ;  /* 0x0000334016067816 */ /* 0x000fe40000000001 */
[----:B------:R-:W-:Y:S02]  /*cf50*/  PRMT R16, R23, 0x3340, R16 ;  /* 0x0000334017107816 */ /* 0x000fe40000000010 */
[----:B------:R-:W-:Y:S02]  /*cf60*/  SHF.R.U32.HI R0, RZ, 0x8, R0 ;  /* 0x00000008ff007819 */ /* 0x000fe40000011600 */
[----:B------:R-:W-:Y:S02]  /*cf70*/  SHF.R.U32.HI R4, RZ, 0x8, R4 ;  /* 0x00000008ff047819 */ /* 0x000fe40000011604 */
[----:B------:R-:W-:Y:S02]  /*cf80*/  SHF.R.U32.HI R8, RZ, 0x8, R8 ;  /* 0x00000008ff087819 */ /* 0x000fe40000011608 */
[----:B------:R-:W-:-:S02]  /*cf90*/  LOP3.LUT R0, R0, 0xffff, RZ, 0xc0, !PT ;  /* 0x0000ffff00007812 */ /* 0x000fc400078ec0ff */
[----:B------:R-:W-:Y:S02]  /*cfa0*/  SHF.R.U32.HI R14, RZ, 0x8, R14 ;  /* 0x00000008ff0e7819 */ /* 0x000fe4000001160e */
[----:B------:R-:W-:-:S04]  /*cfb0*/  SHF.R.U32.HI R26, RZ, 0x8, R26 ;  /* 0x00000008ff1a7819 */ /* 0x000fc8000001161a */
[----:B------:R-:W-:Y:S02]  /*cfc0*/  LOP3.LUT R26, R26, 0xffff, RZ, 0xc0, !PT ;  /* 0x0000ffff1a1a7812 */ /* 0x000fe400078ec0ff */
[----:B--2---:R-:W-:Y:S02]  /*cfd0*/  SHF.R.U32.HI R22, RZ, 0x8, R27 ;  /* 0x00000008ff167819 */ /* 0x004fe4000001161b */
[----:B----4-:R-:W-:-:S04]  /*cfe0*/  SHF.R.U32.HI R21, RZ, 0x8, R25 ;  /* 0x00000008ff157819 */ /* 0x010fc80000011619 */
[----:B------:R-:W-:Y:S02]  /*cff0*/  LOP3.LUT R21, R21, 0xffff, RZ, 0xc0, !PT ;  /* 0x0000ffff15157812 */ /* 0x000fe400078ec0ff */
[----:B---3--:R-:W-:Y:S02]  /*d000*/  SHF.R.U32.HI R23, RZ, 0x8, R28 ;  /* 0x00000008ff177819 */ /* 0x008fe4000001161c */
[----:B------:R-:W-:Y:S01]  /*d010*/  PRMT R11, R21, 0x3340, R11 ;  /* 0x00003340150b7816 */ /* 0x000fe2000000000b */
[----:B------:R-:W2:Y:S01]  /*d020*/  LDL.LU R28, [R1+0x30] ;  /* 0x00003000011c7983 */ /* 0x000ea20000300800 */
[----:B------:R-:W-:Y:S02]  /*d030*/  SHF.R.U32.HI R21, RZ, 0x8, R24 ;  /* 0x00000008ff157819 */ /* 0x000fe40000011618 */
[----:B------:R-:W-:Y:S02]  /*d040*/  LOP3.LUT R25, R22, 0xffff, RZ, 0xc0, !PT ;  /* 0x0000ffff16197812 */ /* 0x000fe400078ec0ff */
[----:B------:R-:W-:-:S02]  /*d050*/  LOP3.LUT R23, R23, 0xffff, RZ, 0xc0, !PT ;  /* 0x0000ffff17177812 */ /* 0x000fc400078ec0ff */
[----:B------:R-:W-:Y:S02]  /*d060*/  LOP3.LUT R24, R21, 0xffff, RZ, 0xc0, !PT ;  /* 0x0000ffff15187812 */ /* 0x000fe400078ec0ff */
[----:B------:R-:W-:Y:S02]  /*d070*/  LOP3.LUT R22, R4, 0xffff, RZ, 0xc0, !PT ;  /* 0x0000ffff04167812 */ /* 0x000fe400078ec0ff */
[----:B------:R-:W-:Y:S02]  /*d080*/  LOP3.LUT R27, R8, 0xffff, RZ, 0xc0, !PT ;  /* 0x0000ffff081b7812 */ /* 0x000fe400078ec0ff */
[----:B------:R-:W-:Y:S02]  /*d090*/  PRMT R21, R25, 0x3340, R23 ;  /* 0x0000334019157816 */ /* 0x000fe40000000017 */
[----:B------:R-:W3:Y:S01]  /*d0a0*/  LDL.LU R25, [R1+0x2c] ;  /* 0x00002c0001197983 */ /* 0x000ee20000300800 */
[--C-:B------:R-:W-:Y:S02]  /*d0b0*/  PRMT R4, R24, 0x3340, R1.reuse ;  /* 0x0000334018047816 */ /* 0x100fe40000000001 */
[----:B------:R-:W-:Y:S01]  /*d0c0*/  PRMT R8, R0, 0x3340, R22 ;  /* 0x0000334000087816 */ /* 0x000fe20000000016 */
[----:B------:R-:W4:Y:S01]  /*d0d0*/  LDL.LU R24, [R1+0x50] ;  /* 0x0000500001187983 */ /* 0x000f220000300800 */
[----:B------:R-:W-:-:S02]  /*d0e0*/  PRMT R0, R27, 0x3340, R1 ;  /* 0x000033401b007816 */ /* 0x000fc40000000001 */
[----:B------:R-:W-:Y:S01]  /*d0f0*/  SHF.R.U32.HI R22, RZ, 0x8, R10 ;  /* 0x00000008ff167819 */ /* 0x000fe2000001160a */
[----:B------:R-:W2:Y:S01]  /*d100*/  LDL.LU R27, [R1+0x14] ;  /* 0x00001400011b7983 */ /* 0x000ea20000300800 */
[----:B------:R-:W-:-:S03]  /*d110*/  LOP3.LUT R23, R14, 0xffff, RZ, 0xc0, !PT ;  /* 0x0000ffff0e177812 */ /* 0x000fc600078ec0ff */
[----:B------:R-:W3:Y:S04]  /*d120*/  LDL.LU R10, [R1+0x4c4] ;  /* 0x0004c400010a7983 */ /* 0x000ee80000300800 */
[----:B------:R-:W3:Y:S01]  /*d130*/  LDL.LU R14, [R1+0x58] ;  /* 0x00005800010e7983 */ /* 0x000ee20000300800 */
[----:B------:R-:W-:-:S04]  /*d140*/  LOP3.LUT R22, R22, 0xffff, RZ, 0xc0, !PT ;  /* 0x0000ffff16167812 */ /* 0x000fc800078ec0ff */
[----:B------:R-:W-:Y:S02]  /*d150*/  PRMT R22, R22, 0x3340, R23 ;  /* 0x0000334016167816 */ /* 0x000fe40000000017 */
[--C-:B------:R-:W-:Y:S02]  /*d160*/  PRMT R23, R26, 0x3340, R1.reuse ;  /* 0x000033401a177816 */ /* 0x100fe40000000001 */
[----:B------:R-:W3:Y:S01]  /*d170*/  LDL.LU R26, [R1+0x40] ;  /* 0x00004000011a7983 */ /* 0x000ee20000300800 */
[----:B0-----:R-:W-:Y:S01]  /*d180*/  ULEA UR4, UR5, UR4, 0x18 ;  /* 0x0000000405047291 */ /* 0x001fe2000f8ec0ff */
[----:B------:R-:W-:Y:S01]  /*d190*/  LOP3.LUT R17, R17, 0xffff, RZ, 0xc0, !PT ;  /* 0x0000ffff11117812 */ /* 0x000fe200078ec0ff */
[----:B------:R-:W0:Y:S03]  /*d1a0*/  LDCU UR5, c[0x0][0x3b4] ;  /* 0x00007680ff0577ac */ /* 0x000e260008000800 */
[----:B------:R-:W-:-:S04]  /*d1b0*/  PRMT R17, R17, 0x3340, R1 ;  /* 0x0000334011117816 */ /* 0x000fc80000000001 */
[----:B------:R-:W-:Y:S02]  /*d1c0*/  PRMT R17, R18, 0x5410, R17 ;  /* 0x0000541012117816 */ /* 0x000fe40000000011 */
[----:B------:R-:W-:-:S04]  /*d1d0*/  PRMT R19, R19, 0x3340, R1 ;  /* 0x0000334013137816 */ /* 0x000fc80000000001 */
[----:B------:R-:W-:Y:S02]  /*d1e0*/  PRMT R7, R7, 0x5410, R19 ;  /* 0x0000541007077816 */ /* 0x000fe40000000013 */
[----:B------:R-:W-:Y:S02]  /*d1f0*/  PRMT R16, R16, 0x5410, R20 ;  /* 0x0000541010107816 */ /* 0x000fe40000000014 */
[----:B----4-:R-:W-:Y:S02]  /*d200*/  LOP3.LUT R24, R24, 0xffff, RZ, 0xc0, !PT ;  /* 0x0000ffff18187812 */ /* 0x010fe400078ec0ff */
[----:B--2---:R-:W-:Y:S02]  /*d210*/  LOP3.LUT R27, R27, 0xffff, RZ, 0xc0, !PT ;  /* 0x0000ffff1b1b7812 */ /* 0x004fe400078ec0ff */
[----:B------:R-:W-:Y:S02]  /*d220*/  PRMT R28, R28, 0x4210, R24 ;  /* 0x000042101c1c7816 */ /* 0x000fe40000000018 */
[----:B---3--:R-:W-:-:S04]  /*d230*/  LOP3.LUT R14, R14, 0xffff, RZ, 0xc0, !PT ;  /* 0x0000ffff0e0e7812 */ /* 0x008fc800078ec0ff */
[----:B------:R-:W-:Y:S01]  /*d240*/  PRMT R25, R25, 0x4210, R14 ;  /* 0x0000421019197816 */ /* 0x000fe2000000000e */
[----:B------:R-:W-:Y:S01]  /*d250*/  STS [R10+UR4+0x80], R28 ;  /* 0x0000801c0a007988 */ /* 0x000fe20008000804 */
[----:B------:R-:W-:-:S03]  /*d260*/  PRMT R18, R3, 0x4210, R27 ;  /* 0x0000421003127816 */ /* 0x000fc6000000001b */
[----:B------:R1:W-:Y:S04]  /*d270*/  STS [R10+UR4], R25 ;  /* 0x000000190a007988 */ /* 0x0003e80008000804 */
[----:B-1----:R-:W2:Y:S04]  /*d280*/  LDL.LU R25, [R1+0x1c] ;  /* 0x00001c0001197983 */ /* 0x002ea80000300800 */
[----:B------:R-:W3:Y:S04]  /*d290*/  LDL.LU R3, [R1+0x4c0] ;  /* 0x0004c00001037983 */ /* 0x000ee80000300800 */
[----:B------:R-:W4:Y:S01]  /*d2a0*/  LDL.LU R28, [R1+0x44] ;  /* 0x00004400011c7983 */ /* 0x000f220000300800 */
[----:B------:R-:W-:-:S03]  /*d2b0*/  LOP3.LUT R26, R26, 0xffff, RZ, 0xc0, !PT ;  /* 0x0000ffff1a1a7812 */ /* 0x000fc600078ec0ff */
[----:B------:R-:W2:Y:S01]  /*d2c0*/  LDL.LU R19, [R1+0x54] ;  /* 0x0000540001137983 */ /* 0x000ea20000300800 */
[----:B------:R-:W-:-:S05]  /*d2d0*/  PRMT R29, R29, 0x4210, R26 ;  /* 0x000042101d1d7816 */ /* 0x000fca000000001a */
[----:B------:R1:W-:Y:S01]  /*d2e0*/  STS [R10+UR4+0x100], R29 ;  /* 0x0001001d0a007988 */ /* 0x0003e20008000804 */
[----:B------:R-:W-:Y:S02]  /*d2f0*/  PRMT R27, R16, 0x5210, R27 ;  /* 0x00005210101b7816 */ /* 0x000fe4000000001b */
[----:B------:R-:W-:Y:S01]  /*d300*/  PRMT R17, R17, 0x5210, R14 ;  /* 0x0000521011117816 */ /* 0x000fe2000000000e */
[----:B-1----:R-:W3:Y:S04]  /*d310*/  LDL.LU R29, [R1+0x5c] ;  /* 0x00005c00011d7983 */ /* 0x002ee80000300800 */
[----:B------:R-:W0:Y:S04]  /*d320*/  LDL.LU R16, [R1+0x498] ;  /* 0x0004980001107983 */ /* 0x000e280000300800 */
[----:B------:R-:W3:Y:S01]  /*d330*/  LDL.LU R14, [R1+0x234] ;  /* 0x00023400010e7983 */ /* 0x000ee20000300800 */
[----:B------:R-:W-:-:S02]  /*d340*/  PRMT R6, R11, 0x5410, R6 ;  /* 0x000054100b067816 */ /* 0x000fc40000000006 */
[----:B------:R-:W-:Y:S02]  /*d350*/  PRMT R2, R2, 0x5410, R5 ;  /* 0x0000541002027816 */ /* 0x000fe40000000005 */
[----:B------:R-:W-:Y:S02]  /*d360*/  PRMT R4, R21, 0x5410, R4 ;  /* 0x0000541015047816 */ /* 0x000fe40000000004 */
[----:B------:R-:W-:Y:S01]  /*d370*/  PRMT R5, R2, 0x5210, R26 ;  /* 0x0000521002057816 */ /* 0x000fe2000000001a */
[----:B------:R1:W-:Y:S01]  /*d380*/  STS [R10+UR4+0x180], R18 ;  /* 0x000180120a007988 */ /* 0x0003e20008000804 */
[----:B------:R-:W-:Y:S02]  /*d390*/  PRMT R0, R8, 0x5410, R0 ;  /* 0x0000541008007816 */ /* 0x000fe40000000000 */
[----:B------:R-:W-:Y:S02]  /*d3a0*/  PRMT R22, R22, 0x5410, R23 ;  /* 0x0000541016167816 */ /* 0x000fe40000000017 */
[----:B------:R-:W-:Y:S01]  /*d3b0*/  PRMT R7, R7, 0x5210, R24 ;  /* 0x0000521007077816 */ /* 0x000fe20000000018 */
[----:B------:R-:W-:Y:S04]  /*d3c0*/  STS [R10+UR4+0x200], R17 ;  /* 0x000200110a007988 */ /* 0x000fe80008000804 */
[----:B------:R-:W-:Y:S04]  /*d3d0*/  STS [R10+UR4+0x280], R7 ;  /* 0x000280070a007988 */ /* 0x000fe80008000804 */
[----:B------:R-:W-:Y:S04]  /*d3e0*/  STS [R10+UR4+0x300], R5 ;  /* 0x000300050a007988 */ /* 0x000fe80008000804 */
[----:B------:R-:W-:Y:S01]  /*d3f0*/  STS [R10+UR4+0x380], R27 ;  /* 0x0003801b0a007988 */ /* 0x000fe20008000804 */
[----:B----4-:R-:W-:-:S02]  /*d400*/  LOP3.LUT R11, R28, 0xffff, RZ, 0xc0, !PT ;  /* 0x0000ffff1c0b7812 */ /* 0x010fc400078ec0ff */
[----:B------:R-:W1:Y:S01]  /*d410*/  S2R R28, SR_TID.X ;  /* 0x00000000001c7919 */ /* 0x000e620000002100 */
[----:B--2---:R-:W-:-:S04]  /*d420*/  LOP3.LUT R2, R19, 0xffff, RZ, 0xc0, !PT ;  /* 0x0000ffff13027812 */ /* 0x004fc800078ec0ff */
[--C-:B------:R-:W-:Y:S02]  /*d430*/  PRMT R9, R9, 0x4210, R2.reuse ;  /* 0x0000421009097816 */ /* 0x100fe40000000002 */
[----:B------:R-:W-:Y:S02]  /*d440*/  PRMT R21, R4, 0x5210, R2 ;  /* 0x0000521004157816 */ /* 0x000fe40000000002 */
[----:B------:R-:W-:Y:S02]  /*d450*/  LOP3.LUT R2, R25, 0xffff, RZ, 0xc0, !PT ;  /* 0x0000ffff19027812 */ /* 0x000fe400078ec0ff */
[--C-:B------:R-:W-:Y:S02]  /*d460*/  PRMT R23, R12, 0x4210, R11.reuse ;  /* 0x000042100c177816 */ /* 0x100fe4000000000b */
[----:B------:R-:W-:Y:S02]  /*d470*/  PRMT R11, R0, 0x5210, R11 ;  /* 0x00005210000b7816 */ /* 0x000fe4000000000b */
[----:B---3--:R-:W-:-:S02]  /*d480*/  LOP3.LUT R8, R29, 0xffff, RZ, 0xc0, !PT ;  /* 0x0000ffff1d087812 */ /* 0x008fc400078ec0ff */
[----:B------:R-:W-:Y:S02]  /*d490*/  PRMT R15, R15, 0x4210, R2 ;  /* 0x000042100f0f7816 */ /* 0x000fe40000000002 */
[--C-:B------:R-:W-:Y:S02]  /*d4a0*/  PRMT R13, R13, 0x4210, R8.reuse ;  /* 0x000042100d0d7816 */ /* 0x100fe40000000008 */
[----:B------:R-:W-:Y:S02]  /*d4b0*/  PRMT R19, R6, 0x5210, R8 ;  /* 0x0000521006137816 */ /* 0x000fe40000000008 */
[----:B------:R-:W-:Y:S02]  /*d4c0*/  PRMT R25, R22, 0x5210, R2 ;  /* 0x0000521016197816 */ /* 0x000fe40000000002 */
[----:B-1----:R-:W-:Y:S02]  /*d4d0*/  SHF.R.U32.HI R18, RZ, 0x7, R28 ;  /* 0x00000007ff127819 */ /* 0x002fe4000001161c */
[----:B------:R-:W-:-:S02]  /*d4e0*/  LOP3.LUT R0, R10, 0x40, RZ, 0x3c, !PT ;  /* 0x000000400a007812 */ /* 0x000fc400078e3cff */
[----:B------:R-:W-:-:S04]  /*d4f0*/  SGXT.U32 R18, R18, 0x2 ;  /* 0x000000021212781a */ /* 0x000fc80000000000 */
[C-C-:B------:R-:W-:Y:S01]  /*d500*/  LOP3.LUT R4, R14.reuse, 0xf4, R18.reuse, 0xfe, !PT ;  /* 0x000000f40e047812 */ /* 0x140fe200078efe12 */
[----:B------:R-:W-:Y:S01]  /*d510*/  STS [R0+UR4+0x2000], R13 ;  /* 0x0020000d00007988 */ /* 0x000fe20008000804 */
[----:B------:R-:W-:-:S03]  /*d520*/  LOP3.LUT R6, R14, 0xe8, R18, 0xfe, !PT ;  /* 0x000000e80e067812 */ /* 0x000fc600078efe12 */
[----:B------:R-:W-:Y:S04]  /*d530*/  STS [R0+UR4+0x2200], R19 ;  /* 0x0022001300007988 */ /* 0x000fe80008000804 */
[----:B------:R-:W-:Y:S04]  /*d540*/  STS [R0+UR4+0x2080], R9 ;  /* 0x0020800900007988 */ /* 0x000fe80008000804 */
[----:B------:R-:W-:Y:S04]  /*d550*/  STS [R0+UR4+0x2280], R21 ;  /* 0x0022801500007988 */ /* 0x000fe80008000804 */
[----:B------:R-:W-:Y:S04]  /*d560*/  STS [R0+UR4+0x2100], R23 ;  /* 0x0021001700007988 */ /* 0x000fe80008000804 */
[----:B------:R-:W-:Y:S04]  /*d570*/  STS [R0+UR4+0x2300], R11 ;  /* 0x0023000b00007988 */ /* 0x000fe80008000804 */
[----:B------:R-:W-:Y:S04]  /*d580*/  STS [R0+UR4+0x2180], R15 ;  /* 0x0021800f00007988 */ /* 0x000fe80008000804 */
[----:B------:R1:W-:Y:S04]  /*d590*/  STS [R0+UR4+0x2380], R25 ;  /* 0x0023801900007988 */ /* 0x0003e80008000804 */
[----:B------:R2:W-:Y:S01]  /*d5a0*/  STL [R1+0xbc], R4 ;  /* 0x0000bc0401007387 */ /* 0x0005e20000100800 */
[----:B------:R-:W-:Y:S01]  /*d5b0*/  BAR.SYNC.DEFER_BLOCKING 0x0 ;  /* 0x0000000000007b1d */ /* 0x000fe20000010000 */
[----:B-1----:R-:W-:-:S02]  /*d5c0*/  LOP3.LUT R0, R14, 0xf0, R18, 0xfe, !PT ;  /* 0x000000f00e007812 */ /* 0x002fc400078efe12 */
[----:B--2---:R-:W-:-:S03]  /*d5d0*/  LOP3.LUT R4, R14, 0xe4, R18, 0xfe, !PT ;  /* 0x000000e40e047812 */ /* 0x004fc600078efe12 */
[----:B------:R1:W-:Y:S04]  /*d5e0*/  STL [R1+0xb8], R0 ;  /* 0x0000b80001007387 */ /* 0x0003e80000100800 */
[----:B------:R2:W-:Y:S04]  /*d5f0*/  STL [R1+0xb4], R6 ;  /* 0x0000b40601007387 */ /* 0x0005e80000100800 */
[----:B------:R3:W-:Y:S01]  /*d600*/  STL [R1+0xb0], R4 ;  /* 0x0000b00401007387 */ /* 0x0007e20000100800 */
[C-C-:B-1----:R-:W-:Y:S02]  /*d610*/  LOP3.LUT R0, R14.reuse, 0xe0, R18.reuse, 0xfe, !PT ;  /* 0x000000e00e007812 */ /* 0x142fe400078efe12 */
[----:B--2---:R-:W-:-:S03]  /*d620*/  LOP3.LUT R6, R14, 0xdc, R18, 0xfe, !PT ;  /* 0x000000dc0e067812 */ /* 0x004fc600078efe12 */
[----:B------:R1:W-:Y:S01]  /*d630*/  STL [R1+0xac], R0 ;  /* 0x0000ac0001007387 */ /* 0x0003e20000100800 */
[----:B---3--:R-:W-:-:S03]  /*d640*/  LOP3.LUT R4, R14, 0xd8, R18, 0xfe, !PT ;  /* 0x000000d80e047812 */ /* 0x008fc600078efe12 */
[----:B------:R2:W-:Y:S04]  /*d650*/  STL [R1+0xa4], R6 ;  /* 0x0000a40601007387 */ /* 0x0005e80000100800 */
[----:B------:R3:W-:Y:S01]  /*d660*/  STL [R1+0xa8], R4 ;  /* 0x0000a80401007387 */ /* 0x0007e20000100800 */
[----:B-1----:R-:W-:-:S03]  /*d670*/  LOP3.LUT R0, R14, 0xd4, R18, 0xfe, !PT ;  /* 0x000000d40e007812 */ /* 0x002fc600078efe12 */
[----:B------:R-:W1:Y:S01]  /*d680*/  LDS R25, [R3+UR4] ;  /* 0x0000000403197984 */ /* 0x000e620008000800 */
[C-C-:B--2---:R-:W-:Y:S02]  /*d690*/  LOP3.LUT R6, R14.reuse, 0xd0, R18.reuse, 0xfe, !PT ;  /* 0x000000d00e067812 */ /* 0x144fe400078efe12 */
[C-C-:B------:R-:W-:Y:S01]  /*d6a0*/  LOP3.LUT R24, R14.reuse, 0x3c, R18.reuse, 0xfe, !PT ;  /* 0x0000003c0e187812 */ /* 0x140fe200078efe12 */
[----:B------:R-:W-:Y:S01]  /*d6b0*/  LDS R23, [R3+UR4+0x400] ;  /* 0x0004000403177984 */ /* 0x000fe20008000800 */
[----:B---3--:R-:W-:-:S03]  /*d6c0*/  LOP3.LUT R4, R14, 0xcc, R18, 0xfe, !PT ;  /* 0x000000cc0e047812 */ /* 0x008fc600078efe12 */
[----:B------:R2:W-:Y:S04]  /*d6d0*/  STL [R1+0xa0], R0 ;  /* 0x0000a00001007387 */ /* 0x0005e80000100800 */
[----:B------:R3:W-:Y:S04]  /*d6e0*/  STL [R1+0x9c], R6 ;  /* 0x00009c0601007387 */ /* 0x0007e80000100800 */
[----:B------:R4:W-:Y:S01]  /*d6f0*/  STL [R1+0x98], R4 ;  /* 0x0000980401007387 */ /* 0x0009e20000100800 */
[--C-:B--2---:R-:W-:Y:S02]  /*d700*/  LOP3.LUT R0, R14, 0xc8, R18.reuse, 0xfe, !PT ;  /* 0x000000c80e007812 */ /* 0x104fe400078efe12 */
[----:B------:R-:W-:Y:S01]  /*d710*/  LOP3.LUT R8, R3, 0x4, RZ, 0x3c, !PT ;  /* 0x0000000403087812 */ /* 0x000fe200078e3cff */
[----:B0-----:R-:W-:Y:S01]  /*d720*/  IMAD R13, R16, UR5, RZ ;  /* 0x00000005100d7c24 */ /* 0x001fe2000f8e02ff */
[--C-:B---3--:R-:W-:Y:S01]  /*d730*/  LOP3.LUT R6, R14, 0xc4, R18.reuse, 0xfe, !PT ;  /* 0x000000c40e067812 */ /* 0x108fe200078efe12 */
[----:B------:R0:W-:Y:S01]  /*d740*/  STL [R1+0x94], R0 ;  /* 0x0000940001007387 */ /* 0x0001e20000100800 */
[----:B------:R-:W-:Y:S01]  /*d750*/  ISETP.GE.AND P0, PT, R16, UR14, PT ;  /* 0x0000000e10007c0c */ /* 0x000fe2000bf06270 */
[----:B------:R-:W2:Y:S01]  /*d760*/  LDCU UR5, c[0x0][0x39c] ;  /* 0x00007380ff0577ac */ /* 0x000ea20008000800 */
[C-C-:B----4-:R-:W-:Y:S01]  /*d770*/  LOP3.LUT R4, R14.reuse, 0xc0, R18.reuse, 0xfe, !PT ;  /* 0x000000c00e047812 */ /* 0x150fe200078efe12 */
[----:B------:R3:W-:Y:S04]  /*d780*/  STL [R1+0x90], R6 ;  /* 0x0000900601007387 */ /* 0x0007e80000100800 */
[----:B------:R4:W-:Y:S01]  /*d790*/  STL [R1+0x88], R4 ;  /* 0x0000880401007387 */ /* 0x0009e20000100800 */
[----:B0-----:R-:W-:-:S03]  /*d7a0*/  LOP3.LUT R0, R14, 0xbc, R18, 0xfe, !PT ;  /* 0x000000bc0e007812 */ /* 0x001fc600078efe12 */
[----:B------:R-:W0:Y:S01]  /*d7b0*/  LDS R26, [R8+UR4] ;  /* 0x00000004081a7984 */ /* 0x000e220008000800 */
[C-C-:B---3--:R-:W-:Y:S02]  /*d7c0*/  LOP3.LUT R6, R14.reuse, 0xb8, R18.reuse, 0xfe, !PT ;  /* 0x000000b80e067812 */ /* 0x148fe400078efe12 */
[C---:B------:R-:W-:Y:S01]  /*d7d0*/  LOP3.LUT R5, R14.reuse, R18, RZ, 0xfc, !PT ;  /* 0x000000120e057212 */ /* 0x040fe200078efcff */
[----:B------:R-:W3:Y:S01]  /*d7e0*/  LDS R29, [R8+UR4+0x400] ;  /* 0x00040004081d7984 */ /* 0x000ee20008000800 */
[----:B----4-:R-:W-:-:S03]  /*d7f0*/  LOP3.LUT R4, R14, 0xb4, R18, 0xfe, !PT ;  /* 0x000000b40e047812 */ /* 0x010fc600078efe12 */
[----:B------:R4:W-:Y:S04]  /*d800*/  STL [R1+0x84], R0 ;  /* 0x0000840001007387 */ /* 0x0009e80000100800 */
[----:B------:R1:W-:Y:S04]  /*d810*/  STL [R1+0x80], R6 ;  /* 0x0000800601007387 */ /* 0x0003e80000100800 */
[----:B------:R2:W-:Y:S01]  /*d820*/  STL [R1+0x7c], R4 ;  /* 0x00007c0401007387 */ /* 0x0005e20000100800 */
[C-C-:B----4-:R-:W-:Y:S02]  /*d830*/  LOP3.LUT R0, R14.reuse, 0xb0, R18.reuse, 0xfe, !PT ;  /* 0x000000b00e007812 */ /* 0x150fe400078efe12 */
[C-C-:B------:R-:W-:Y:S01]  /*d840*/  LOP3.LUT R15, R14.reuse, 0xec, R18.reuse, 0xfe, !PT ;  /* 0x000000ec0e0f7812 */ /* 0x140fe200078efe12 */
[----:B------:R-:W-:Y:S01]  /*d850*/  LDS R27, [R3+UR4+0xc00] ;  /* 0x000c0004031b7984 */ /* 0x000fe20008000800 */
[----:B-1----:R-:W-:-:S02]  /*d860*/  LOP3.LUT R6, R14, 0xac, R18, 0xfe, !PT ;  /* 0x000000ac0e067812 */ /* 0x002fc400078efe12 */
[C-C-:B--2---:R-:W-:Y:S01]  /*d870*/  LOP3.LUT R4, R14.reuse, 0xa8, R18.reuse, 0xfe, !PT ;  /* 0x000000a80e047812 */ /* 0x144fe200078efe12 */
[----:B------:R1:W-:Y:S04]  /*d880*/  STL [R1+0x78], R0 ;  /* 0x0000780001007387 */ /* 0x0003e80000100800 */
[----:B------:R2:W-:Y:S04]  /*d890*/  STL [R1+0x74], R6 ;  /* 0x0000740601007387 */ /* 0x0005e80000100800 */
[----:B------:R4:W-:Y:S01]  /*d8a0*/  STL [R1+0x70], R4 ;  /* 0x0000700401007387 */ /* 0x0009e20000100800 */
[----:B-1----:R-:W-:-:S02]  /*d8b0*/  LOP3.LUT R0, R14, 0xa4, R18, 0xfe, !PT ;  /* 0x000000a40e007812 */ /* 0x002fc400078efe12 */
[----:B--2---:R-:W-:-:S03]  /*d8c0*/  LOP3.LUT R6, R14, 0xa0, R18, 0xfe, !PT ;  /* 0x000000a00e067812 */ /* 0x004fc600078efe12 */
[----:B------:R1:W-:Y:S01]  /*d8d0*/  STL [R1+0x6c], R0 ;  /* 0x00006c0001007387 */ /* 0x0003e20000100800 */
[----:B----4-:R-:W-:-:S03]  /*d8e0*/  LOP3.LUT R4, R14, 0x9c, R18, 0xfe, !PT ;  /* 0x0000009c0e047812 */ /* 0x010fc600078efe12 */
[----:B------:R2:W-:Y:S04]  /*d8f0*/  STL [R1+0x68], R6 ;  /* 0x0000680601007387 */ /* 0x0005e80000100800 */
[----:B------:R4:W-:Y:S01]  /*d900*/  STL [R1+0x64], R4 ;  /* 0x0000640401007387 */ /* 0x0009e20000100800 */
[C-C-:B-1----:R-:W-:Y:S02]  /*d910*/  LOP3.LUT R0, R14.reuse, 0x98, R18.reuse, 0xfe, !PT ;  /* 0x000000980e007812 */ /* 0x142fe400078efe12 */
        /* <DEDUP_REMOVED lines=24> */
[C-C-:B--2---:R-:W-:Y:S02]  /*daa0*/  LOP3.LUT R6, R14.reuse, 0x60, R18.reuse, 0xfe, !PT ;  /* 0x000000600e067812 */ /* 0x144fe400078efe12 */
[C-C-:B----4-:R-:W-:Y:S01]  /*dab0*/  LOP3.LUT R4, R14.reuse, 0x64, R18.reuse, 0xfe, !PT ;  /* 0x000000640e047812 */ /* 0x150fe200078efe12 */
[----:B------:R1:W-:Y:S04]  /*dac0*/  STL [R1+0x30], R0 ;  /* 0x0000300001007387 */ /* 0x0003e80000100800 */
[----:B------:R2:W-:Y:S01]  /*dad0*/  STL [R1+0x2c], R4 ;  /* 0x00002c0401007387 */ /* 0x0005e20000100800 */
[----:B-1----:R-:W-:-:S03]  /*dae0*/  LOP3.LUT R0, R14, 0x5c, R18, 0xfe, !PT ;  /* 0x0000005c0e007812 */ /* 0x002fc600078efe12 */
[----:B------:R1:W-:Y:S01]  /*daf0*/  STL [R1+0x28], R6 ;  /* 0x0000280601007387 */ /* 0x0003e20000100800 */
[----:B--2---:R-:W-:-:S03]  /*db00*/  LOP3.LUT R4, R14, 0x58, R18, 0xfe, !PT ;  /* 0x000000580e047812 */ /* 0x004fc600078efe12 */
        /* <DEDUP_REMOVED lines=10> */
[----:B------:R-:W-:Y:S01]  /*dbb0*/  STL [R1+0x10], R6 ;  /* 0x0000100601007387 */ /* 0x000fe20000100800 */
[----:B----4-:R-:W-:-:S03]  /*dbc0*/  LOP3.LUT R4, R14, 0x40, R18, 0xfe, !PT ;  /* 0x000000400e047812 */ /* 0x010fc600078efe12 */
[----:B------:R-:W-:Y:S04]  /*dbd0*/  STL [R1+0xc], R0 ;  /* 0x00000c0001007387 */ /* 0x000fe80000100800 */
[----:B------:R-:W-:Y:S04]  /*dbe0*/  STL [R1+0x8], R4 ;  /* 0x0000080401007387 */ /* 0x000fe80000100800 */
[----:B------:R1:W-:Y:S02]  /*dbf0*/  STL [R1+0x4b8], R24 ;  /* 0x0004b81801007387 */ /* 0x0003e40000100800 */
[----:B-1----:R-:W1:Y:S01]  /*dc00*/  LDC R24, c[0x0][0x3b8] ;  /* 0x0000ee00ff187b82 */ /* 0x002e620000000800 */
[----:B------:R-:W-:-:S02]  /*dc10*/  LOP3.LUT R0, R14, 0xfc, R18, 0xfe, !PT ;  /* 0x000000fc0e007812 */ /* 0x000fc400078efe12 */
[----:B------:R-:W-:Y:S02]  /*dc20*/  ISETP.LT.AND P3, PT, R5, UR15, !P0 ;  /* 0x0000000f05007c0c */ /* 0x000fe4000c761270 */
[----:B------:R-:W-:Y:S01]  /*dc30*/  IADD3 R2, P1, PT, R13, UR12, RZ ;  /* 0x0000000c0d027c10 */ /* 0x000fe2000ff3e0ff */
[----:B------:R2:W-:Y:S01]  /*dc40*/  STL [R1+0xc0], R0 ;  /* 0x0000c00001007387 */ /* 0x0005e20000100800 */
[C-C-:B------:R-:W-:Y:S02]  /*dc50*/  LOP3.LUT R16, R14.reuse, 0xf8, R18.reuse, 0xfe, !PT ;  /* 0x000000f80e107812 */ /* 0x140fe400078efe12 */
[C-C-:B------:R-:W-:Y:S02]  /*dc60*/  LOP3.LUT R4, R14.reuse, 0x38, R18.reuse, 0xfe, !PT ;  /* 0x000000380e047812 */ /* 0x140fe400078efe12 */
[C-C-:B------:R-:W-:Y:S02]  /*dc70*/  LOP3.LUT R7, R14.reuse, 0x34, R18.reuse, 0xfe, !PT ;  /* 0x000000340e077812 */ /* 0x140fe400078efe12 */
[----:B------:R-:W-:-:S02]  /*dc80*/  LOP3.LUT R6, R14, 0x2c, R18, 0xfe, !PT ;  /* 0x0000002c0e067812 */ /* 0x000fc400078efe12 */
[C-C-:B------:R-:W-:Y:S02]  /*dc90*/  LOP3.LUT R9, R14.reuse, 0x28, R18.reuse, 0xfe, !PT ;  /* 0x000000280e097812 */ /* 0x140fe400078efe12 */
[C-C-:B--2---:R-:W-:Y:S02]  /*dca0*/  LOP3.LUT R0, R14.reuse, 0x30, R18.reuse, 0xfe, !PT ;  /* 0x000000300e007812 */ /* 0x144fe400078efe12 */
[C-C-:B------:R-:W-:Y:S02]  /*dcb0*/  LOP3.LUT R10, R14.reuse, 0x24, R18.reuse, 0xfe, !PT ;  /* 0x000000240e0a7812 */ /* 0x140fe400078efe12 */
[C-C-:B------:R-:W-:Y:S01]  /*dcc0*/  LOP3.LUT R11, R14.reuse, 0x20, R18.reuse, 0xfe, !PT ;  /* 0x000000200e0b7812 */ /* 0x140fe200078efe12 */
[----:B-1----:R-:W-:Y:S01]  /*dcd0*/  IMAD R5, R5, R24, RZ ;  /* 0x0000001805057224 */ /* 0x002fe200078e02ff */
[C-C-:B------:R-:W-:Y:S02]  /*dce0*/  LOP3.LUT R12, R14.reuse, 0x1c, R18.reuse, 0xfe, !PT ;  /* 0x0000001c0e0c7812 */ /* 0x140fe400078efe12 */
[----:B------:R-:W-:-:S02]  /*dcf0*/  LOP3.LUT R22, R14, 0x18, R18, 0xfe, !PT ;  /* 0x000000180e167812 */ /* 0x000fc400078efe12 */
[C-C-:B------:R-:W-:Y:S02]  /*dd00*/  LOP3.LUT R21, R14.reuse, 0x14, R18.reuse, 0xfe, !PT ;  /* 0x000000140e157812 */ /* 0x140fe400078efe12 */
[C-C-:B------:R-:W-:Y:S02]  /*dd10*/  LOP3.LUT R20, R14.reuse, 0x10, R18.reuse, 0xfe, !PT ;  /* 0x000000100e147812 */ /* 0x140fe400078efe12 */
[C-C-:B------:R-:W-:Y:S02]  /*dd20*/  LOP3.LUT R19, R14.reuse, 0xc, R18.reuse, 0xfe, !PT ;  /* 0x0000000c0e137812 */ /* 0x140fe400078efe12 */
[C-C-:B------:R-:W-:Y:S02]  /*dd30*/  LOP3.LUT R17, R14.reuse, 0x8, R18.reuse, 0xfe, !PT ;  /* 0x000000080e117812 */ /* 0x140fe400078efe12 */
[----:B------:R-:W-:Y:S02]  /*dd40*/  LOP3.LUT R18, R14, 0x4, R18, 0xfe, !PT ;  /* 0x000000040e127812 */ /* 0x000fe400078efe12 */
[----:B------:R-:W-:-:S02]  /*dd50*/  LEA.HI.X.SX32 R13, R13, UR13, 0x1, P1 ;  /* 0x0000000d0d0d7c11 */ /* 0x000fc400088f0eff */
[----:B------:R-:W-:Y:S01]  /*dd60*/  IADD3 R14, P2, PT, R5, R2, RZ ;  /* 0x00000002050e7210 */ /* 0x000fe20007f5e0ff */
[----:B------:R-:W-:Y:S01]  /*dd70*/  STL [R1+0x4bc], R4 ;  /* 0x0004bc0401007387 */ /* 0x000fe20000100800 */
[----:B------:R-:W-:Y:S01]  /*dd80*/  ISETP.LT.AND P4, PT, R15, UR10, !P0 ;  /* 0x0000000a0f007c0c */ /* 0x000fe2000c781270 */
[----:B------:R-:W1:Y:S01]  /*dd90*/  LDCU UR10, c[0x0][0x39c] ;  /* 0x00007380ff0a77ac */ /* 0x000e620008000800 */
[----:B------:R-:W-:Y:S01]  /*dda0*/  ISETP.LT.AND P1, PT, R16, UR11, !P0 ;  /* 0x0000000b10007c0c */ /* 0x000fe2000c721270 */
[----:B------:R-:W2:Y:S01]  /*ddb0*/  LDS R4, [R3+UR4+0x800] ;  /* 0x0008000403047984 */ /* 0x000ea20008000800 */
[-C--:B------:R-:W-:Y:S01]  /*ddc0*/  LEA.HI.X.SX32 R15, R5, R13.reuse, 0x1, P2 ;  /* 0x0000000d050f7211 */ /* 0x080fe200010f0eff */
[----:B------:R-:W4:Y:S01]  /*ddd0*/  LDCU UR11, c[0x0][0x39c] ;  /* 0x00007380ff0b77ac */ /* 0x000f220008000800 */
[----:B------:R-:W-:Y:S02]  /*dde0*/  PRMT R16, R25, 0x7770, RZ ;  /* 0x0000777019107816 */ /* 0x000fe400000000ff */
[C---:B------:R-:W-:Y:S01]  /*ddf0*/  ISETP.LT.AND P2, PT, R18.reuse, UR6, !P0 ;  /* 0x0000000612007c0c */ /* 0x040fe2000c741270 */
[----:B------:R-:W-:Y:S01]  /*de00*/  IMAD R18, R18, R24, RZ ;  /* 0x0000001812127224 */ /* 0x000fe200078e02ff */
[----:B------:R-:W-:Y:S01]  /*de10*/  ISETP.LT.AND P5, PT, R17, UR7, !P0 ;  /* 0x0000000711007c0c */ /* 0x000fe2000c7a1270 */
[----:B------:R1:W-:Y:S01]  /*de20*/  @P3 STG.E.U8 desc[UR8][R14.64], R16 ;  /* 0x000000100e003986 */ /* 0x0003e2000c101108 */
[----:B------:R-:W-:Y:S01]  /*de30*/  ISETP.LT.AND P3, PT, R19, UR5, !P0 ;  /* 0x0000000513007c0c */ /* 0x000fe2000c761270 */
[----:B------:R-:W2:Y:S01]  /*de40*/  LDCU UR6, c[0x0][0x39c] ;  /* 0x00007380ff0677ac */ /* 0x000ea20008000800 */
[----:B0-----:R-:W-:Y:S01]  /*de50*/  PRMT R28, R26, 0x7770, RZ ;  /* 0x000077701a1c7816 */ /* 0x001fe200000000ff */
[----:B------:R0:W-:Y:S01]  /*de60*/  STL [R1], R23 ;  /* 0x0000001701007387 */ /* 0x0001e20000100800 */
[----:B------:R-:W0:Y:S01]  /*de70*/  LDCU UR7, c[0x0][0x39c] ;  /* 0x00007380ff0777ac */ /* 0x000e220008000800 */
[C---:B-1----:R-:W-:Y:S01]  /*de80*/  IADD3 R16, P6, PT, R18.reuse, R2, RZ ;  /* 0x0000000212107210 */ /* 0x042fe20007fde0ff */
[----:B------:R-:W-:Y:S01]  /*de90*/  IMAD R15, R17, R24, RZ ;  /* 0x00000018110f7224 */ /* 0x000fe200078e02ff */
[----:B------:R-:W1:Y:S02]  /*dea0*/  LDCU UR5, c[0x0][0x39c] ;  /* 0x00007380ff0577ac */ /* 0x000e640008000800 */
[----:B------:R-:W-:-:S02]  /*deb0*/  LEA.HI.X.SX32 R17, R18, R13, 0x1, P6 ;  /* 0x0000000d12117211 */ /* 0x000fc400030f0eff */
[----:B------:R-:W1:Y:S01]  /*dec0*/  LDS R18, [R8+UR4+0x800] ;  /* 0x0008000408127984 */ /* 0x000e620008000800 */
[----:B------:R-:W-:Y:S01]  /*ded0*/  IMAD R19, R19, R24, RZ ;  /* 0x0000001813137224 */ /* 0x000fe200078e02ff */
[-C--:B------:R-:W-:Y:S02]  /*dee0*/  IADD3 R14, P6, PT, R15, R2.reuse, RZ ;  /* 0x000000020f0e7210 */ /* 0x080fe40007fde0ff */
[----:B------:R2:W-:Y:S01]  /*def0*/  @P2 STG.E.U8 desc[UR8][R16.64], R28 ;  /* 0x0000001c10002986 */ /* 0x0005e2000c101108 */
[----:B0-----:R-:W-:Y:S02]  /*df00*/  PRMT R23, R23, 0x7770, RZ ;  /* 0x0000777017177816 */ /* 0x001fe400000000ff */
[----:B------:R-:W-:Y:S02]  /*df10*/  LEA.HI.X.SX32 R15, R15, R13, 0x1, P6 ;  /* 0x0000000d0f0f7211 */ /* 0x000fe400030f0eff */
[----:B--2---:R-:W-:-:S03]  /*df20*/  IADD3 R16, P2, PT, R19, R2, RZ ;  /* 0x0000000213107210 */ /* 0x004fc60007f5e0ff */
[----:B------:R3:W-:Y:S01]  /*df30*/  @P5 STG.E.U8 desc[UR8][R14.64], R23 ;  /* 0x000000170e005986 */ /* 0x0007e2000c101108 */
[----:B------:R-:W-:-:S03]  /*df40*/  LEA.HI.X.SX32 R17, R19, R13, 0x1, P2 ;  /* 0x0000000d13117211 */ /* 0x000fc600010f0eff */
[----:B------:R-:W0:Y:S01]  /*df50*/  LDS R19, [R8+UR4+0xc00] ;  /* 0x000c000408137984 */ /* 0x000e220008000800 */
[C---:B------:R-:W-:Y:S01]  /*df60*/  ISETP.LT.AND P6, PT, R20.reuse, UR10, !P0 ;  /* 0x0000000a14007c0c */ /* 0x040fe2000c7c1270 */
[----:B------:R-:W2:Y:S01]  /*df70*/  LDCU UR10, c[0x0][0x39c] ;  /* 0x00007380ff0a77ac */ /* 0x000ea20008000800 */
[----:B---3--:R-:W-:Y:S01]  /*df80*/  PRMT R15, R29, 0x7770, RZ ;  /* 0x000077701d0f7816 */ /* 0x008fe200000000ff */
[-C--:B------:R-:W-:Y:S02]  /*df90*/  IMAD R14, R20, R24.reuse, RZ ;  /* 0x00000018140e7224 */ /* 0x080fe400078e02ff */
[----:B------:R-:W3:Y:S04]  /*dfa0*/  LDS R20, [R3+UR4+0x1000] ;  /* 0x0010000403147984 */ /* 0x000ee80008000800 */
[----:B------:R1:W-:Y:S01]  /*dfb0*/  @P3 STG.E.U8 desc[UR8][R16.64], R15 ;  /* 0x0000000f10003986 */ /* 0x0003e2000c101108 */
[C---:B------:R-:W-:Y:S01]  /*dfc0*/  ISETP.LT.AND P2, PT, R21.reuse, UR6, !P0 ;  /* 0x0000000615007c0c */ /* 0x040fe2000c741270 */
[----:B------:R-:W0:Y:S01]  /*dfd0*/  LDCU UR6, c[0x0][0x39c] ;  /* 0x00007380ff0677ac */ /* 0x000e220008000800 */
[C---:B------:R-:W-:Y:S01]  /*dfe0*/  ISETP.LT.AND P3, PT, R22.reuse, UR7, !P0 ;  /* 0x0000000716007c0c */ /* 0x040fe2000c761270 */
[----:B------:R-:W-:Y:S01]  /*dff0*/  IMAD R22, R22, R24, RZ ;  /* 0x0000001816167224 */ /* 0x000fe200078e02ff */
[----:B------:R-:W-:Y:S01]  /*e000*/  PRMT R23, R4, 0x7770, RZ ;  /* 0x0000777004177816 */ /* 0x000fe200000000ff */
[----:B------:R-:W0:Y:S01]  /*e010*/  LDCU UR7, c[0x0][0x39c] ;  /* 0x00007380ff0777ac */ /* 0x000e220008000800 */
[----:B-1----:R-:W-:Y:S01]  /*e020*/  IADD3 R16, P5, PT, R14, R2, RZ ;  /* 0x000000020e107210 */ /* 0x002fe20007fbe0ff */
[----:B------:R-:W-:-:S02]  /*e030*/  IMAD R15, R21, R24, RZ ;  /* 0x00000018150f7224 */ /* 0x000fc400078e02ff */
[----:B------:R-:W1:Y:S01]  /*e040*/  LDS R21, [R8+UR4+0x1000] ;  /* 0x0010000408157984 */ /* 0x000e620008000800 */
[----:B------:R-:W-:Y:S02]  /*e050*/  LEA.HI.X.SX32 R17, R14, R13, 0x1, P5 ;  /* 0x0000000d0e117211 */ /* 0x000fe400028f0eff */
[----:B------:R-:W-:-:S03]  /*e060*/  IADD3 R14, P5, PT, R15, R2, RZ ;  /* 0x000000020f0e7210 */ /* 0x000fc60007fbe0ff */
[----:B------:R0:W-:Y:S01]  /*e070*/  @P6 STG.E.U8 desc[UR8][R16.64], R23 ;  /* 0x0000001710006986 */ /* 0x0001e2000c101108 */
[-C--:B------:R-:W-:Y:S02]  /*e080*/  LEA.HI.X.SX32 R15, R15, R13.reuse, 0x1, P5 ;  /* 0x0000000d0f0f7211 */ /* 0x080fe400028f0eff */
[C---:B------:R-:W-:Y:S01]  /*e090*/  ISETP.LT.AND P5, PT, R12.reuse, UR5, !P0 ;  /* 0x000000050c007c0c */ /* 0x040fe2000c7a1270 */
[----:B------:R-:W-:Y:S01]  /*e0a0*/  IMAD R12, R12, R24, RZ ;  /* 0x000000180c0c7224 */ /* 0x000fe200078e02ff */
[----:B------:R-:W-:Y:S01]  /*e0b0*/  PRMT R28, R27, 0x7770, RZ ;  /* 0x000077701b1c7816 */ /* 0x000fe200000000ff */
[----:B------:R-:W1:Y:S01]  /*e0c0*/  LDCU UR5, c[0x0][0x39c] ;  /* 0x00007380ff0577ac */ /* 0x000e620008000800 */
[----:B0-----:R-:W-:Y:S02]  /*e0d0*/  IADD3 R16, P6, PT, R22, R2, RZ ;  /* 0x0000000216107210 */ /* 0x001fe40007fde0ff */
[----:B------:R-:W-:Y:S02]  /*e0e0*/  PRMT R23, R18, 0x7770, RZ ;  /* 0x0000777012177816 */ /* 0x000fe400000000ff */
[----:B------:R-:W-:-:S02]  /*e0f0*/  LEA.HI.X.SX32 R17, R22, R13, 0x1, P6 ;  /* 0x0000000d16117211 */ /* 0x000fc400030f0eff */
[----:B------:R-:W0:Y:S04]  /*e100*/  LDS R22, [R3+UR4+0x1400] ;  /* 0x0014000403167984 */ /* 0x000e280008000800 */
[----:B------:R1:W-:Y:S04]  /*e110*/  @P2 STG.E.U8 desc[UR8][R14.64], R23 ;  /* 0x000000170e002986 */ /* 0x0003e8000c101108 */
[----:B------:R-:W0:Y:S01]  /*e120*/  LDS R23, [R8+UR4+0x1400] ;  /* 0x0014000408177984 */ /* 0x000e220008000800 */
[----:B-1----:R-:W-:-:S03]  /*e130*/  IADD3 R14, P2, PT, R12, R2, RZ ;  /* 0x000000020c0e7210 */ /* 0x002fc60007f5e0ff */
[----:B------:R1:W-:Y:S01]  /*e140*/  @P3 STG.E.U8 desc[UR8][R16.64], R28 ;  /* 0x0000001c10003986 */ /* 0x0003e2000c101108 */
[----:B------:R-:W-:-:S03]  /*e150*/  LEA.HI.X.SX32 R15, R12, R13, 0x1, P2 ;  /* 0x0000000d0c0f7211 */ /* 0x000fc600010f0eff */
[----:B------:R-:W0:Y:S01]  /*e160*/  LDS R12, [R3+UR4+0x1800] ;  /* 0x00180004030c7984 */ /* 0x000e220008000800 */
[C---:B----4-:R-:W-:Y:S01]  /*e170*/  ISETP.LT.AND P3, PT, R11.reuse, UR11, !P0 ;  /* 0x0000000b0b007c0c */ /* 0x050fe2000c761270 */
[----:B------:R-:W4:Y:S01]  /*e180*/  LDCU UR11, c[0x0][0x39c] ;  /* 0x00007380ff0b77ac */ /* 0x000f220008000800 */
[-C--:B-1----:R-:W-:Y:S01]  /*e190*/  IMAD R17, R11, R24.reuse, RZ ;  /* 0x000000180b117224 */ /* 0x082fe200078e02ff */
[----:B------:R-:W-:Y:S01]  /*e1a0*/  PRMT R28, R19, 0x7770, RZ ;  /* 0x00007770131c7816 */ /* 0x000fe200000000ff */
[C---:B------:R-:W-:Y:S01]  /*e1b0*/  IMAD R11, R10.reuse, R24, RZ ;  /* 0x000000180a0b7224 */ /* 0x040fe200078e02ff */
[----:B--2---:R-:W-:Y:S01]  /*e1c0*/  ISETP.LT.AND P2, PT, R10, UR10, !P0 ;  /* 0x0000000a0a007c0c */ /* 0x004fe2000c741270 */
[----:B------:R-:W1:Y:S01]  /*e1d0*/  LDCU UR10, c[0x0][0x39c] ;  /* 0x00007380ff0a77ac */ /* 0x000e620008000800 */
[-C--:B------:R-:W-:Y:S01]  /*e1e0*/  IADD3 R16, P6, PT, R17, R2.reuse, RZ ;  /* 0x0000000211107210 */ /* 0x080fe20007fde0ff */
[----:B------:R3:W-:Y:S01]  /*e1f0*/  @P5 STG.E.U8 desc[UR8][R14.64], R28 ;  /* 0x0000001c0e005986 */ /* 0x0007e2000c101108 */
[----:B------:R-:W-:-:S02]  /*e200*/  IADD3 R10, P5, PT, R11, R2, RZ ;  /* 0x000000020b0a7210 */ /* 0x000fc40007fbe0ff */
[-C--:B------:R-:W-:Y:S01]  /*e210*/  LEA.HI.X.SX32 R17, R17, R13.reuse, 0x1, P6 ;  /* 0x0000000d11117211 */ /* 0x080fe200030f0eff */
[----:B------:R2:W-:Y:S01]  /*e220*/  STL [R1+0x4], R4 ;  /* 0x0000040401007387 */ /* 0x0005e20000100800 */
[----:B------:R-:W-:-:S03]  /*e230*/  LEA.HI.X.SX32 R11, R11, R13, 0x1, P5 ;  /* 0x0000000d0b0b7211 */ /* 0x000fc600028f0eff */
[----:B------:R-:W-:Y:S01]  /*e240*/  LDS R3, [R3+UR4+0x1c00] ;  /* 0x001c000403037984 */ /* 0x000fe20008000800 */
[----:B---3--:R-:W-:-:S03]  /*e250*/  PRMT R15, R20, 0x7770, RZ ;  /* 0x00007770140f7816 */ /* 0x008fc600000000ff */
[----:B------:R-:W3:Y:S01]  /*e260*/  LDS R14, [R8+UR4+0x1800] ;  /* 0x00180004080e7984 */ /* 0x000ee20008000800 */
[C---:B------:R-:W-:Y:S01]  /*e270*/  ISETP.LT.AND P5, PT, R9.reuse, UR6, !P0 ;  /* 0x0000000609007c0c */ /* 0x040fe2000c7a1270 */
[----:B------:R-:W-:Y:S01]  /*e280*/  IMAD R9, R9, R24, RZ ;  /* 0x0000001809097224 */ /* 0x000fe200078e02ff */
[----:B------:R-:W0:Y:S01]  /*e290*/  LDCU UR6, c[0x0][0x39c] ;  /* 0x00007380ff0677ac */ /* 0x000e220008000800 */
[----:B------:R1:W-:Y:S01]  /*e2a0*/  @P3 STG.E.U8 desc[UR8][R16.64], R15 ;  /* 0x0000000f10003986 */ /* 0x0003e2000c101108 */
[----:B------:R-:W-:-:S03]  /*e2b0*/  ISETP.LT.AND P3, PT, R6, UR7, !P0 ;  /* 0x0000000706007c0c */ /* 0x000fc6000c761270 */
[----:B--2---:R-:W4:Y:S01]  /*e2c0*/  LDL.LU R4, [R1+0x4bc] ;  /* 0x0004bc0001047983 */ /* 0x004f220000300800 */
[----:B-1----:R-:W-:Y:S01]  /*e2d0*/  PRMT R15, R21, 0x7770, RZ ;  /* 0x00007770150f7816 */ /* 0x002fe200000000ff */
[----:B------:R-:W-:Y:S02]  /*e2e0*/  IMAD R6, R6, R24, RZ ;  /* 0x0000001806067224 */ /* 0x000fe400078e02ff */
[----:B------:R-:W2:Y:S01]  /*e2f0*/  LDL.LU R28, [R1+0xc] ;  /* 0x00000c00011c7983 */ /* 0x000ea20000300800 */
[----:B------:R-:W1:Y:S03]  /*e300*/  LDCU UR7, c[0x0][0x39c] ;  /* 0x00007380ff0777ac */ /* 0x000e660008000800 */
[----:B------:R0:W-:Y:S04]  /*e310*/  @P2 STG.E.U8 desc[UR8][R10.64], R15 ;  /* 0x0000000f0a002986 */ /* 0x0001e8000c101108 */
[----:B------:R0:W1:Y:S01]  /*e320*/  LDS R15, [R8+UR4+0x1c00] ;  /* 0x001c0004080f7984 */ /* 0x0000620008000800 */
[----:B------:R-:W1:Y:S03]  /*e330*/  LDCU UR4, c[0x0][0x39c] ;  /* 0x00007380ff0477ac */ /* 0x000e660008000800 */
[----:B------:R-:W2:Y:S01]  /*e340*/  LDL.LU R17, [R1+0x14] ;  /* 0x0000140001117983 */ /* 0x000ea20000300800 */
[----:B0-----:R-:W-:-:S03]  /*e350*/  IADD3 R10, P2, PT, R9, R2, RZ ;  /* 0x00000002090a7210 */ /* 0x001fc60007f5e0ff */
[----:B------:R-:W2:Y:S01]  /*e360*/  LDL.LU R16, [R1] ;  /* 0x0000000001107983 */ /* 0x000ea20000300800 */
[----:B------:R-:W-:Y:S02]  /*e370*/  LEA.HI.X.SX32 R11, R9, R13, 0x1, P2 ;  /* 0x0000000d090b7211 */ /* 0x000fe400010f0eff */
[----:B------:R-:W-:Y:S02]  /*e380*/  PRMT R9, R22, 0x7770, RZ ;  /* 0x0000777016097816 */ /* 0x000fe400000000ff */
[C---:B------:R-:W-:Y:S01]  /*e390*/  ISETP.LT.AND P2, PT, R0.reuse, UR5, !P0 ;  /* 0x0000000500007c0c */ /* 0x040fe2000c741270 */
[----:B------:R-:W-:Y:S01]  /*e3a0*/  IMAD R0, R0, R24, RZ ;  /* 0x0000001800007224 */ /* 0x000fe200078e02ff */
[-C--:B------:R-:W-:Y:S01]  /*e3b0*/  IADD3 R8, P6, PT, R6, R2.reuse, RZ ;  /* 0x0000000206087210 */ /* 0x080fe20007fde0ff */
[----:B------:R0:W-:Y:S01]  /*e3c0*/  @P5 STG.E.U8 desc[UR8][R10.64], R9 ;  /* 0x000000090a005986 */ /* 0x0001e2000c101108 */
[----:B------:R-:W2:Y:S02]  /*e3d0*/  LDCU UR5, c[0x0][0x39c] ;  /* 0x00007380ff0577ac */ /* 0x000ea40008000800 */
[----:B0-----:R-:W-:-:S02]  /*e3e0*/  IADD3 R10, P5, PT, R0, R2, RZ ;  /* 0x00000002000a7210 */ /* 0x001fc40007fbe0ff */
[-C--:B------:R-:W-:Y:S02]  /*e3f0*/  LEA.HI.X.SX32 R9, R6, R13.reuse, 0x1, P6 ;  /* 0x0000000d06097211 */ /* 0x080fe400030f0eff */
[----:B------:R-:W-:Y:S02]  /*e400*/  PRMT R6, R23, 0x7770, RZ ;  /* 0x0000777017067816 */ /* 0x000fe400000000ff */
[----:B------:R-:W-:Y:S02]  /*e410*/  LEA.HI.X.SX32 R11, R0, R13, 0x1, P5 ;  /* 0x0000000d000b7211 */ /* 0x000fe400028f0eff */
[----:B------:R-:W-:Y:S01]  /*e420*/  PRMT R0, R12, 0x7770, RZ ;  /* 0x000077700c007816 */ /* 0x000fe200000000ff */
[----:B------:R-:W-:Y:S01]  /*e430*/  @P3 STG.E.U8 desc[UR8][R8.64], R6 ;  /* 0x0000000608003986 */ /* 0x000fe2000c101108 */
[C---:B------:R-:W-:Y:S01]  /*e440*/  ISETP.LT.AND P6, PT, R7.reuse, UR10, !P0 ;  /* 0x0000000a07007c0c */ /* 0x040fe2000c7c1270 */
[----:B------:R-:W-:Y:S02]  /*e450*/  IMAD R7, R7, R24, RZ ;  /* 0x0000001807077224 */ /* 0x000fe400078e02ff */
[----:B------:R-:W2:Y:S04]  /*e460*/  LDL.LU R24, [R1+0x4b8] ;  /* 0x0004b80001187983 */ /* 0x000ea80000300800 */
[----:B------:R0:W-:Y:S04]  /*e470*/  @P2 STG.E.U8 desc[UR8][R10.64], R0 ;  /* 0x000000000a002986 */ /* 0x0001e8000c101108 */
[----:B0-----:R-:W1:Y:S01]  /*e480*/  LDL.LU R10, [R1+0x8] ;  /* 0x00000800010a7983 */ /* 0x001e620000300800 */
[----:B------:R-:W0:Y:S01]  /*e490*/  LDC R11, c[0x0][0x3b8] ;  /* 0x0000ee00ff0b7b82 */ /* 0x000e220000000800 */
[----:B------:R-:W-:-:S02]  /*e4a0*/  IADD3 R6, P3, PT, R7, R2, RZ ;  /* 0x0000000207067210 */ /* 0x000fc40007f7e0ff */
[----:B---3--:R-:W-:Y:S02]  /*e4b0*/  PRMT R0, R14, 0x7770, RZ ;  /* 0x000077700e007816 */ /* 0x008fe400000000ff */
[----:B------:R-:W-:-:S05]  /*e4c0*/  LEA.HI.X.SX32 R7, R7, R13, 0x1, P3 ;  /* 0x0000000d07077211 */ /* 0x000fca00018f0eff */
[----:B------:R3:W-:Y:S02]  /*e4d0*/  @P6 STG.E.U8 desc[UR8][R6.64], R0 ;  /* 0x0000000006006986 */ /* 0x0007e4000c101108 */
[----:B---3--:R-:W-:Y:S02]  /*e4e0*/  PRMT R6, R3, 0x7770, RZ ;  /* 0x0000777003067816 */ /* 0x008fe400000000ff */
[C---:B----4-:R-:W-:Y:S01]  /*e4f0*/  ISETP.LT.AND P2, PT, R4.reuse, UR11, !P0 ;  /* 0x0000000b04007c0c */ /* 0x050fe2000c741270 */
[----:B0-----:R-:W-:-:S05]  /*e500*/  IMAD R4, R4, R11, RZ ;  /* 0x0000000b04047224 */ /* 0x001fca00078e02ff */
[----:B------:R-:W-:-:S04]  /*e510*/  IADD3 R8, P5, PT, R4, R2, RZ ;  /* 0x0000000204087210 */ /* 0x000fc80007fbe0ff */
[----:B------:R-:W-:-:S05]  /*e520*/  LEA.HI.X.SX32 R9, R4, R13, 0x1, P5 ;  /* 0x0000000d04097211 */ /* 0x000fca00028f0eff */
[----:B------:R0:W-:Y:S01]  /*e530*/  @P2 STG.E.U8 desc[UR8][R8.64], R6 ;  /* 0x0000000608002986 */ /* 0x0001e2000c101108 */
[----:B-1----:R-:W-:Y:S02]  /*e540*/  ISETP.LT.AND P6, PT, R10, UR4, !P0 ;  /* 0x000000040a007c0c */ /* 0x002fe4000c7c1270 */
[C---:B--2---:R-:W-:Y:S01]  /*e550*/  ISETP.LT.AND P3, PT, R24.reuse, UR6, !P0 ;  /* 0x0000000618007c0c */ /* 0x044fe2000c761270 */
[----:B------:R-:W2:Y:S01]  /*e560*/  LDL.LU R10, [R1+0x18] ;  /* 0x00001800010a7983 */ /* 0x000ea20000300800 */
[----:B------:R-:W-:Y:S01]  /*e570*/  IMAD R24, R24, R11, RZ ;  /* 0x0000000b18187224 */ /* 0x000fe200078e02ff */
[----:B------:R-:W1:Y:S02]  /*e580*/  LDCU UR6, c[0x0][0x39c] ;  /* 0x00007380ff0677ac */ /* 0x000e640008000800 */
[----:B0-----:R-:W1:Y:S02]  /*e590*/  LDL.LU R9, [R1+0x10] ;  /* 0x0000100001097983 */ /* 0x001e640000300800 */
[C---:B------:R-:W-:Y:S01]  /*e5a0*/  IADD3 R4, P5, PT, R24.reuse, R2, RZ ;  /* 0x0000000218047210 */ /* 0x040fe20007fbe0ff */
[----:B------:R-:W-:Y:S01]  /*e5b0*/  IMAD R0, R11, 0x40, R5 ;  /* 0x000000400b007824 */ /* 0x000fe200078e0205 */
[----:B------:R-:W-:Y:S01]  /*e5c0*/  PRMT R7, R15, 0x7770, RZ ;  /* 0x000077700f077816 */ /* 0x000fe200000000ff */
[----:B------:R-:W0:Y:S01]  /*e5d0*/  LDCU UR4, c[0x0][0x39c] ;  /* 0x00007380ff0477ac */ /* 0x000e220008000800 */
[----:B------:R-:W-:-:S02]  /*e5e0*/  LEA.HI.X.SX32 R5, R24, R13, 0x1, P5 ;  /* 0x0000000d18057211 */ /* 0x000fc400028f0eff */
[----:B------:R-:W3:Y:S01]  /*e5f0*/  LDC R24, c[0x0][0x3b8] ;  /* 0x0000ee00ff187b82 */ /* 0x000ee20000000800 */
[----:B------:R-:W-:Y:S02]  /*e600*/  IADD3 R6, P5, PT, R0, R2, RZ ;  /* 0x0000000200067210 */ /* 0x000fe40007fbe0ff */
[----:B------:R4:W-:Y:S01]  /*e610*/  @P3 STG.E.U8 desc[UR8][R4.64], R7 ;  /* 0x0000000704003986 */ /* 0x0009e2000c101108 */
[----:B------:R-:W-:Y:S01]  /*e620*/  ISETP.LT.AND P2, PT, R28, UR5, !P0 ;  /* 0x000000051c007c0c */ /* 0x000fe2000c741270 */
[----:B------:R-:W2:Y:S02]  /*e630*/  LDCU UR5, c[0x0][0x39c] ;  /* 0x00007380ff0577ac */ /* 0x000ea40008000800 */
[----:B------:R-:W2:Y:S04]  /*e640*/  LDL.LU R28, [R1+0x20] ;  /* 0x00002000011c7983 */ /* 0x000ea80000300800 */
[----:B------:R-:W2:Y:S01]  /*e650*/  LDL.LU R11, [R1+0x4] ;  /* 0x00000400010b7983 */ /* 0x000ea20000300800 */
[----:B----4-:R-:W-:-:S02]  /*e660*/  LEA.HI.X.SX32 R7, R0, R13, 0x1, P5 ;  /* 0x0000000d00077211 */ /* 0x010fc400028f0eff */
[----:B------:R-:W-:Y:S01]  /*e670*/  PRMT R4, R25, 0x7771, RZ ;  /* 0x0000777119047816 */ /* 0x000fe200000000ff */
[----:B---3--:R-:W-:-:S04]  /*e680*/  IMAD R0, R24, 0x4, R0 ;  /* 0x0000000418007824 */ /* 0x008fc800078e0200 */
[----:B------:R3:W-:Y:S01]  /*e690*/  @P6 STG.E.U8 desc[UR8][R6.64], R4 ;  /* 0x0000000406006986 */ /* 0x0007e2000c101108 */
[----:B0-----:R-:W-:Y:S01]  /*e6a0*/  ISETP.LT.AND P3, PT, R17, UR4, !P0 ;  /* 0x0000000411007c0c */ /* 0x001fe2000c761270 */
[----:B------:R-:W0:Y:S02]  /*e6b0*/  LDCU UR4, c[0x0][0x39c] ;  /* 0x00007380ff0477ac */ /* 0x000e240008000800 */
[----:B------:R-:W4:Y:S01]  /*e6c0*/  LDL.LU R17, [R1+0x28] ;  /* 0x0000280001117983 */ /* 0x000f220000300800 */
[----:B---3--:R-:W-:-:S04]  /*e6d0*/  IADD3 R6, P6, PT, R0, R2, RZ ;  /* 0x0000000200067210 */ /* 0x008fc80007fde0ff */
[----:B------:R-:W-:Y:S02]  /*e6e0*/  LEA.HI.X.SX32 R7, R0, R13, 0x1, P6 ;  /* 0x0000000d00077211 */ /* 0x000fe400030f0eff */
[----:B-1----:R-:W-:Y:S01]  /*e6f0*/  ISETP.LT.AND P5, PT, R9, UR6, !P0 ;  /* 0x0000000609007c0c */ /* 0x002fe2000c7a1270 */
[----:B------:R-:W-:Y:S01]  /*e700*/  IMAD R5, R24, 0x4, R0 ;  /* 0x0000000418057824 */ /* 0x000fe200078e0200 */
[----:B------:R-:W-:Y:S01]  /*e710*/  PRMT R9, R26, 0x7771, RZ ;  /* 0x000077711a097816 */ /* 0x000fe200000000ff */
[----:B------:R-:W1:Y:S04]  /*e720*/  LDCU UR6, c[0x0][0x39c] ;  /* 0x00007380ff0677ac */ /* 0x000e680008000800 */
[----:B------:R3:W-:Y:S04]  /*e730*/  @P2 STG.E.U8 desc[UR8][R6.64], R9 ;  /* 0x0000000906002986 */ /* 0x0007e8000c101108 */
[----:B---3--:R-:W1:Y:S01]  /*e740*/  LDL.LU R9, [R1+0x1c] ;  /* 0x00001c0001097983 */ /* 0x008e620000300800 */
[----:B------:R-:W-:Y:S01]  /*e750*/  IADD3 R4, P6, PT, R5, R2, RZ ;  /* 0x0000000205047210 */ /* 0x000fe20007fde0ff */
[----:B------:R-:W-:Y:S01]  /*e760*/  IMAD R0, R24, 0x4, R5 ;  /* 0x0000000418007824 */ /* 0x000fe200078e0205 */
[----:B------:R-:W-:-:S02]  /*e770*/  PRMT R8, R16, 0x7771, RZ ;  /* 0x0000777110087816 */ /* 0x000fc400000000ff */
[----:B------:R-:W-:Y:S02]  /*e780*/  LEA.HI.X.SX32 R5, R5, R13, 0x1, P6 ;  /* 0x0000000d05057211 */ /* 0x000fe400030f0eff */
[----:B------:R-:W-:-:S03]  /*e790*/  IADD3 R6, P2, PT, R0, R2, RZ ;  /* 0x0000000200067210 */ /* 0x000fc60007f5e0ff */
[----:B------:R3:W-:Y:S01]  /*e7a0*/  @P5 STG.E.U8 desc[UR8][R4.64], R8 ;  /* 0x0000000804005986 */ /* 0x0007e2000c101108 */
[----:B------:R-:W-:Y:S01]  /*e7b0*/  LEA.HI.X.SX32 R7, R0, R13, 0x1, P2 ;  /* 0x0000000d00077211 */ /* 0x000fe200010f0eff */
[----:B------:R-:W-:Y:S01]  /*e7c0*/  IMAD R0, R24, 0x4, R0 ;  /* 0x0000000418007824 */ /* 0x000fe200078e0200 */
[----:B--2---:R-:W-:Y:S01]  /*e7d0*/  ISETP.LT.AND P6, PT, R10, UR5, !P0 ;  /* 0x000000050a007c0c */ /* 0x004fe2000c7c1270 */
[----:B------:R-:W2:Y:S01]  /*e7e0*/  LDCU UR5, c[0x0][0x39c] ;  /* 0x00007380ff0577ac */ /* 0x000ea20008000800 */
[----:B------:R-:W2:Y:S01]  /*e7f0*/  LDL.LU R10, [R1+0x2c] ;  /* 0x00002c00010a7983 */ /* 0x000ea20000300800 */
[----:B---3--:R-:W-:-:S05]  /*e800*/  PRMT R4, R29, 0x7771, RZ ;  /* 0x000077711d047816 */ /* 0x008fca00000000ff */
[----:B------:R3:W-:Y:S01]  /*e810*/  @P3 STG.E.U8 desc[UR8][R6.64], R4 ;  /* 0x0000000406003986 */ /* 0x0007e2000c101108 */
[----:B0-----:R-:W-:Y:S02]  /*e820*/  ISETP.LT.AND P5, PT, R28, UR4, !P0 ;  /* 0x000000041c007c0c */ /* 0x001fe4000c7a1270 */
[----:B-1----:R-:W-:Y:S01]  /*e830*/  ISETP.LT.AND P2, PT, R9, UR6, !P0 ;  /* 0x0000000609007c0c */ /* 0x002fe2000c741270 */
[----:B------:R-:W2:Y:S01]  /*e840*/  LDL.LU R28, [R1+0x34] ;  /* 0x00003400011c7983 */ /* 0x000ea20000300800 */
[-C--:B---3--:R-:W-:Y:S01]  /*e850*/  IADD3 R6, P3, PT, R0, R2.reuse, RZ ;  /* 0x0000000200067210 */ /* 0x088fe20007f7e0ff */
[----:B------:R-:W-:Y:S01]  /*e860*/  IMAD R5, R24, 0x4, R0 ;  /* 0x0000000418057824 */ /* 0x000fe200078e0200 */
[----:B------:R-:W-:Y:S01]  /*e870*/  PRMT R9, R11, 0x7771, RZ ;  /* 0x000077710b097816 */ /* 0x000fe200000000ff */
[----:B------:R-:W2:Y:S01]  /*e880*/  LDCU UR4, c[0x0][0x39c] ;  /* 0x00007380ff0477ac */ /* 0x000ea20008000800 */
[----:B------:R-:W-:Y:S02]  /*e890*/  LEA.HI.X.SX32 R7, R0, R13, 0x1, P3 ;  /* 0x0000000d00077211 */ /* 0x000fe400018f0eff */
[----:B------:R-:W-:Y:S01]  /*e8a0*/  PRMT R8, R18, 0x7771, RZ ;  /* 0x0000777112087816 */ /* 0x000fe200000000ff */
[----:B------:R-:W0:Y:S02]  /*e8b0*/  LDCU UR6, c[0x0][0x39c] ;  /* 0x00007380ff0677ac */ /* 0x000e240008000800 */
[----:B------:R1:W-:Y:S04]  /*e8c0*/  @P6 STG.E.U8 desc[UR8][R6.64], R9 ;  /* 0x0000000906006986 */ /* 0x0003e8000c101108 */
[----:B-1----:R-:W3:Y:S01]  /*e8d0*/  LDL.LU R9, [R1+0x24] ;  /* 0x0000240001097983 */ /* 0x002ee20000300800 */
[----:B------:R-:W-:Y:S01]  /*e8e0*/  IADD3 R4, P3, PT, R5, R2, RZ ;  /* 0x0000000205047210 */ /* 0x000fe20007f7e0ff */
[----:B------:R-:W-:-:S03]  /*e8f0*/  IMAD R0, R24, 0x4, R5 ;  /* 0x0000000418007824 */ /* 0x000fc600078e0205 */
[----:B------:R-:W-:Y:S02]  /*e900*/  LEA.HI.X.SX32 R5, R5, R13, 0x1, P3 ;  /* 0x0000000d05057211 */ /* 0x000fe400018f0eff */
[----:B------:R-:W-:-:S03]  /*e910*/  IADD3 R6, P6, PT, R0, R2, RZ ;  /* 0x0000000200067210 */ /* 0x000fc60007fde0ff */
[----:B------:R1:W-:Y:S01]  /*e920*/  @P2 STG.E.U8 desc[UR8][R4.64], R8 ;  /* 0x0000000804002986 */ /* 0x0003e2000c101108 */
[----:B------:R-:W-:Y:S01]  /*e930*/  LEA.HI.X.SX32 R7, R0, R13, 0x1, P6 ;  /* 0x0000000d00077211 */ /* 0x000fe200030f0eff */
[----:B------:R-:W-:Y:S01]  /*e940*/  IMAD R0, R24, 0x4, R0 ;  /* 0x0000000418007824 */ /* 0x000fe200078e0200 */
[----:B-1----:R-:W-:-:S05]  /*e950*/  PRMT R4, R27, 0x7771, RZ ;  /* 0x000077711b047816 */ /* 0x002fca00000000ff */
[----:B------:R1:W-:Y:S01]  /*e960*/  @P5 STG.E.U8 desc[UR8][R6.64], R4 ;  /* 0x0000000406005986 */ /* 0x0003e2000c101108 */
[----:B----4-:R-:W-:Y:S02]  /*e970*/  ISETP.LT.AND P3, PT, R17, UR7, !P0 ;  /* 0x0000000711007c0c */ /* 0x010fe4000c761270 */
[----:B--2---:R-:W-:Y:S01]  /*e980*/  ISETP.LT.AND P5, PT, R10, UR4, !P0 ;  /* 0x000000040a007c0c */ /* 0x004fe2000c7a1270 */
[----:B------:R-:W2:Y:S01]  /*e990*/  LDL.LU R17, [R1+0x38] ;  /* 0x0000380001117983 */ /* 0x000ea20000300800 */
[----:B---3--:R-:W-:-:S03]  /*e9a0*/  ISETP.LT.AND P2, PT, R9, UR5, !P0 ;  /* 0x0000000509007c0c */ /* 0x008fc6000c741270 */
[----:B------:R-:W3:Y:S01]  /*e9b0*/  LDL.LU R10, [R1+0x40] ;  /* 0x00004000010a7983 */ /* 0x000ee20000300800 */
[CC--:B-1----:R-:W-:Y:S01]  /*e9c0*/  IADD3 R6, P6, PT, R0.reuse, R2.reuse, RZ ;  /* 0x0000000200067210 */ /* 0x0c2fe20007fde0ff */
[----:B------:R-:W1:Y:S01]  /*e9d0*/  LDCU UR5, c[0x0][0x39c] ;  /* 0x00007380ff0577ac */ /* 0x000e620008000800 */
[----:B------:R-:W-:Y:S02]  /*e9e0*/  PRMT R9, R19, 0x7771, RZ ;  /* 0x0000777113097816 */ /* 0x000fe400000000ff */
[----:B------:R-:W-:Y:S01]  /*e9f0*/  LEA.HI.X.SX32 R7, R0, R13, 0x1, P6 ;  /* 0x0000000d00077211 */ /* 0x000fe200030f0eff */
[C---:B------:R-:W-:Y:S01]  /*ea00*/  IMAD R5, R24.reuse, 0x4, R0 ;  /* 0x0000000418057824 */ /* 0x040fe200078e0200 */
[----:B------:R-:W2:Y:S03]  /*ea10*/  LDCU UR4, c[0x0][0x39c] ;  /* 0x00007380ff0477ac */ /* 0x000ea60008000800 */
[----:B------:R4:W-:Y:S04]  /*ea20*/  @P2 STG.E.U8 desc[UR8][R6.64], R9 ;  /* 0x0000000906002986 */ /* 0x0009e8000c101108 */
[----:B----4-:R-:W1:Y:S01]  /*ea30*/  LDL.LU R9, [R1+0x30] ;  /* 0x0000300001097983 */ /* 0x010e620000300800 */
        /* <DEDUP_REMOVED lines=8> */
[----:B----4-:R-:W-:-:S05]  /*eac0*/  PRMT R0, R21, 0x7771, RZ ;  /* 0x0000777115007816 */ /* 0x010fca00000000ff */
[----:B------:R4:W-:Y:S01]  /*ead0*/  @P5 STG.E.U8 desc[UR8][R6.64], R0 ;  /* 0x0000000006005986 */ /* 0x0009e2000c101108 */
[----:B0-----:R-:W-:Y:S02]  /*eae0*/  ISETP.LT.AND P2, PT, R28, UR6, !P0 ;  /* 0x000000061c007c0c */ /* 0x001fe4000c741270 */
[----:B-1----:R-:W-:Y:S01]  /*eaf0*/  ISETP.LT.AND P3, PT, R9, UR5, !P0 ;  /* 0x0000000509007c0c */ /* 0x002fe2000c761270 */
[----:B------:R-:W3:Y:S01]  /*eb00*/  LDL.LU R28, [R1+0x44] ;  /* 0x00004400011c7983 */ /* 0x000ee20000300800 */
[-C--:B----4-:R-:W-:Y:S01]  /*eb10*/  IADD3 R6, P6, PT, R8, R2.reuse, RZ ;  /* 0x0000000208067210 */ /* 0x090fe20007fde0ff */
[----:B------:R-:W0:Y:S01]  /*eb20*/  LDCU UR5, c[0x0][0x39c] ;  /* 0x00007380ff0577ac */ /* 0x000e220008000800 */
[----:B------:R-:W-:Y:S02]  /*eb30*/  PRMT R9, R22, 0x7771, RZ ;  /* 0x0000777116097816 */ /* 0x000fe400000000ff */
[-C--:B------:R-:W-:Y:S01]  /*eb40*/  LEA.HI.X.SX32 R7, R8, R13.reuse, 0x1, P6 ;  /* 0x0000000d08077211 */ /* 0x080fe200030f0eff */
[C---:B------:R-:W-:Y:S01]  /*eb50*/  IMAD R5, R24.reuse, 0x4, R8 ;  /* 0x0000000418057824 */ /* 0x040fe200078e0208 */
[----:B--2---:R-:W-:Y:S01]  /*eb60*/  ISETP.LT.AND P5, PT, R17, UR4, !P0 ;  /* 0x0000000411007c0c */ /* 0x004fe2000c7a1270 */
[----:B------:R-:W3:Y:S01]  /*eb70*/  LDCU UR6, c[0x0][0x39c] ;  /* 0x00007380ff0677ac */ /* 0x000ee20008000800 */
[----:B------:R-:W2:Y:S04]  /*eb80*/  LDL.LU R17, [R1+0x4c] ;  /* 0x00004c0001117983 */ /* 0x000ea80000300800 */
[----:B------:R1:W-:Y:S01]  /*eb90*/  @P3 STG.E.U8 desc[UR8][R6.64], R9 ;  /* 0x0000000906003986 */ /* 0x0003e2000c101108 */
[----:B------:R-:W-:Y:S01]  /*eba0*/  IADD3 R4, P6, PT, R5, R2, RZ ;  /* 0x0000000205047210 */ /* 0x000fe20007fde0ff */
[----:B------:R-:W-:Y:S01]  /*ebb0*/  IMAD R8, R24, 0x4, R5 ;  /* 0x0000000418087824 */ /* 0x000fe200078e0205 */
[----:B------:R-:W-:Y:S01]  /*ebc0*/  PRMT R0, R23, 0x7771, RZ ;  /* 0x0000777117007816 */ /* 0x000fe200000000ff */
[----:B------:R-:W4:Y:S01]  /*ebd0*/  LDCU UR4, c[0x0][0x39c] ;  /* 0x00007380ff0477ac */ /* 0x000f220008000800 */
[----:B-1----:R-:W0:Y:S01]  /*ebe0*/  LDL.LU R9, [R1+0x3c] ;  /* 0x00003c0001097983 */ /* 0x002e220000300800 */
[----:B------:R-:W-:-:S02]  /*ebf0*/  LEA.HI.X.SX32 R5, R5, R13, 0x1, P6 ;  /* 0x0000000d05057211 */ /* 0x000fc400030f0eff */
[----:B------:R-:W-:-:S03]  /*ec00*/  IADD3 R6, P6, PT, R8, R2, RZ ;  /* 0x0000000208067210 */ /* 0x000fc60007fde0ff */
[----:B------:R1:W-:Y:S01]  /*ec10*/  @P2 STG.E.U8 desc[UR8][R4.64], R0 ;  /* 0x0000000004002986 */ /* 0x0003e2000c101108 */
[----:B------:R-:W-:Y:S01]  /*ec20*/  LEA.HI.X.SX32 R7, R8, R13, 0x1, P6 ;  /* 0x0000000d08077211 */ /* 0x000fe200030f0eff */
[----:B------:R-:W-:Y:S01]  /*ec30*/  IMAD R8, R24, 0x4, R8 ;  /* 0x0000000418087824 */ /* 0x000fe200078e0208 */
[----:B-1----:R-:W-:-:S05]  /*ec40*/  PRMT R0, R12, 0x7771, RZ ;  /* 0x000077710c007816 */ /* 0x002fca00000000ff */
[----:B------:R1:W-:Y:S01]  /*ec50*/  @P5 STG.E.U8 desc[UR8][R6.64], R0 ;  /* 0x0000000006005986 */ /* 0x0003e2000c101108 */
[----:B---3--:R-:W-:Y:S02]  /*ec60*/  ISETP.LT.AND P3, PT, R10, UR6, !P0 ;  /* 0x000000060a007c0c */ /* 0x008fe4000c761270 */
[----:B0-----:R-:W-:Y:S01]  /*ec70*/  ISETP.LT.AND P2, PT, R9, UR5, !P0 ;  /* 0x0000000509007c0c */ /* 0x001fe2000c741270 */
[----:B------:R-:W3:Y:S01]  /*ec80*/  LDL.LU R10, [R1+0x50] ;  /* 0x00005000010a7983 */ /* 0x000ee20000300800 */
[-C--:B-1----:R-:W-:Y:S01]  /*ec90*/  IADD3 R6, P6, PT, R8, R2.reuse, RZ ;  /* 0x0000000208067210 */ /* 0x082fe20007fde0ff */
[----:B------:R-:W0:Y:S01]  /*eca0*/  LDCU UR5, c[0x0][0x39c] ;  /* 0x00007380ff0577ac */ /* 0x000e220008000800 */
[----:B------:R-:W-:Y:S02]  /*ecb0*/  PRMT R9, R14, 0x7771, RZ ;  /* 0x000077710e097816 */ /* 0x000fe400000000ff */
[-C--:B------:R-:W-:Y:S01]  /*ecc0*/  LEA.HI.X.SX32 R7, R8, R13.reuse, 0x1, P6 ;  /* 0x0000000d08077211 */ /* 0x080fe200030f0eff */
[----:B------:R-:W-:Y:S01]  /*ecd0*/  IMAD R5, R24, 0x4, R8 ;  /* 0x0000000418057824 */ /* 0x000fe200078e0208 */
[----:B----4-:R-:W-:Y:S01]  /*ece0*/  ISETP.LT.AND P5, PT, R28, UR4, !P0 ;  /* 0x000000041c007c0c */ /* 0x010fe2000c7a1270 */
[----:B------:R-:W2:Y:S01]  /*ecf0*/  LDCU UR6, c[0x0][0x39c] ;  /* 0x00007380ff0677ac */ /* 0x000ea20008000800 */
[----:B------:R-:W4:Y:S04]  /*ed00*/  LDL.LU R28, [R1+0x58] ;  /* 0x00005800011c7983 */ /* 0x000f280000300800 */
[----:B------:R1:W-:Y:S01]  /*ed10*/  @P2 STG.E.U8 desc[UR8][R6.64], R9 ;  /* 0x0000000906002986 */ /* 0x0003e2000c101108 */
[----:B------:R-:W-:Y:S01]  /*ed20*/  IADD3 R4, P6, PT, R5, R2, RZ ;  /* 0x0000000205047210 */ /* 0x000fe20007fde0ff */
[----:B------:R-:W-:Y:S01]  /*ed30*/  IMAD R8, R24, 0x4, R5 ;  /* 0x0000000418087824 */ /* 0x000fe200078e0205 */
[----:B------:R-:W-:Y:S01]  /*ed40*/  PRMT R0, R3, 0x7771, RZ ;  /* 0x0000777103007816 */ /* 0x000fe200000000ff */
[----:B------:R-:W3:Y:S01]  /*ed50*/  LDCU UR4, c[0x0][0x39c] ;  /* 0x00007380ff0477ac */ /* 0x000ee20008000800 */
        /* <DEDUP_REMOVED lines=8> */
[----:B--2---:R-:W-:Y:S02]  /*ede0*/  ISETP.LT.AND P2, PT, R17, UR6, !P0 ;  /* 0x0000000611007c0c */ /* 0x004fe4000c741270 */
[----:B0-----:R-:W-:Y:S01]  /*edf0*/  ISETP.LT.AND P3, PT, R9, UR5, !P0 ;  /* 0x0000000509007c0c */ /* 0x001fe2000c761270 */
[----:B------:R-:W2:Y:S01]  /*ee00*/  LDL.LU R17, [R1+0x5c] ;  /* 0x00005c0001117983 */ /* 0x000ea20000300800 */
[CC--:B-1----:R-:W-:Y:S01]  /*ee10*/  IADD3 R6, P6, PT, R8.reuse, R2.reuse, RZ ;  /* 0x0000000208067210 */ /* 0x0c2fe20007fde0ff */
[----:B------:R-:W0:Y:S01]  /*ee20*/  LDCU UR5, c[0x0][0x39c] ;  /* 0x00007380ff0577ac */ /* 0x000e220008000800 */
[----:B------:R-:W-:Y:S02]  /*ee30*/  PRMT R9, R25, 0x7772, RZ ;  /* 0x0000777219097816 */ /* 0x000fe400000000ff */
[-C--:B------:R-:W-:Y:S01]  /*ee40*/  LEA.HI.X.SX32 R7, R8, R13.reuse, 0x1, P6 ;  /* 0x0000000d08077211 */ /* 0x080fe200030f0eff */
[----:B------:R-:W-:Y:S01]  /*ee50*/  IMAD R5, R24, 0x4, R8 ;  /* 0x0000000418057824 */ /* 0x000fe200078e0208 */
[----:B---3--:R-:W-:Y:S01]  /*ee60*/  ISETP.LT.AND P5, PT, R10, UR4, !P0 ;  /* 0x000000040a007c0c */ /* 0x008fe2000c7a1270 */
[----:B------:R-:W4:Y:S01]  /*ee70*/  LDCU UR6, c[0x0][0x39c] ;  /* 0x00007380ff0677ac */ /* 0x000f220008000800 */
[----:B------:R-:W3:Y:S04]  /*ee80*/  LDL.LU R10, [R1+0x64] ;  /* 0x00006400010a7983 */ /* 0x000ee80000300800 */
[----:B------:R1:W-:Y:S01]  /*ee90*/  @P3 STG.E.U8 desc[UR8][R6.64], R9 ;  /* 0x0000000906003986 */ /* 0x0003e2000c101108 */
[C---:B------:R-:W-:Y:S01]  /*eea0*/  IADD3 R4, P6, PT, R5.reuse, R2, RZ ;  /* 0x0000000205047210 */ /* 0x040fe20007fde0ff */
[----:B------:R-:W-:Y:S01]  /*eeb0*/  IMAD R8, R24, 0x4, R5 ;  /* 0x0000000418087824 */ /* 0x000fe200078e0205 */
[----:B------:R-:W-:Y:S01]  /*eec0*/  PRMT R0, R26, 0x7772, RZ ;  /* 0x000077721a007816 */ /* 0x000fe200000000ff */
[----:B------:R-:W2:Y:S01]  /*eed0*/  LDCU UR4, c[0x0][0x39c] ;  /* 0x00007380ff0477ac */ /* 0x000ea20008000800 */
        /* <DEDUP_REMOVED lines=8> */
[----:B----4-:R-:W-:Y:S02]  /*ef60*/  ISETP.LT.AND P3, PT, R28, UR6, !P0 ;  /* 0x000000061c007c0c */ /* 0x010fe4000c761270 */
[----:B0-----:R-:W-:Y:S01]  /*ef70*/  ISETP.LT.AND P2, PT, R9, UR5, !P0 ;  /* 0x0000000509007c0c */ /* 0x001fe2000c741270 */
[----:B------:R-:W4:Y:S01]  /*ef80*/  LDL.LU R28, [R1+0x68] ;  /* 0x00006800011c7983 */ /* 0x000f220000300800 */
[CC--:B-1----:R-:W-:Y:S01]  /*ef90*/  IADD3 R6, P6, PT, R8.reuse, R2.reuse, RZ ;  /* 0x0000000208067210 */ /* 0x0c2fe20007fde0ff */
        /* <DEDUP_REMOVED lines=23> */
[CC--:B-1----:R-:W-:Y:S01]  /*f110*/  IADD3 R6, P6, PT, R8.reuse, R2.reuse, RZ ;  /* 0x0000000208067210 */ /* 0x0c2fe20007fde0ff */
        /* <DEDUP_REMOVED lines=47> */
[-C--:B-1----:R-:W-:Y:S01]  /*f410*/  IADD3 R6, P6, PT, R8, R2.reuse, RZ ;  /* 0x0000000208067210 */ /* 0x082fe20007fde0ff */
[----:B------:R-:W3:Y:S01]  /*f420*/  LDCU UR5, c[0x0][0x39c] ;  /* 0x00007380ff0577ac */ /* 0x000ee20008000800 */
[----:B------:R-:W-:Y:S02]  /*f430*/  PRMT R9, R12, 0x7772, RZ ;  /* 0x000077720c097816 */ /* 0x000fe400000000ff */
[-C--:B------:R-:W-:Y:S01]  /*f440*/  LEA.HI.X.SX32 R7, R8, R13.reuse, 0x1, P6 ;  /* 0x0000000d08077211 */ /* 0x080fe200030f0eff */
[C---:B------:R-:W-:Y:S01]  /*f450*/  IMAD R5, R24.reuse, 0x4, R8 ;  /* 0x0000000418057824 */ /* 0x040fe200078e0208 */
[----:B--2---:R-:W-:Y:S01]  /*f460*/  ISETP.LT.AND P5, PT, R17, UR4, !P0 ;  /* 0x0000000411007c0c */ /* 0x004fe2000c7a1270 */
[----:B------:R-:W0:Y:S01]  /*f470*/  LDCU UR6, c[0x0][0x39c] ;  /* 0x00007380ff0677ac */ /* 0x000e220008000800 */
[----:B------:R-:W2:Y:S04]  /*f480*/  LDL.LU R17, [R1+0x98] ;  /* 0x0000980001117983 */ /* 0x000ea80000300800 */
[----:B------:R1:W-:Y:S01]  /*f490*/  @P3 STG.E.U8 desc[UR8][R6.64], R9 ;  /* 0x0000000906003986 */ /* 0x0003e2000c101108 */
[C---:B------:R-:W-:Y:S01]  /*f4a0*/  IADD3 R4, P6, PT, R5.reuse, R2, RZ ;  /* 0x0000000205047210 */ /* 0x040fe20007fde0ff */
[----:B------:R-:W-:Y:S01]  /*f4b0*/  IMAD R8, R24, 0x4, R5 ;  /* 0x0000000418087824 */ /* 0x000fe200078e0205 */
[----:B------:R-:W4:Y:S01]  /*f4c0*/  LDCU UR4, c[0x0][0x39c] ;  /* 0x00007380ff0477ac */ /* 0x000f220008000800 */
[----:B-1----:R-:W0:Y:S01]  /*f4d0*/  LDL.LU R9, [R1+0x88] ;  /* 0x0000880001097983 */ /* 0x002e220000300800 */
[----:B------:R-:W-:-:S02]  /*f4e0*/  LEA.HI.X.SX32 R5, R5, R13, 0x1, P6 ;  /* 0x0000000d05057211 */ /* 0x000fc400030f0eff */
[----:B------:R-:W-:Y:S02]  /*f4f0*/  PRMT R0, R14, 0x7772, RZ ;  /* 0x000077720e007816 */ /* 0x000fe400000000ff */
[----:B------:R-:W-:-:S03]  /*f500*/  IADD3 R6, P6, PT, R8, R2, RZ ;  /* 0x0000000208067210 */ /* 0x000fc60007fde0ff */
[----:B------:R1:W-:Y:S01]  /*f510*/  @P2 STG.E.U8 desc[UR8][R4.64], R0 ;  /* 0x0000000004002986 */ /* 0x0003e2000c101108 */
[-C--:B------:R-:W-:Y:S01]  /*f520*/  LEA.HI.X.SX32 R7, R8, R13.reuse, 0x1, P6 ;  /* 0x0000000d08077211 */ /* 0x080fe200030f0eff */
[----:B------:R-:W-:Y:S01]  /*f530*/  IMAD R8, R24, 0x4, R8 ;  /* 0x0000000418087824 */ /* 0x000fe200078e0208 */
[----:B---3--:R-:W-:Y:S01]  /*f540*/  ISETP.LT.AND P2, PT, R10, UR5, !P0 ;  /* 0x000000050a007c0c */ /* 0x008fe2000c741270 */
[----:B------:R-:W3:Y:S01]  /*f550*/  LDCU UR5, c[0x0][0x39c] ;  /* 0x00007380ff0577ac */ /* 0x000ee20008000800 */
[----:B------:R-:W2:Y:S02]  /*f560*/  LDL.LU R10, [R1+0x9c] ;  /* 0x00009c00010a7983 */ /* 0x000ea40000300800 */
[C---:B-1----:R-:W-:Y:S02]  /*f570*/  IADD3 R4, P6, PT, R8.reuse, R2, RZ ;  /* 0x0000000208047210 */ /* 0x042fe40007fde0ff */
[----:B------:R-:W-:Y:S02]  /*f580*/  PRMT R0, R3, 0x7772, RZ ;  /* 0x0000777203007816 */ /* 0x000fe400000000ff */
[----:B------:R-:W-:-:S03]  /*f590*/  LEA.HI.X.SX32 R5, R8, R13, 0x1, P6 ;  /* 0x0000000d08057211 */ /* 0x000fc600030f0eff */
[----:B------:R1:W-:Y:S01]  /*f5a0*/  @P5 STG.E.U8 desc[UR8][R6.64], R0 ;  /* 0x0000000006005986 */ /* 0x0003e2000c101108 */
[----:B----4-:R-:W-:Y:S02]  /*f5b0*/  ISETP.LT.AND P5, PT, R28, UR4, !P0 ;  /* 0x000000041c007c0c */ /* 0x010fe4000c7a1270 */
[----:B0-----:R-:W-:Y:S01]  /*f5c0*/  ISETP.LT.AND P3, PT, R9, UR6, !P0 ;  /* 0x0000000609007c0c */ /* 0x001fe2000c761270 */
[----:B------:R-:W4:Y:S01]  /*f5d0*/  LDL.LU R28, [R1+0xa0] ;  /* 0x0000a000011c7983 */ /* 0x000f220000300800 */
[----:B------:R-:W-:Y:S01]  /*f5e0*/  PRMT R9, R15, 0x7772, RZ ;  /* 0x000077720f097816 */ /* 0x000fe200000000ff */
[----:B-1----:R-:W-:Y:S01]  /*f5f0*/  IMAD R0, R24, 0x4, R8 ;  /* 0x0000000418007824 */ /* 0x002fe200078e0208 */
[----:B------:R-:W-:Y:S01]  /*f600*/  PRMT R25, R25, 0x7773, RZ ;  /* 0x0000777319197816 */ /* 0x000fe200000000ff */
[----:B------:R-:W2:Y:S02]  /*f610*/  LDCU UR6, c[0x0][0x39c] ;  /* 0x00007380ff0677ac */ /* 0x000ea40008000800 */
[----:B------:R0:W-:Y:S01]  /*f620*/  @P2 STG.E.U8 desc[UR8][R4.64], R9 ;  /* 0x0000000904002986 */ /* 0x0001e2000c101108 */
[----:B------:R-:W-:Y:S01]  /*f630*/  PRMT R26, R26, 0x7773, RZ ;  /* 0x000077731a1a7816 */ /* 0x000fe200000000ff */
[----:B------:R-:W1:Y:S02]  /*f640*/  LDCU UR4, c[0x0][0x39c] ;  /* 0x00007380ff0477ac */ /* 0x000e640008000800 */
[----:B0-----:R-:W3:Y:S01]  /*f650*/  LDL.LU R9, [R1+0x94] ;  /* 0x0000940001097983 */ /* 0x001ee20000300800 */
[----:B------:R-:W-:Y:S01]  /*f660*/  IADD3 R6, P6, PT, R0, R2, RZ ;  /* 0x0000000200067210 */ /* 0x000fe20007fde0ff */
[----:B------:R-:W-:-:S02]  /*f670*/  IMAD R8, R24, 0x4, R0 ;  /* 0x0000000418087824 */ /* 0x000fc400078e0200 */
[----:B------:R-:W4:Y:S01]  /*f680*/  LDL.LU R24, [R1+0xa4] ;  /* 0x0000a40001187983 */ /* 0x000f220000300800 */
[-C--:B------:R-:W-:Y:S02]  /*f690*/  LEA.HI.X.SX32 R7, R0, R13.reuse, 0x1, P6 ;  /* 0x0000000d00077211 */ /* 0x080fe400030f0eff */
[C---:B------:R-:W-:Y:S01]  /*f6a0*/  IADD3 R4, P6, PT, R8.reuse, R2, RZ ;  /* 0x0000000208047210 */ /* 0x040fe20007fde0ff */
[----:B------:R-:W0:Y:S03]  /*f6b0*/  LDC R0, c[0x0][0x3b8] ;  /* 0x0000ee00ff007b82 */ /* 0x000e260000000800 */
[----:B------:R-:W-:Y:S01]  /*f6c0*/  LEA.HI.X.SX32 R5, R8, R13, 0x1, P6 ;  /* 0x0000000d08057211 */ /* 0x000fe200030f0eff */
[----:B------:R-:W-:Y:S04]  /*f6d0*/  @P3 STG.E.U8 desc[UR8][R6.64], R25 ;  /* 0x0000001906003986 */ /* 0x000fe8000c101108 */
[----:B------:R1:W-:Y:S02]  /*f6e0*/  @P5 STG.E.U8 desc[UR8][R4.64], R26 ;  /* 0x0000001a04005986 */ /* 0x0003e4000c101108 */
[----:B-1----:R-:W1:Y:S01]  /*f6f0*/  LDC R26, c[0x0][0x3b8] ;  /* 0x0000ee00ff1a7b82 */ /* 0x002e620000000800 */
[----:B--2---:R-:W-:Y:S01]  /*f700*/  ISETP.LT.AND P2, PT, R17, UR6, !P0 ;  /* 0x0000000611007c0c */ /* 0x004fe2000c741270 */
[----:B------:R-:W2:Y:S01]  /*f710*/  LDCU UR6, c[0x0][0x39c] ;  /* 0x00007380ff0677ac */ /* 0x000ea20008000800 */
[----:B------:R-:W2:Y:S01]  /*f720*/  LDL.LU R17, [R1+0xa8] ;  /* 0x0000a80001117983 */ /* 0x000ea20000300800 */
[----:B0-----:R-:W-:-:S05]  /*f730*/  IMAD R8, R0, 0x4, R8 ;  /* 0x0000000400087824 */ /* 0x001fca00078e0208 */
[----:B------:R-:W-:-:S04]  /*f740*/  IADD3 R6, P5, PT, R8, R2, RZ ;  /* 0x0000000208067210 */ /* 0x000fc80007fbe0ff */
[----:B------:R-:W-:Y:S02]  /*f750*/  LEA.HI.X.SX32 R7, R8, R13, 0x1, P5 ;  /* 0x0000000d08077211 */ /* 0x000fe400028f0eff */
[----:B------:R-:W-:Y:S01]  /*f760*/  ISETP.LT.AND P3, PT, R10, UR4, !P0 ;  /* 0x000000040a007c0c */ /* 0x000fe2000c761270 */
[----:B------:R-:W0:Y:S01]  /*f770*/  LDCU UR4, c[0x0][0x39c] ;  /* 0x00007380ff0477ac */ /* 0x000e220008000800 */
[----:B------:R-:W2:Y:S01]  /*f780*/  LDL.LU R10, [R1+0xb0] ;  /* 0x0000b000010a7983 */ /* 0x000ea20000300800 */
[----:B-1----:R-:W-:-:S05]  /*f790*/  IMAD R0, R26, 0x4, R8 ;  /* 0x000000041a007824 */ /* 0x002fca00078e0208 */
[----:B------:R-:W-:-:S04]  /*f7a0*/  IADD3 R4, P5, PT, R0, R2, RZ ;  /* 0x0000000200047210 */ /* 0x000fc80007fbe0ff */
[----:B------:R-:W-:Y:S02]  /*f7b0*/  LEA.HI.X.SX32 R5, R0, R13, 0x1, P5 ;  /* 0x0000000d00057211 */ /* 0x000fe400028f0eff */
[----:B---3--:R-:W-:Y:S01]  /*f7c0*/  ISETP.LT.AND P6, PT, R9, UR5, !P0 ;  /* 0x0000000509007c0c */ /* 0x008fe2000c7c1270 */
[----:B------:R-:W4:Y:S01]  /*f7d0*/  LDCU UR5, c[0x0][0x39c] ;  /* 0x00007380ff0577ac */ /* 0x000f220008000800 */
[----:B------:R-:W-:Y:S02]  /*f7e0*/  PRMT R9, R16, 0x7773, RZ ;  /* 0x0000777310097816 */ /* 0x000fe400000000ff */
[----:B------:R-:W3:Y:S01]  /*f7f0*/  LDL.LU R16, [R1+0xac] ;  /* 0x0000ac0001107983 */ /* 0x000ee20000300800 */
[----:B----4-:R-:W-:Y:S01]  /*f800*/  ISETP.LT.AND P5, PT, R28, UR5, !P0 ;  /* 0x000000051c007c0c */ /* 0x010fe2000c7a1270 */
[----:B------:R-:W-:Y:S02]  /*f810*/  IMAD R8, R26, 0x4, R0 ;  /* 0x000000041a087824 */ /* 0x000fe400078e0200 */
[----:B------:R-:W4:Y:S01]  /*f820*/  LDL.LU R28, [R1+0xb4] ;  /* 0x0000b400011c7983 */ /* 0x000f220000300800 */
[----:B------:R-:W-:Y:S01]  /*f830*/  PRMT R29, R29, 0x7773, RZ ;  /* 0x000077731d1d7816 */ /* 0x000fe200000000ff */
[----:B------:R-:W1:Y:S03]  /*f840*/  LDCU UR5, c[0x0][0x39c] ;  /* 0x00007380ff0577ac */ /* 0x000e660008000800 */
[----:B------:R0:W-:Y:S01]  /*f850*/  @P6 STG.E.U8 desc[UR8][R6.64], R9 ;  /* 0x0000000906006986 */ /* 0x0001e2000c101108 */
[----:B------:R-:W-:-:S03]  /*f860*/  PRMT R11, R11, 0x7773, RZ ;  /* 0x000077730b0b7816 */ /* 0x000fc600000000ff */
[----:B------:R1:W-:Y:S01]  /*f870*/  @P2 STG.E.U8 desc[UR8][R4.64], R29 ;  /* 0x0000001d04002986 */ /* 0x0003e2000c101108 */
[----:B--2---:R-:W-:Y:S01]  /*f880*/  ISETP.LT.AND P2, PT, R24, UR6, !P0 ;  /* 0x0000000618007c0c */ /* 0x004fe2000c741270 */
[----:B------:R-:W4:Y:S02]  /*f890*/  LDCU UR6, c[0x0][0x39c] ;  /* 0x00007380ff0677ac */ /* 0x000f240008000800 */
[----:B------:R-:W2:Y:S01]  /*f8a0*/  LDL.LU R25, [R1+0xb8] ;  /* 0x0000b80001197983 */ /* 0x000ea20000300800 */
[----:B0-----:R-:W-:-:S03]  /*f8b0*/  IADD3 R6, P6, PT, R8, R2, RZ ;  /* 0x0000000208067210 */ /* 0x001fc60007fde0ff */
[----:B------:R-:W2:Y:S01]  /*f8c0*/  LDL.LU R24, [R1+0xbc] ;  /* 0x0000bc0001187983 */ /* 0x000ea20000300800 */
[----:B------:R-:W-:Y:S01]  /*f8d0*/  LEA.HI.X.SX32 R7, R8, R13, 0x1, P6 ;  /* 0x0000000d08077211 */ /* 0x000fe200030f0eff */
[----:B------:R-:W-:-:S04]  /*f8e0*/  IMAD R8, R26, 0x4, R8 ;  /* 0x000000041a087824 */ /* 0x000fc800078e0208 */
[----:B------:R-:W-:Y:S01]  /*f8f0*/  @P3 STG.E.U8 desc[UR8][R6.64], R11 ;  /* 0x0000000b06003986 */ /* 0x000fe2000c101108 */
[----:B-1----:R-:W-:Y:S01]  /*f900*/  IADD3 R4, P3, PT, R8, R2, RZ ;  /* 0x0000000208047210 */ /* 0x002fe20007f7e0ff */
[----:B------:R-:W-:Y:S01]  /*f910*/  IMAD R9, R26, 0x4, R8 ;  /* 0x000000041a097824 */ /* 0x000fe200078e0208 */
[----:B------:R-:W-:Y:S01]  /*f920*/  ISETP.LT.AND P6, PT, R17, UR4, !P0 ;  /* 0x0000000411007c0c */ /* 0x000fe2000c7c1270 */
[----:B------:R-:W3:Y:S01]  /*f930*/  LDCU UR4, c[0x0][0x39c] ;  /* 0x00007380ff0477ac */ /* 0x000ee20008000800 */
[----:B------:R-:W-:Y:S01]  /*f940*/  LEA.HI.X.SX32 R5, R8, R13, 0x1, P3 ;  /* 0x0000000d08057211 */ /* 0x000fe200018f0eff */
[----:B------:R-:W-:Y:S01]  /*f950*/  IMAD R0, R26, 0x4, R9 ;  /* 0x000000041a007824 */ /* 0x000fe200078e0209 */
[----:B------:R-:W-:-:S05]  /*f960*/  PRMT R17, R18, 0x7773, RZ ;  /* 0x0000777312117816 */ /* 0x000fca00000000ff */
[----:B------:R0:W-:Y:S02]  /*f970*/  @P5 STG.E.U8 desc[UR8][R4.64], R17 ;  /* 0x0000001104005986 */ /* 0x0001e4000c101108 */
[----:B0-----:R-:W-:-:S04]  /*f980*/  IADD3 R4, P5, PT, R0, R2, RZ ;  /* 0x0000000200047210 */ /* 0x001fc80007fbe0ff */
[-C--:B------:R-:W-:Y:S02]  /*f990*/  LEA.HI.X.SX32 R5, R0, R13.reuse, 0x1, P5 ;  /* 0x0000000d00057211 */ /* 0x080fe400028f0eff */
[----:B----4-:R-:W-:Y:S02]  /*f9a0*/  ISETP.LT.AND P5, PT, R28, UR6, !P0 ;  /* 0x000000061c007c0c */ /* 0x010fe4000c7a1270 */
[----:B------:R-:W-:Y:S01]  /*f9b0*/  IADD3 R6, P3, PT, R9, R2, RZ ;  /* 0x0000000209067210 */ /* 0x000fe20007f7e0ff */
[----:B------:R-:W4:Y:S01]  /*f9c0*/  LDL.LU R28, [R1+0xc0] ;  /* 0x0000c000011c7983 */ /* 0x000f220000300800 */
[----:B------:R-:W-:Y:S01]  /*f9d0*/  PRMT R27, R27, 0x7773, RZ ;  /* 0x000077731b1b7816 */ /* 0x000fe200000000ff */
[----:B------:R-:W-:Y:S01]  /*f9e0*/  IMAD R0, R26, 0x4, R0 ;  /* 0x000000041a007824 */ /* 0x000fe200078e0200 */
[----:B------:R-:W-:Y:S01]  /*f9f0*/  LEA.HI.X.SX32 R7, R9, R13, 0x1, P3 ;  /* 0x0000000d09077211 */ /* 0x000fe200018f0eff */
[----:B------:R-:W4:Y:S01]  /*fa00*/  LDCU UR6, c[0x0][0x39c] ;  /* 0x00007380ff0677ac */ /* 0x000f220008000800 */
[----:B------:R-:W-:-:S03]  /*fa10*/  PRMT R19, R19, 0x7773, RZ ;  /* 0x0000777313137816 */ /* 0x000fc600000000ff */
[----:B------:R-:W-:Y:S01]  /*fa20*/  @P6 STG.E.U8 desc[UR8][R6.64], R27 ;  /* 0x0000001b06006986 */ /* 0x000fe2000c101108 */
[----:B------:R-:W-:-:S03]  /*fa30*/  IMAD R8, R26, 0x4, R0 ;  /* 0x000000041a087824 */ /* 0x000fc600078e0200 */
[----:B------:R0:W-:Y:S01]  /*fa40*/  @P2 STG.E.U8 desc[UR8][R4.64], R19 ;  /* 0x0000001304002986 */ /* 0x0001e2000c101108 */
[----:B---3--:R-:W-:Y:S01]  /*fa50*/  ISETP.LT.AND P6, PT, R16, UR4, !P0 ;  /* 0x0000000410007c0c */ /* 0x008fe2000c7c1270 */
[----:B------:R-:W2:Y:S01]  /*fa60*/  LDCU UR4, c[0x0][0x39c] ;  /* 0x00007380ff0477ac */ /* 0x000ea20008000800 */
[----:B------:R-:W-:Y:S02]  /*fa70*/  ISETP.LT.AND P3, PT, R10, UR5, !P0 ;  /* 0x000000050a007c0c */ /* 0x000fe4000c761270 */
[----:B------:R-:W-:Y:S01]  /*fa80*/  PRMT R17, R20, 0x7773, RZ ;  /* 0x0000777314117816 */ /* 0x000fe200000000ff */
[----:B------:R-:W1:Y:S01]  /*fa90*/  LDCU UR5, c[0x0][0x39c] ;  /* 0x00007380ff0577ac */ /* 0x000e620008000800 */
[----:B0-----:R-:W-:-:S04]  /*faa0*/  IADD3 R4, P2, PT, R0, R2, RZ ;  /* 0x0000000200047210 */ /* 0x001fc80007f5e0ff */
[----:B------:R-:W-:Y:S01]  /*fab0*/  LEA.HI.X.SX32 R5, R0, R13, 0x1, P2 ;  /* 0x0000000d00057211 */ /* 0x000fe200010f0eff */
[----:B------:R-:W-:Y:S01]  /*fac0*/  IMAD R0, R26, 0x4, R8 ;  /* 0x000000041a007824 */ /* 0x000fe200078e0208 */
[----:B------:R-:W-:-:S03]  /*fad0*/  IADD3 R6, P2, PT, R8, R2, RZ ;  /* 0x0000000208067210 */ /* 0x000fc60007f5e0ff */
[----:B------:R-:W-:Y:S01]  /*fae0*/  IMAD R9, R26, 0x4, R0 ;  /* 0x000000041a097824 */ /* 0x000fe200078e0200 */
[----:B------:R-:W-:Y:S02]  /*faf0*/  PRMT R21, R21, 0x7773, RZ ;  /* 0x0000777315157816 */ /* 0x000fe400000000ff */
[----:B------:R-:W-:Y:S01]  /*fb00*/  LEA.HI.X.SX32 R7, R8, R13, 0x1, P2 ;  /* 0x0000000d08077211 */ /* 0x000fe200010f0eff */
[C---:B------:R-:W-:Y:S01]  /*fb10*/  IMAD R10, R26.reuse, 0x4, R9 ;  /* 0x000000041a0a7824 */ /* 0x040fe200078e0209 */
[----:B------:R0:W-:Y:S03]  /*fb20*/  @P6 STG.E.U8 desc[UR8][R4.64], R17 ;  /* 0x0000001104006986 */ /* 0x0001e6000c101108 */
[----:B------:R-:W-:Y:S01]  /*fb30*/  IMAD R11, R26, 0x4, R10 ;  /* 0x000000041a0b7824 */ /* 0x000fe200078e020a */
[----:B------:R3:W-:Y:S01]  /*fb40*/  @P3 STG.E.U8 desc[UR8][R6.64], R21 ;  /* 0x0000001506003986 */ /* 0x0007e2000c101108 */
[----:B------:R-:W-:-:S02]  /*fb50*/  IADD3 R8, P6, PT, R10, R2, RZ ;  /* 0x000000020a087210 */ /* 0x000fc40007fde0ff */
[CC--:B0-----:R-:W-:Y:S02]  /*fb60*/  IADD3 R4, P2, PT, R0.reuse, R2.reuse, RZ ;  /* 0x0000000200047210 */ /* 0x0c1fe40007f5e0ff */
[CC--:B---3--:R-:W-:Y:S02]  /*fb70*/  IADD3 R6, P3, PT, R9.reuse, R2.reuse, RZ ;  /* 0x0000000209067210 */ /* 0x0c8fe40007f7e0ff */
[-C--:B------:R-:W-:Y:S01]  /*fb80*/  LEA.HI.X.SX32 R5, R0, R13.reuse, 0x1, P2 ;  /* 0x0000000d00057211 */ /* 0x080fe200010f0eff */
[----:B------:R-:W-:Y:S01]  /*fb90*/  IMAD R0, R26, 0x4, R11 ;  /* 0x000000041a007824 */ /* 0x000fe200078e020b */
[-C--:B------:R-:W-:Y:S02]  /*fba0*/  LEA.HI.X.SX32 R7, R9, R13.reuse, 0x1, P3 ;  /* 0x0000000d09077211 */ /* 0x080fe400018f0eff */
[----:B------:R-:W-:Y:S02]  /*fbb0*/  LEA.HI.X.SX32 R9, R10, R13, 0x1, P6 ;  /* 0x0000000d0a097211 */ /* 0x000fe400030f0eff */
[-C--:B------:R-:W-:Y:S01]  /*fbc0*/  IADD3 R10, P2, PT, R11, R2.reuse, RZ ;  /* 0x000000020b0a7210 */ /* 0x080fe20007f5e0ff */
[----:B------:R-:W-:Y:S01]  /*fbd0*/  IMAD R19, R26, 0x4, R0 ;  /* 0x000000041a137824 */ /* 0x000fe200078e0200 */
[----:B------:R-:W-:-:S02]  /*fbe0*/  IADD3 R16, P6, PT, R0, R2, RZ ;  /* 0x0000000200107210 */ /* 0x000fc40007fde0ff */
[----:B--2---:R-:W-:Y:S02]  /*fbf0*/  ISETP.LT.AND P3, PT, R25, UR4, !P0 ;  /* 0x0000000419007c0c */ /* 0x004fe4000c761270 */
[-C--:B------:R-:W-:Y:S02]  /*fc00*/  LEA.HI.X.SX32 R11, R11, R13.reuse, 0x1, P2 ;  /* 0x0000000d0b0b7211 */ /* 0x080fe400010f0eff */
[----:B-1----:R-:W-:Y:S02]  /*fc10*/  ISETP.LT.AND P2, PT, R24, UR5, !P0 ;  /* 0x0000000518007c0c */ /* 0x002fe4000c741270 */
[----:B------:R-:W-:Y:S02]  /*fc20*/  LEA.HI.X.SX32 R17, R0, R13, 0x1, P6 ;  /* 0x0000000d00117211 */ /* 0x000fe400030f0eff */
[----:B------:R-:W-:Y:S02]  /*fc30*/  IADD3 R18, P6, PT, R19, R2, RZ ;  /* 0x0000000213127210 */ /* 0x000fe40007fde0ff */
[----:B------:R-:W-:-:S02]  /*fc40*/  PRMT R21, R22, 0x7773, RZ ;  /* 0x0000777316157816 */ /* 0x000fc400000000ff */
[----:B------:R-:W-:Y:S02]  /*fc50*/  LEA.HI.X.SX32 R19, R19, R13, 0x1, P6 ;  /* 0x0000000d13137211 */ /* 0x000fe400030f0eff */
[----:B------:R-:W-:Y:S02]  /*fc60*/  PRMT R23, R23, 0x7773, RZ ;  /* 0x0000777317177816 */ /* 0x000fe400000000ff */
[----:B------:R-:W-:Y:S02]  /*fc70*/  PRMT R13, R12, 0x7773, RZ ;  /* 0x000077730c0d7816 */ /* 0x000fe400000000ff */
[----:B------:R-:W-:Y:S01]  /*fc80*/  PRMT R25, R14, 0x7773, RZ ;  /* 0x000077730e197816 */ /* 0x000fe200000000ff */
[----:B------:R0:W-:Y:S01]  /*fc90*/  @P5 STG.E.U8 desc[UR8][R4.64], R21 ;  /* 0x0000001504005986 */ /* 0x0001e2000c101108 */
[----:B------:R-:W-:-:S03]  /*fca0*/  PRMT R3, R3, 0x7773, RZ ;  /* 0x0000777303037816 */ /* 0x000fc600000000ff */
[----:B------:R0:W-:Y:S04]  /*fcb0*/  @P4 STG.E.U8 desc[UR8][R6.64], R23 ;  /* 0x0000001706004986 */ /* 0x0001e8000c101108 */
[----:B------:R0:W-:Y:S04]  /*fcc0*/  @P3 STG.E.U8 desc[UR8][R8.64], R13 ;  /* 0x0000000d08003986 */ /* 0x0001e8000c101108 */
[----:B------:R0:W-:Y:S01]  /*fcd0*/  @P2 STG.E.U8 desc[UR8][R10.64], R25 ;  /* 0x000000190a002986 */ /* 0x0001e2000c101108 */
[----:B------:R-:W-:-:S03]  /*fce0*/  PRMT R15, R15, 0x7773, RZ ;  /* 0x000077730f0f7816 */ /* 0x000fc600000000ff */
[----:B------:R0:W-:Y:S01]  /*fcf0*/  @P1 STG.E.U8 desc[UR8][R16.64], R3 ;  /* 0x0000000310001986 */ /* 0x0001e2000c101108 */
[----:B----4-:R-:W-:-:S13]  /*fd00*/  ISETP.LT.AND P0, PT, R28, UR6, !P0 ;  /* 0x000000061c007c0c */ /* 0x010fda000c701270 */
[----:B0-----:R-:W-:Y:S05]  /*fd10*/  @!P0 EXIT ;  /* 0x000000000000894d */ /* 0x001fea0003800000 */
[----:B------:R-:W-:Y:S01]  /*fd20*/  STG.E.U8 desc[UR8][R18.64], R15 ;  /* 0x0000000f12007986 */ /* 0x000fe2000c101108 */
[----:B------:R-:W-:Y:S05]  /*fd30*/  EXIT ;  /* 0x000000000000794d */ /* 0x000fea0003800000 */
.L_x_3:
[----:B------:R-:W-:-:S00]  /*fd40*/  BRA `(.L_x_3) ;  /* 0xfffffffc00fc7947 */ /* 0x000fc0000383ffff */
[----:B------:R-:W-:-:S00]  /*fd50*/  NOP ;  /* 0x0000000000007918 */ /* 0x000fc00000000000 */
        /* <DEDUP_REMOVED lines=10> */
.L_x_4:


//--------------------- .nv.shared.matmul_kernel  --------------------------
	.section	.nv.shared.matmul_kernel,"aw",@nobits
	.sectionflags	@""
	.align	16
	.zero		1024


//--------------------- .nv.shared.reserved.0     --------------------------
	.section	.nv.shared.reserved.0,"aw",@nobits
	.weak		__nv_reservedSMEM_offset_0_alias
	.size		__nv_reservedSMEM_offset_0_alias, 0, 64
	.other		__nv_reservedSMEM_offset_0_alias,@"STO_CUDA_RESERVED_SHARED STV_DEFAULT"
__nv_reservedSMEM_offset_0_alias:
	.zero		0
	.zero		64


//--------------------- .nv.constant0.matmul_kernel --------------------------
	.section	.nv.constant0.matmul_kernel,"a",@progbits
	.sectionflags	@""
	.align	4
.nv.constant0.matmul_kernel:
	.zero		976


//--------------------- SYMBOLS --------------------------

	.type		.nv.reservedSmem.offset0,@object
	.size		.nv.reservedSmem.offset0,0x4
	.type		.nv.reservedSmem.cap,@object
	.size		.nv.reservedSmem.cap,0x4
